//
// Generated by NVIDIA NVVM Compiler
//
// Compiler Build ID: CL-36424714
// Cuda compilation tools, release 13.0, V13.0.88
// Based on NVVM 20.0.0
//

.version 9.0
.target sm_100
.address_size 64

	// .globl	_Z7geneticxjP10CudaOutput
.const .align 4 .u32 processorCount;
.const .align 4 .u32 taskCount;
.const .align 4 .b8 executionTimes[1000];
.global .align 1 .u8 isFinished;
// _ZZ7geneticxjP10CudaOutputE9earlyStop has been demoted
// _ZZ7geneticxjP10CudaOutputE13cudaOut_local has been demoted
// _ZZ7geneticxjP10CudaOutputE17executionTimes_sh has been demoted
// _ZZ7geneticxjP10CudaOutputE7taskMem has been demoted
// _ZZ7geneticxjP10CudaOutputE10population has been demoted
// _ZZ7geneticxjP10CudaOutputE17bestSolutionTasks has been demoted
// _ZZ7geneticxjP10CudaOutputE12bestSolution_$_0 has been demoted
// _ZZ16performMutationsPjP8SolutionPiE11mutatingIdx has been demoted
// _ZZ16performMigrationPjP8SolutionPKS0_PiE11doMigration has been demoted
// _ZZ16performMigrationPjP8SolutionPKS0_PiE15currentBestCmax has been demoted

.visible .entry _Z7geneticxjP10CudaOutput(
	.param .u64 _Z7geneticxjP10CudaOutput_param_0,
	.param .u32 _Z7geneticxjP10CudaOutput_param_1,
	.param .u64 .ptr .align 1 _Z7geneticxjP10CudaOutput_param_2
)
{
	.local .align 16 .b8 	__local_depot0[1808];
	.reg .b64 	%SP;
	.reg .b64 	%SPL;
	.reg .pred 	%p<826>;
	.reg .b16 	%rs<327>;
	.reg .b32 	%r<4033>;
	.reg .b32 	%f<5>;
	.reg .b64 	%rd<4685>;
	.reg .b64 	%fd<3>;
	// demoted variable
	.shared .align 1 .u8 _ZZ7geneticxjP10CudaOutputE9earlyStop;
	// demoted variable
	.shared .align 8 .b8 _ZZ7geneticxjP10CudaOutputE13cudaOut_local[512];
	// demoted variable
	.shared .align 4 .b8 _ZZ7geneticxjP10CudaOutputE17executionTimes_sh[1000];
	// demoted variable
	.shared .align 1 .b8 _ZZ7geneticxjP10CudaOutputE7taskMem[25000];
	// demoted variable
	.shared .align 8 .b8 _ZZ7geneticxjP10CudaOutputE10population[1600];
	// demoted variable
	.shared .align 1 .b8 _ZZ7geneticxjP10CudaOutputE17bestSolutionTasks[250];
	// demoted variable
	.shared .align 8 .u64 _ZZ7geneticxjP10CudaOutputE12bestSolution_$_0;
	// demoted variable
	.shared .align 4 .b8 _ZZ16performMutationsPjP8SolutionPiE11mutatingIdx[20];
	// demoted variable
	.shared .align 1 .u8 _ZZ16performMigrationPjP8SolutionPKS0_PiE11doMigration;
	// demoted variable
	.shared .align 8 .u64 _ZZ16performMigrationPjP8SolutionPKS0_PiE15currentBestCmax;
	mov.u64 	%SPL, __local_depot0;
	ld.param.u64 	%rd471, [_Z7geneticxjP10CudaOutput_param_0];
	ld.param.u32 	%r1019, [_Z7geneticxjP10CudaOutput_param_1];
	ld.param.u64 	%rd472, [_Z7geneticxjP10CudaOutput_param_2];
	cvta.to.global.u64 	%rd1, %rd472;
	add.u64 	%rd2, %SPL, 0;
	add.u64 	%rd3, %SPL, 400;
	add.u64 	%rd4, %SPL, 800;
	add.u64 	%rd5, %SPL, 800;
	add.u64 	%rd6, %SPL, 800;
	add.u64 	%rd7, %SPL, 0;
	add.u64 	%rd8, %SPL, 800;
	add.u64 	%rd9, %SPL, 0;
	add.u64 	%rd10, %SPL, 400;
	add.u64 	%rd11, %SPL, 800;
	add.u64 	%rd12, %SPL, 800;
	mov.u32 	%r1, %tid.x;
	shl.b32 	%r1020, %r1, 19;
	xor.b32  	%r3813, %r1019, %r1020;
	setp.ne.s32 	%p1, %r1, 0;
	@%p1 bra 	$L__BB0_2;
	mov.b16 	%rs62, 0;
	st.volatile.shared.u8 	[_ZZ7geneticxjP10CudaOutputE9earlyStop], %rs62;
$L__BB0_2:
	ld.const.u32 	%r3, [taskCount];
	setp.ge.s32 	%p2, %r1, %r3;
	@%p2 bra 	$L__BB0_9;
	add.s32 	%r1021, %r1, 32;
	max.u32 	%r1022, %r3, %r1021;
	not.b32 	%r1023, %r1;
	add.s32 	%r4, %r1022, %r1023;
	and.b32  	%r1024, %r4, 96;
	setp.eq.s32 	%p3, %r1024, 96;
	mov.u32 	%r3589, %r1;
	@%p3 bra 	$L__BB0_6;
	shr.u32 	%r1025, %r4, 5;
	add.s32 	%r1026, %r1025, 1;
	and.b32  	%r1027, %r1026, 3;
	shl.b32 	%r1028, %r1, 2;
	mov.u32 	%r1029, _ZZ7geneticxjP10CudaOutputE17executionTimes_sh;
	add.s32 	%r3586, %r1029, %r1028;
	mul.wide.u32 	%rd484, %r1, 4;
	mov.u64 	%rd485, executionTimes;
	add.s64 	%rd4508, %rd485, %rd484;
	neg.s32 	%r3585, %r1027;
	shl.b32 	%r1030, %r1026, 5;
	and.b32  	%r1031, %r1030, 96;
	add.s32 	%r3589, %r1, %r1031;
$L__BB0_5:
	.pragma "nounroll";
	ld.const.u32 	%r1032, [%rd4508];
	st.shared.u32 	[%r3586], %r1032;
	add.s32 	%r3586, %r3586, 128;
	add.s64 	%rd4508, %rd4508, 128;
	add.s32 	%r3585, %r3585, 1;
	setp.ne.s32 	%p4, %r3585, 0;
	@%p4 bra 	$L__BB0_5;
$L__BB0_6:
	setp.lt.u32 	%p5, %r4, 96;
	@%p5 bra 	$L__BB0_9;
	mul.wide.u32 	%rd486, %r3589, 4;
	mov.u64 	%rd487, executionTimes;
	add.s64 	%rd488, %rd486, %rd487;
	add.s64 	%rd4509, %rd488, 256;
	shl.b32 	%r1033, %r3589, 2;
	mov.u32 	%r1034, _ZZ7geneticxjP10CudaOutputE17executionTimes_sh;
	add.s32 	%r1035, %r1033, %r1034;
	add.s32 	%r3588, %r1035, 256;
$L__BB0_8:
	ld.const.u32 	%r1036, [%rd4509+-256];
	st.shared.u32 	[%r3588+-256], %r1036;
	ld.const.u32 	%r1037, [%rd4509+-128];
	st.shared.u32 	[%r3588+-128], %r1037;
	ld.const.u32 	%r1038, [%rd4509];
	st.shared.u32 	[%r3588], %r1038;
	ld.const.u32 	%r1039, [%rd4509+128];
	st.shared.u32 	[%r3588+128], %r1039;
	add.s32 	%r3589, %r3589, 128;
	add.s64 	%rd4509, %rd4509, 512;
	add.s32 	%r3588, %r3588, 512;
	setp.lt.s32 	%p6, %r3589, %r3;
	@%p6 bra 	$L__BB0_8;
$L__BB0_9:
	setp.gt.u32 	%p7, %r1, 99;
	@%p7 bra 	$L__BB0_12;
	shl.b32 	%r1040, %r1, 4;
	mov.u32 	%r1041, _ZZ7geneticxjP10CudaOutputE10population;
	add.s32 	%r1042, %r1040, %r1041;
	add.s32 	%r3591, %r1042, 8;
	mul.lo.s32 	%r3590, %r1, %r3;
	shl.b32 	%r16, %r3, 5;
	mov.u32 	%r1043, _ZZ7geneticxjP10CudaOutputE7taskMem;
	cvt.u64.u32 	%rd490, %r1043;
	mov.u32 	%r3592, %r1;
$L__BB0_11:
	cvt.s64.s32 	%rd489, %r3590;
	cvta.shared.u64 	%rd491, %rd490;
	add.s64 	%rd492, %rd491, %rd489;
	st.shared.u64 	[%r3591], %rd492;
	add.s32 	%r24, %r3592, 32;
	add.s32 	%r3591, %r3591, 512;
	add.s32 	%r3590, %r3590, %r16;
	setp.lt.u32 	%p8, %r3592, 68;
	mov.u32 	%r3592, %r24;
	@%p8 bra 	$L__BB0_11;
$L__BB0_12:
	bar.sync 	0;
	setp.gt.u32 	%p9, %r1, 49;
	mov.u32 	%r3654, %r1;
	@%p9 bra 	$L__BB0_171;
	setp.lt.s32 	%p10, %r3, 1;
	ld.const.u32 	%r27, [processorCount];
	@%p10 bra 	$L__BB0_114;
	add.s32 	%r28, %r3, -1;
	and.b32  	%r29, %r3, 3;
	add.s32 	%r30, %r29, -1;
	add.s32 	%r31, %r27, -1;
	and.b32  	%r32, %r27, 15;
	and.b32  	%r33, %r27, 7;
	and.b32  	%r34, %r3, 15;
	and.b32  	%r35, %r3, 7;
	shl.b32 	%r1054, %r1, 4;
	mov.u32 	%r1055, _ZZ7geneticxjP10CudaOutputE10population;
	add.s32 	%r36, %r1055, %r1054;
	setp.lt.u32 	%p50, %r3, 4;
	mov.b32 	%r3599, 0;
	@%p50 bra 	$L__BB0_17;
	and.b32  	%r3599, %r3, 2147483644;
	neg.s32 	%r3593, %r3599;
	mov.b64 	%rd4510, 0;
$L__BB0_16:
	.pragma "nounroll";
	shr.u32 	%r1056, %r3813, 1;
	shr.u32 	%r1057, %r3813, 21;
	shr.u32 	%r1058, %r3813, 31;
	xor.b32  	%r1059, %r1057, %r1056;
	xor.b32  	%r1060, %r1059, %r1058;
	xor.b32  	%r1061, %r1060, %r3813;
	and.b32  	%r1062, %r1061, 1;
	shl.b32 	%r1063, %r3813, 1;
	or.b32  	%r1064, %r1062, %r1063;
	rem.u32 	%r1065, %r1064, %r27;
	ld.shared.u64 	%rd649, [%r36+8];
	add.s64 	%rd650, %rd649, %rd4510;
	st.u8 	[%rd650], %r1065;
	and.b32  	%r1066, %r3813, 2147483647;
	shr.u32 	%r1067, %r1063, 21;
	shr.u32 	%r1068, %r1063, 31;
	xor.b32  	%r1069, %r1067, %r1066;
	xor.b32  	%r1070, %r1069, %r1068;
	xor.b32  	%r1071, %r1070, %r1061;
	and.b32  	%r1072, %r1071, 1;
	shl.b32 	%r1073, %r1064, 1;
	or.b32  	%r1074, %r1072, %r1073;
	rem.u32 	%r1075, %r1074, %r27;
	ld.shared.u64 	%rd651, [%r36+8];
	add.s64 	%rd652, %rd651, %rd4510;
	st.u8 	[%rd652+1], %r1075;
	and.b32  	%r1076, %r1064, 2147483647;
	shr.u32 	%r1077, %r1073, 21;
	shr.u32 	%r1078, %r1073, 31;
	xor.b32  	%r1079, %r1077, %r1076;
	xor.b32  	%r1080, %r1079, %r1078;
	xor.b32  	%r1081, %r1080, %r1071;
	and.b32  	%r1082, %r1081, 1;
	shl.b32 	%r1083, %r1074, 1;
	or.b32  	%r1084, %r1082, %r1083;
	rem.u32 	%r1085, %r1084, %r27;
	ld.shared.u64 	%rd653, [%r36+8];
	add.s64 	%rd654, %rd653, %rd4510;
	st.u8 	[%rd654+2], %r1085;
	shr.u32 	%r1086, %r3813, 18;
	shr.u32 	%r1087, %r3813, 28;
	xor.b32  	%r1088, %r1086, %r1071;
	xor.b32  	%r1089, %r1088, %r1087;
	xor.b32  	%r1090, %r1089, %r1081;
	and.b32  	%r1091, %r1090, 1;
	shl.b32 	%r1092, %r1084, 1;
	or.b32  	%r3813, %r1091, %r1092;
	rem.u32 	%r1093, %r3813, %r27;
	ld.shared.u64 	%rd655, [%r36+8];
	add.s64 	%rd656, %rd655, %rd4510;
	st.u8 	[%rd656+3], %r1093;
	add.s32 	%r3593, %r3593, 4;
	add.s64 	%rd4510, %rd4510, 4;
	setp.ne.s32 	%p51, %r3593, 0;
	@%p51 bra 	$L__BB0_16;
$L__BB0_17:
	setp.eq.s32 	%p52, %r29, 0;
	@%p52 bra 	$L__BB0_22;
	setp.eq.s32 	%p53, %r30, 0;
	@%p53 bra 	$L__BB0_20;
	shr.u32 	%r1095, %r3813, 1;
	shr.u32 	%r1096, %r3813, 21;
	shr.u32 	%r1097, %r3813, 31;
	xor.b32  	%r1098, %r1096, %r1095;
	xor.b32  	%r1099, %r1098, %r1097;
	xor.b32  	%r1100, %r1099, %r3813;
	and.b32  	%r1101, %r1100, 1;
	shl.b32 	%r1102, %r3813, 1;
	or.b32  	%r1103, %r1101, %r1102;
	rem.u32 	%r1104, %r1103, %r27;
	ld.shared.u64 	%rd657, [%r36+8];
	cvt.u64.u32 	%rd658, %r3599;
	add.s64 	%rd659, %rd657, %rd658;
	st.u8 	[%rd659], %r1104;
	shr.u32 	%r1105, %r3813, 20;
	shr.u32 	%r1106, %r3813, 30;
	xor.b32  	%r1107, %r1105, %r3813;
	xor.b32  	%r1108, %r1107, %r1106;
	xor.b32  	%r1109, %r1108, %r1100;
	and.b32  	%r1110, %r1109, 1;
	shl.b32 	%r1111, %r1103, 1;
	or.b32  	%r3813, %r1110, %r1111;
	rem.u32 	%r1112, %r3813, %r27;
	ld.shared.u64 	%rd660, [%r36+8];
	add.s64 	%rd661, %rd660, %rd658;
	st.u8 	[%rd661+1], %r1112;
	add.s32 	%r3599, %r3599, 2;
$L__BB0_20:
	and.b32  	%r1113, %r3, 1;
	setp.eq.b32 	%p54, %r1113, 1;
	not.pred 	%p55, %p54;
	@%p55 bra 	$L__BB0_22;
	shr.u32 	%r1114, %r3813, 1;
	shr.u32 	%r1115, %r3813, 21;
	shr.u32 	%r1116, %r3813, 31;
	xor.b32  	%r1117, %r1115, %r1114;
	xor.b32  	%r1118, %r1117, %r1116;
	xor.b32  	%r1119, %r1118, %r3813;
	and.b32  	%r1120, %r1119, 1;
	shl.b32 	%r1121, %r3813, 1;
	or.b32  	%r3813, %r1120, %r1121;
	rem.u32 	%r1122, %r3813, %r27;
	ld.shared.u64 	%rd662, [%r36+8];
	cvt.u64.u32 	%rd663, %r3599;
	add.s64 	%rd664, %rd662, %rd663;
	st.u8 	[%rd664], %r1122;
$L__BB0_22:
	setp.lt.s32 	%p56, %r27, 1;
	@%p56 bra 	$L__BB0_36;
	setp.lt.u32 	%p57, %r31, 15;
	mov.b32 	%r3604, 0;
	@%p57 bra 	$L__BB0_26;
	and.b32  	%r3604, %r27, 2147483632;
	neg.s32 	%r3602, %r3604;
	add.s64 	%rd4511, %rd12, 64;
$L__BB0_25:
	.pragma "nounroll";
	mov.b64 	%rd665, 0;
	st.local.v2.u64 	[%rd4511+-64], {%rd665, %rd665};
	st.local.v2.u64 	[%rd4511+-48], {%rd665, %rd665};
	st.local.v2.u64 	[%rd4511+-32], {%rd665, %rd665};
	st.local.v2.u64 	[%rd4511+-16], {%rd665, %rd665};
	st.local.v2.u64 	[%rd4511], {%rd665, %rd665};
	st.local.v2.u64 	[%rd4511+16], {%rd665, %rd665};
	st.local.v2.u64 	[%rd4511+32], {%rd665, %rd665};
	st.local.v2.u64 	[%rd4511+48], {%rd665, %rd665};
	add.s32 	%r3602, %r3602, 16;
	add.s64 	%rd4511, %rd4511, 128;
	setp.ne.s32 	%p58, %r3602, 0;
	@%p58 bra 	$L__BB0_25;
$L__BB0_26:
	setp.eq.s32 	%p59, %r32, 0;
	@%p59 bra 	$L__BB0_36;
	setp.lt.u32 	%p60, %r32, 8;
	@%p60 bra 	$L__BB0_29;
	mul.wide.u32 	%rd666, %r3604, 8;
	add.s64 	%rd667, %rd12, %rd666;
	mov.b64 	%rd668, 0;
	st.local.u64 	[%rd667], %rd668;
	st.local.u64 	[%rd667+8], %rd668;
	st.local.u64 	[%rd667+16], %rd668;
	st.local.u64 	[%rd667+24], %rd668;
	st.local.u64 	[%rd667+32], %rd668;
	st.local.u64 	[%rd667+40], %rd668;
	st.local.u64 	[%rd667+48], %rd668;
	st.local.u64 	[%rd667+56], %rd668;
	add.s32 	%r3604, %r3604, 8;
$L__BB0_29:
	setp.eq.s32 	%p61, %r33, 0;
	@%p61 bra 	$L__BB0_36;
	and.b32  	%r60, %r27, 3;
	setp.lt.u32 	%p62, %r33, 4;
	@%p62 bra 	$L__BB0_32;
	mul.wide.u32 	%rd669, %r3604, 8;
	add.s64 	%rd670, %rd12, %rd669;
	mov.b64 	%rd671, 0;
	st.local.u64 	[%rd670], %rd671;
	st.local.u64 	[%rd670+8], %rd671;
	st.local.u64 	[%rd670+16], %rd671;
	st.local.u64 	[%rd670+24], %rd671;
	add.s32 	%r3604, %r3604, 4;
$L__BB0_32:
	setp.eq.s32 	%p63, %r60, 0;
	@%p63 bra 	$L__BB0_36;
	mul.wide.u32 	%rd672, %r3604, 8;
	add.s64 	%rd24, %rd12, %rd672;
	mov.b64 	%rd673, 0;
	st.local.u64 	[%rd24], %rd673;
	setp.eq.s32 	%p64, %r60, 1;
	@%p64 bra 	$L__BB0_36;
	mov.b64 	%rd674, 0;
	st.local.u64 	[%rd24+8], %rd674;
	setp.eq.s32 	%p65, %r60, 2;
	@%p65 bra 	$L__BB0_36;
	mov.b64 	%rd675, 0;
	st.local.u64 	[%rd24+16], %rd675;
$L__BB0_36:
	ld.shared.u64 	%rd25, [%r36+8];
	setp.lt.u32 	%p66, %r3, 16;
	mov.b32 	%r3609, 0;
	@%p66 bra 	$L__BB0_39;
	and.b32  	%r3609, %r3, 2147483632;
	neg.s32 	%r3607, %r3609;
	mov.u32 	%r1126, _ZZ7geneticxjP10CudaOutputE17executionTimes_sh;
	add.s32 	%r3606, %r1126, 32;
	add.s64 	%rd4512, %rd25, 7;
$L__BB0_38:
	.pragma "nounroll";
	ld.shared.s32 	%rd676, [%r3606+-32];
	ld.u8 	%r1127, [%rd4512+-7];
	mul.wide.u32 	%rd677, %r1127, 8;
	add.s64 	%rd678, %rd12, %rd677;
	ld.local.u64 	%rd679, [%rd678];
	add.s64 	%rd680, %rd679, %rd676;
	st.local.u64 	[%rd678], %rd680;
	ld.shared.s32 	%rd681, [%r3606+-28];
	ld.u8 	%r1128, [%rd4512+-6];
	mul.wide.u32 	%rd682, %r1128, 8;
	add.s64 	%rd683, %rd12, %rd682;
	ld.local.u64 	%rd684, [%rd683];
	add.s64 	%rd685, %rd684, %rd681;
	st.local.u64 	[%rd683], %rd685;
	ld.shared.s32 	%rd686, [%r3606+-24];
	ld.u8 	%r1129, [%rd4512+-5];
	mul.wide.u32 	%rd687, %r1129, 8;
	add.s64 	%rd688, %rd12, %rd687;
	ld.local.u64 	%rd689, [%rd688];
	add.s64 	%rd690, %rd689, %rd686;
	st.local.u64 	[%rd688], %rd690;
	ld.shared.s32 	%rd691, [%r3606+-20];
	ld.u8 	%r1130, [%rd4512+-4];
	mul.wide.u32 	%rd692, %r1130, 8;
	add.s64 	%rd693, %rd12, %rd692;
	ld.local.u64 	%rd694, [%rd693];
	add.s64 	%rd695, %rd694, %rd691;
	st.local.u64 	[%rd693], %rd695;
	ld.shared.s32 	%rd696, [%r3606+-16];
	ld.u8 	%r1131, [%rd4512+-3];
	mul.wide.u32 	%rd697, %r1131, 8;
	add.s64 	%rd698, %rd12, %rd697;
	ld.local.u64 	%rd699, [%rd698];
	add.s64 	%rd700, %rd699, %rd696;
	st.local.u64 	[%rd698], %rd700;
	ld.shared.s32 	%rd701, [%r3606+-12];
	ld.u8 	%r1132, [%rd4512+-2];
	mul.wide.u32 	%rd702, %r1132, 8;
	add.s64 	%rd703, %rd12, %rd702;
	ld.local.u64 	%rd704, [%rd703];
	add.s64 	%rd705, %rd704, %rd701;
	st.local.u64 	[%rd703], %rd705;
	ld.shared.s32 	%rd706, [%r3606+-8];
	ld.u8 	%r1133, [%rd4512+-1];
	mul.wide.u32 	%rd707, %r1133, 8;
	add.s64 	%rd708, %rd12, %rd707;
	ld.local.u64 	%rd709, [%rd708];
	add.s64 	%rd710, %rd709, %rd706;
	st.local.u64 	[%rd708], %rd710;
	ld.shared.s32 	%rd711, [%r3606+-4];
	ld.u8 	%r1134, [%rd4512];
	mul.wide.u32 	%rd712, %r1134, 8;
	add.s64 	%rd713, %rd12, %rd712;
	ld.local.u64 	%rd714, [%rd713];
	add.s64 	%rd715, %rd714, %rd711;
	st.local.u64 	[%rd713], %rd715;
	ld.shared.s32 	%rd716, [%r3606];
	ld.u8 	%r1135, [%rd4512+1];
	mul.wide.u32 	%rd717, %r1135, 8;
	add.s64 	%rd718, %rd12, %rd717;
	ld.local.u64 	%rd719, [%rd718];
	add.s64 	%rd720, %rd719, %rd716;
	st.local.u64 	[%rd718], %rd720;
	ld.shared.s32 	%rd721, [%r3606+4];
	ld.u8 	%r1136, [%rd4512+2];
	mul.wide.u32 	%rd722, %r1136, 8;
	add.s64 	%rd723, %rd12, %rd722;
	ld.local.u64 	%rd724, [%rd723];
	add.s64 	%rd725, %rd724, %rd721;
	st.local.u64 	[%rd723], %rd725;
	ld.shared.s32 	%rd726, [%r3606+8];
	ld.u8 	%r1137, [%rd4512+3];
	mul.wide.u32 	%rd727, %r1137, 8;
	add.s64 	%rd728, %rd12, %rd727;
	ld.local.u64 	%rd729, [%rd728];
	add.s64 	%rd730, %rd729, %rd726;
	st.local.u64 	[%rd728], %rd730;
	ld.shared.s32 	%rd731, [%r3606+12];
	ld.u8 	%r1138, [%rd4512+4];
	mul.wide.u32 	%rd732, %r1138, 8;
	add.s64 	%rd733, %rd12, %rd732;
	ld.local.u64 	%rd734, [%rd733];
	add.s64 	%rd735, %rd734, %rd731;
	st.local.u64 	[%rd733], %rd735;
	ld.shared.s32 	%rd736, [%r3606+16];
	ld.u8 	%r1139, [%rd4512+5];
	mul.wide.u32 	%rd737, %r1139, 8;
	add.s64 	%rd738, %rd12, %rd737;
	ld.local.u64 	%rd739, [%rd738];
	add.s64 	%rd740, %rd739, %rd736;
	st.local.u64 	[%rd738], %rd740;
	ld.shared.s32 	%rd741, [%r3606+20];
	ld.u8 	%r1140, [%rd4512+6];
	mul.wide.u32 	%rd742, %r1140, 8;
	add.s64 	%rd743, %rd12, %rd742;
	ld.local.u64 	%rd744, [%rd743];
	add.s64 	%rd745, %rd744, %rd741;
	st.local.u64 	[%rd743], %rd745;
	ld.shared.s32 	%rd746, [%r3606+24];
	ld.u8 	%r1141, [%rd4512+7];
	mul.wide.u32 	%rd747, %r1141, 8;
	add.s64 	%rd748, %rd12, %rd747;
	ld.local.u64 	%rd749, [%rd748];
	add.s64 	%rd750, %rd749, %rd746;
	st.local.u64 	[%rd748], %rd750;
	ld.shared.s32 	%rd751, [%r3606+28];
	ld.u8 	%r1142, [%rd4512+8];
	mul.wide.u32 	%rd752, %r1142, 8;
	add.s64 	%rd753, %rd12, %rd752;
	ld.local.u64 	%rd754, [%rd753];
	add.s64 	%rd755, %rd754, %rd751;
	st.local.u64 	[%rd753], %rd755;
	add.s32 	%r3607, %r3607, 16;
	add.s32 	%r3606, %r3606, 64;
	add.s64 	%rd4512, %rd4512, 16;
	setp.ne.s32 	%p67, %r3607, 0;
	@%p67 bra 	$L__BB0_38;
$L__BB0_39:
	setp.eq.s32 	%p68, %r34, 0;
	@%p68 bra 	$L__BB0_49;
	setp.lt.u32 	%p69, %r34, 8;
	@%p69 bra 	$L__BB0_42;
	shl.b32 	%r1143, %r3609, 2;
	mov.u32 	%r1144, _ZZ7geneticxjP10CudaOutputE17executionTimes_sh;
	add.s32 	%r1145, %r1144, %r1143;
	ld.shared.s32 	%rd756, [%r1145];
	cvt.u64.u32 	%rd757, %r3609;
	add.s64 	%rd758, %rd25, %rd757;
	ld.u8 	%r1146, [%rd758];
	mul.wide.u32 	%rd759, %r1146, 8;
	add.s64 	%rd760, %rd12, %rd759;
	ld.local.u64 	%rd761, [%rd760];
	add.s64 	%rd762, %rd761, %rd756;
	st.local.u64 	[%rd760], %rd762;
	ld.shared.s32 	%rd763, [%r1145+4];
	ld.u8 	%r1147, [%rd758+1];
	mul.wide.u32 	%rd764, %r1147, 8;
	add.s64 	%rd765, %rd12, %rd764;
	ld.local.u64 	%rd766, [%rd765];
	add.s64 	%rd767, %rd766, %rd763;
	st.local.u64 	[%rd765], %rd767;
	ld.shared.s32 	%rd768, [%r1145+8];
	ld.u8 	%r1148, [%rd758+2];
	mul.wide.u32 	%rd769, %r1148, 8;
	add.s64 	%rd770, %rd12, %rd769;
	ld.local.u64 	%rd771, [%rd770];
	add.s64 	%rd772, %rd771, %rd768;
	st.local.u64 	[%rd770], %rd772;
	ld.shared.s32 	%rd773, [%r1145+12];
	ld.u8 	%r1149, [%rd758+3];
	mul.wide.u32 	%rd774, %r1149, 8;
	add.s64 	%rd775, %rd12, %rd774;
	ld.local.u64 	%rd776, [%rd775];
	add.s64 	%rd777, %rd776, %rd773;
	st.local.u64 	[%rd775], %rd777;
	ld.shared.s32 	%rd778, [%r1145+16];
	ld.u8 	%r1150, [%rd758+4];
	mul.wide.u32 	%rd779, %r1150, 8;
	add.s64 	%rd780, %rd12, %rd779;
	ld.local.u64 	%rd781, [%rd780];
	add.s64 	%rd782, %rd781, %rd778;
	st.local.u64 	[%rd780], %rd782;
	ld.shared.s32 	%rd783, [%r1145+20];
	ld.u8 	%r1151, [%rd758+5];
	mul.wide.u32 	%rd784, %r1151, 8;
	add.s64 	%rd785, %rd12, %rd784;
	ld.local.u64 	%rd786, [%rd785];
	add.s64 	%rd787, %rd786, %rd783;
	st.local.u64 	[%rd785], %rd787;
	ld.shared.s32 	%rd788, [%r1145+24];
	ld.u8 	%r1152, [%rd758+6];
	mul.wide.u32 	%rd789, %r1152, 8;
	add.s64 	%rd790, %rd12, %rd789;
	ld.local.u64 	%rd791, [%rd790];
	add.s64 	%rd792, %rd791, %rd788;
	st.local.u64 	[%rd790], %rd792;
	ld.shared.s32 	%rd793, [%r1145+28];
	ld.u8 	%r1153, [%rd758+7];
	mul.wide.u32 	%rd794, %r1153, 8;
	add.s64 	%rd795, %rd12, %rd794;
	ld.local.u64 	%rd796, [%rd795];
	add.s64 	%rd797, %rd796, %rd793;
	st.local.u64 	[%rd795], %rd797;
	add.s32 	%r3609, %r3609, 8;
$L__BB0_42:
	setp.eq.s32 	%p70, %r35, 0;
	@%p70 bra 	$L__BB0_49;
	setp.lt.u32 	%p71, %r35, 4;
	@%p71 bra 	$L__BB0_45;
	shl.b32 	%r1154, %r3609, 2;
	mov.u32 	%r1155, _ZZ7geneticxjP10CudaOutputE17executionTimes_sh;
	add.s32 	%r1156, %r1155, %r1154;
	ld.shared.s32 	%rd798, [%r1156];
	cvt.u64.u32 	%rd799, %r3609;
	add.s64 	%rd800, %rd25, %rd799;
	ld.u8 	%r1157, [%rd800];
	mul.wide.u32 	%rd801, %r1157, 8;
	add.s64 	%rd802, %rd12, %rd801;
	ld.local.u64 	%rd803, [%rd802];
	add.s64 	%rd804, %rd803, %rd798;
	st.local.u64 	[%rd802], %rd804;
	ld.shared.s32 	%rd805, [%r1156+4];
	ld.u8 	%r1158, [%rd800+1];
	mul.wide.u32 	%rd806, %r1158, 8;
	add.s64 	%rd807, %rd12, %rd806;
	ld.local.u64 	%rd808, [%rd807];
	add.s64 	%rd809, %rd808, %rd805;
	st.local.u64 	[%rd807], %rd809;
	ld.shared.s32 	%rd810, [%r1156+8];
	ld.u8 	%r1159, [%rd800+2];
	mul.wide.u32 	%rd811, %r1159, 8;
	add.s64 	%rd812, %rd12, %rd811;
	ld.local.u64 	%rd813, [%rd812];
	add.s64 	%rd814, %rd813, %rd810;
	st.local.u64 	[%rd812], %rd814;
	ld.shared.s32 	%rd815, [%r1156+12];
	ld.u8 	%r1160, [%rd800+3];
	mul.wide.u32 	%rd816, %r1160, 8;
	add.s64 	%rd817, %rd12, %rd816;
	ld.local.u64 	%rd818, [%rd817];
	add.s64 	%rd819, %rd818, %rd815;
	st.local.u64 	[%rd817], %rd819;
	add.s32 	%r3609, %r3609, 4;
$L__BB0_45:
	@%p52 bra 	$L__BB0_49;
	shl.b32 	%r1161, %r3609, 2;
	mov.u32 	%r1162, _ZZ7geneticxjP10CudaOutputE17executionTimes_sh;
	add.s32 	%r74, %r1162, %r1161;
	ld.shared.s32 	%rd820, [%r74];
	cvt.u64.u32 	%rd821, %r3609;
	add.s64 	%rd29, %rd25, %rd821;
	ld.u8 	%r1163, [%rd29];
	mul.wide.u32 	%rd822, %r1163, 8;
	add.s64 	%rd823, %rd12, %rd822;
	ld.local.u64 	%rd824, [%rd823];
	add.s64 	%rd825, %rd824, %rd820;
	st.local.u64 	[%rd823], %rd825;
	setp.eq.s32 	%p73, %r29, 1;
	@%p73 bra 	$L__BB0_49;
	ld.shared.s32 	%rd826, [%r74+4];
	ld.u8 	%r1164, [%rd29+1];
	mul.wide.u32 	%rd827, %r1164, 8;
	add.s64 	%rd828, %rd12, %rd827;
	ld.local.u64 	%rd829, [%rd828];
	add.s64 	%rd830, %rd829, %rd826;
	st.local.u64 	[%rd828], %rd830;
	setp.eq.s32 	%p74, %r29, 2;
	@%p74 bra 	$L__BB0_49;
	ld.shared.s32 	%rd831, [%r74+8];
	ld.u8 	%r1165, [%rd29+2];
	mul.wide.u32 	%rd832, %r1165, 8;
	add.s64 	%rd833, %rd12, %rd832;
	ld.local.u64 	%rd834, [%rd833];
	add.s64 	%rd835, %rd834, %rd831;
	st.local.u64 	[%rd833], %rd835;
$L__BB0_49:
	mov.b64 	%rd4521, 0;
	@%p56 bra 	$L__BB0_63;
	setp.lt.u32 	%p76, %r31, 15;
	mov.b64 	%rd4521, 0;
	mov.b32 	%r3613, 0;
	@%p76 bra 	$L__BB0_53;
	and.b32  	%r3613, %r27, 2147483632;
	neg.s32 	%r3611, %r3613;
	add.s64 	%rd4513, %rd12, 64;
	mov.b64 	%rd4521, 0;
$L__BB0_52:
	.pragma "nounroll";
	ld.local.v2.u64 	{%rd840, %rd841}, [%rd4513+-64];
	max.s64 	%rd842, %rd840, %rd4521;
	max.s64 	%rd843, %rd841, %rd842;
	ld.local.v2.u64 	{%rd844, %rd845}, [%rd4513+-48];
	max.s64 	%rd846, %rd844, %rd843;
	max.s64 	%rd847, %rd845, %rd846;
	ld.local.v2.u64 	{%rd848, %rd849}, [%rd4513+-32];
	max.s64 	%rd850, %rd848, %rd847;
	max.s64 	%rd851, %rd849, %rd850;
	ld.local.v2.u64 	{%rd852, %rd853}, [%rd4513+-16];
	max.s64 	%rd854, %rd852, %rd851;
	max.s64 	%rd855, %rd853, %rd854;
	ld.local.v2.u64 	{%rd856, %rd857}, [%rd4513];
	max.s64 	%rd858, %rd856, %rd855;
	max.s64 	%rd859, %rd857, %rd858;
	ld.local.v2.u64 	{%rd860, %rd861}, [%rd4513+16];
	max.s64 	%rd862, %rd860, %rd859;
	max.s64 	%rd863, %rd861, %rd862;
	ld.local.v2.u64 	{%rd864, %rd865}, [%rd4513+32];
	max.s64 	%rd866, %rd864, %rd863;
	max.s64 	%rd867, %rd865, %rd866;
	ld.local.v2.u64 	{%rd868, %rd869}, [%rd4513+48];
	max.s64 	%rd870, %rd868, %rd867;
	max.s64 	%rd4521, %rd869, %rd870;
	add.s32 	%r3611, %r3611, 16;
	add.s64 	%rd4513, %rd4513, 128;
	setp.ne.s32 	%p77, %r3611, 0;
	@%p77 bra 	$L__BB0_52;
$L__BB0_53:
	setp.eq.s32 	%p78, %r32, 0;
	@%p78 bra 	$L__BB0_63;
	setp.lt.u32 	%p79, %r32, 8;
	@%p79 bra 	$L__BB0_56;
	mul.wide.u32 	%rd872, %r3613, 8;
	add.s64 	%rd873, %rd12, %rd872;
	ld.local.u64 	%rd874, [%rd873];
	max.s64 	%rd875, %rd874, %rd4521;
	ld.local.u64 	%rd876, [%rd873+8];
	max.s64 	%rd877, %rd876, %rd875;
	ld.local.u64 	%rd878, [%rd873+16];
	max.s64 	%rd879, %rd878, %rd877;
	ld.local.u64 	%rd880, [%rd873+24];
	max.s64 	%rd881, %rd880, %rd879;
	ld.local.u64 	%rd882, [%rd873+32];
	max.s64 	%rd883, %rd882, %rd881;
	ld.local.u64 	%rd884, [%rd873+40];
	max.s64 	%rd885, %rd884, %rd883;
	ld.local.u64 	%rd886, [%rd873+48];
	max.s64 	%rd887, %rd886, %rd885;
	ld.local.u64 	%rd888, [%rd873+56];
	max.s64 	%rd4521, %rd888, %rd887;
	add.s32 	%r3613, %r3613, 8;
$L__BB0_56:
	setp.eq.s32 	%p80, %r33, 0;
	@%p80 bra 	$L__BB0_63;
	and.b32  	%r82, %r27, 3;
	setp.lt.u32 	%p81, %r33, 4;
	@%p81 bra 	$L__BB0_59;
	mul.wide.u32 	%rd890, %r3613, 8;
	add.s64 	%rd891, %rd12, %rd890;
	ld.local.u64 	%rd892, [%rd891];
	max.s64 	%rd893, %rd892, %rd4521;
	ld.local.u64 	%rd894, [%rd891+8];
	max.s64 	%rd895, %rd894, %rd893;
	ld.local.u64 	%rd896, [%rd891+16];
	max.s64 	%rd897, %rd896, %rd895;
	ld.local.u64 	%rd898, [%rd891+24];
	max.s64 	%rd4521, %rd898, %rd897;
	add.s32 	%r3613, %r3613, 4;
$L__BB0_59:
	setp.eq.s32 	%p82, %r82, 0;
	@%p82 bra 	$L__BB0_63;
	mul.wide.u32 	%rd899, %r3613, 8;
	add.s64 	%rd43, %rd12, %rd899;
	ld.local.u64 	%rd900, [%rd43];
	max.s64 	%rd4521, %rd900, %rd4521;
	setp.eq.s32 	%p83, %r82, 1;
	@%p83 bra 	$L__BB0_63;
	ld.local.u64 	%rd901, [%rd43+8];
	max.s64 	%rd4521, %rd901, %rd4521;
	setp.eq.s32 	%p84, %r82, 2;
	@%p84 bra 	$L__BB0_63;
	ld.local.u64 	%rd902, [%rd43+16];
	max.s64 	%rd4521, %rd902, %rd4521;
$L__BB0_63:
	st.shared.u64 	[%r36], %rd4521;
	add.s32 	%r3654, %r1, 32;
	setp.gt.u32 	%p85, %r1, 17;
	@%p85 bra 	$L__BB0_171;
	setp.lt.u32 	%p86, %r28, 3;
	mov.b32 	%r3621, 0;
	@%p86 bra 	$L__BB0_67;
	and.b32  	%r3621, %r3, 2147483644;
	neg.s32 	%r3615, %r3621;
	mov.b64 	%rd4522, 0;
$L__BB0_66:
	.pragma "nounroll";
	shr.u32 	%r1169, %r3813, 1;
	shr.u32 	%r1170, %r3813, 21;
	shr.u32 	%r1171, %r3813, 31;
	xor.b32  	%r1172, %r1170, %r1169;
	xor.b32  	%r1173, %r1172, %r1171;
	xor.b32  	%r1174, %r1173, %r3813;
	and.b32  	%r1175, %r1174, 1;
	shl.b32 	%r1176, %r3813, 1;
	or.b32  	%r1177, %r1175, %r1176;
	rem.u32 	%r1178, %r1177, %r27;
	ld.shared.u64 	%rd904, [%r36+520];
	add.s64 	%rd905, %rd904, %rd4522;
	st.u8 	[%rd905], %r1178;
	and.b32  	%r1179, %r3813, 2147483647;
	shr.u32 	%r1180, %r1176, 21;
	shr.u32 	%r1181, %r1176, 31;
	xor.b32  	%r1182, %r1180, %r1179;
	xor.b32  	%r1183, %r1182, %r1181;
	xor.b32  	%r1184, %r1183, %r1174;
	and.b32  	%r1185, %r1184, 1;
	shl.b32 	%r1186, %r1177, 1;
	or.b32  	%r1187, %r1185, %r1186;
	rem.u32 	%r1188, %r1187, %r27;
	ld.shared.u64 	%rd906, [%r36+520];
	add.s64 	%rd907, %rd906, %rd4522;
	st.u8 	[%rd907+1], %r1188;
	and.b32  	%r1189, %r1177, 2147483647;
	shr.u32 	%r1190, %r1186, 21;
	shr.u32 	%r1191, %r1186, 31;
	xor.b32  	%r1192, %r1190, %r1189;
	xor.b32  	%r1193, %r1192, %r1191;
	xor.b32  	%r1194, %r1193, %r1184;
	and.b32  	%r1195, %r1194, 1;
	shl.b32 	%r1196, %r1187, 1;
	or.b32  	%r1197, %r1195, %r1196;
	rem.u32 	%r1198, %r1197, %r27;
	ld.shared.u64 	%rd908, [%r36+520];
	add.s64 	%rd909, %rd908, %rd4522;
	st.u8 	[%rd909+2], %r1198;
	shr.u32 	%r1199, %r3813, 18;
	shr.u32 	%r1200, %r3813, 28;
	xor.b32  	%r1201, %r1199, %r1184;
	xor.b32  	%r1202, %r1201, %r1200;
	xor.b32  	%r1203, %r1202, %r1194;
	and.b32  	%r1204, %r1203, 1;
	shl.b32 	%r1205, %r1197, 1;
	or.b32  	%r3813, %r1204, %r1205;
	rem.u32 	%r1206, %r3813, %r27;
	ld.shared.u64 	%rd910, [%r36+520];
	add.s64 	%rd911, %rd910, %rd4522;
	st.u8 	[%rd911+3], %r1206;
	add.s32 	%r3615, %r3615, 4;
	add.s64 	%rd4522, %rd4522, 4;
	setp.ne.s32 	%p87, %r3615, 0;
	@%p87 bra 	$L__BB0_66;
$L__BB0_67:
	@%p52 bra 	$L__BB0_72;
	setp.eq.s32 	%p89, %r30, 0;
	@%p89 bra 	$L__BB0_70;
	shr.u32 	%r1208, %r3813, 1;
	shr.u32 	%r1209, %r3813, 21;
	shr.u32 	%r1210, %r3813, 31;
	xor.b32  	%r1211, %r1209, %r1208;
	xor.b32  	%r1212, %r1211, %r1210;
	xor.b32  	%r1213, %r1212, %r3813;
	and.b32  	%r1214, %r1213, 1;
	shl.b32 	%r1215, %r3813, 1;
	or.b32  	%r1216, %r1214, %r1215;
	rem.u32 	%r1217, %r1216, %r27;
	ld.shared.u64 	%rd912, [%r36+520];
	cvt.u64.u32 	%rd913, %r3621;
	add.s64 	%rd914, %rd912, %rd913;
	st.u8 	[%rd914], %r1217;
	shr.u32 	%r1218, %r3813, 20;
	shr.u32 	%r1219, %r3813, 30;
	xor.b32  	%r1220, %r1218, %r3813;
	xor.b32  	%r1221, %r1220, %r1219;
	xor.b32  	%r1222, %r1221, %r1213;
	and.b32  	%r1223, %r1222, 1;
	shl.b32 	%r1224, %r1216, 1;
	or.b32  	%r3813, %r1223, %r1224;
	rem.u32 	%r1225, %r3813, %r27;
	ld.shared.u64 	%rd915, [%r36+520];
	add.s64 	%rd916, %rd915, %rd913;
	st.u8 	[%rd916+1], %r1225;
	add.s32 	%r3621, %r3621, 2;
$L__BB0_70:
	and.b32  	%r1226, %r3, 1;
	setp.eq.b32 	%p90, %r1226, 1;
	not.pred 	%p91, %p90;
	@%p91 bra 	$L__BB0_72;
	shr.u32 	%r1227, %r3813, 1;
	shr.u32 	%r1228, %r3813, 21;
	shr.u32 	%r1229, %r3813, 31;
	xor.b32  	%r1230, %r1228, %r1227;
	xor.b32  	%r1231, %r1230, %r1229;
	xor.b32  	%r1232, %r1231, %r3813;
	and.b32  	%r1233, %r1232, 1;
	shl.b32 	%r1234, %r3813, 1;
	or.b32  	%r3813, %r1233, %r1234;
	rem.u32 	%r1235, %r3813, %r27;
	ld.shared.u64 	%rd917, [%r36+520];
	cvt.u64.u32 	%rd918, %r3621;
	add.s64 	%rd919, %rd917, %rd918;
	st.u8 	[%rd919], %r1235;
$L__BB0_72:
	setp.lt.s32 	%p92, %r27, 1;
	@%p92 bra 	$L__BB0_86;
	setp.lt.u32 	%p93, %r31, 15;
	mov.b32 	%r3626, 0;
	@%p93 bra 	$L__BB0_76;
	and.b32  	%r3626, %r27, 2147483632;
	neg.s32 	%r3624, %r3626;
	add.s64 	%rd4523, %rd12, 64;
$L__BB0_75:
	.pragma "nounroll";
	mov.b64 	%rd920, 0;
	st.local.v2.u64 	[%rd4523+-64], {%rd920, %rd920};
	st.local.v2.u64 	[%rd4523+-48], {%rd920, %rd920};
	st.local.v2.u64 	[%rd4523+-32], {%rd920, %rd920};
	st.local.v2.u64 	[%rd4523+-16], {%rd920, %rd920};
	st.local.v2.u64 	[%rd4523], {%rd920, %rd920};
	st.local.v2.u64 	[%rd4523+16], {%rd920, %rd920};
	st.local.v2.u64 	[%rd4523+32], {%rd920, %rd920};
	st.local.v2.u64 	[%rd4523+48], {%rd920, %rd920};
	add.s32 	%r3624, %r3624, 16;
	add.s64 	%rd4523, %rd4523, 128;
	setp.ne.s32 	%p94, %r3624, 0;
	@%p94 bra 	$L__BB0_75;
$L__BB0_76:
	setp.eq.s32 	%p95, %r32, 0;
	@%p95 bra 	$L__BB0_86;
	setp.lt.u32 	%p96, %r32, 8;
	@%p96 bra 	$L__BB0_79;
	mul.wide.u32 	%rd921, %r3626, 8;
	add.s64 	%rd922, %rd12, %rd921;
	mov.b64 	%rd923, 0;
	st.local.u64 	[%rd922], %rd923;
	st.local.u64 	[%rd922+8], %rd923;
	st.local.u64 	[%rd922+16], %rd923;
	st.local.u64 	[%rd922+24], %rd923;
	st.local.u64 	[%rd922+32], %rd923;
	st.local.u64 	[%rd922+40], %rd923;
	st.local.u64 	[%rd922+48], %rd923;
	st.local.u64 	[%rd922+56], %rd923;
	add.s32 	%r3626, %r3626, 8;
$L__BB0_79:
	setp.eq.s32 	%p97, %r33, 0;
	@%p97 bra 	$L__BB0_86;
	and.b32  	%r109, %r27, 3;
	setp.lt.u32 	%p98, %r33, 4;
	@%p98 bra 	$L__BB0_82;
	mul.wide.u32 	%rd924, %r3626, 8;
	add.s64 	%rd925, %rd12, %rd924;
	mov.b64 	%rd926, 0;
	st.local.u64 	[%rd925], %rd926;
	st.local.u64 	[%rd925+8], %rd926;
	st.local.u64 	[%rd925+16], %rd926;
	st.local.u64 	[%rd925+24], %rd926;
	add.s32 	%r3626, %r3626, 4;
$L__BB0_82:
	setp.eq.s32 	%p99, %r109, 0;
	@%p99 bra 	$L__BB0_86;
	mul.wide.u32 	%rd927, %r3626, 8;
	add.s64 	%rd53, %rd12, %rd927;
	mov.b64 	%rd928, 0;
	st.local.u64 	[%rd53], %rd928;
	setp.eq.s32 	%p100, %r109, 1;
	@%p100 bra 	$L__BB0_86;
	mov.b64 	%rd929, 0;
	st.local.u64 	[%rd53+8], %rd929;
	setp.eq.s32 	%p101, %r109, 2;
	@%p101 bra 	$L__BB0_86;
	mov.b64 	%rd930, 0;
	st.local.u64 	[%rd53+16], %rd930;
$L__BB0_86:
	ld.shared.u64 	%rd54, [%r36+520];
	setp.lt.u32 	%p102, %r28, 15;
	mov.b32 	%r3631, 0;
	@%p102 bra 	$L__BB0_89;
	and.b32  	%r3631, %r3, 2147483632;
	neg.s32 	%r3629, %r3631;
	mov.u32 	%r1239, _ZZ7geneticxjP10CudaOutputE17executionTimes_sh;
	add.s32 	%r3628, %r1239, 32;
	add.s64 	%rd4524, %rd54, 7;
$L__BB0_88:
	.pragma "nounroll";
	ld.shared.s32 	%rd931, [%r3628+-32];
	ld.u8 	%r1240, [%rd4524+-7];
	mul.wide.u32 	%rd932, %r1240, 8;
	add.s64 	%rd933, %rd12, %rd932;
	ld.local.u64 	%rd934, [%rd933];
	add.s64 	%rd935, %rd934, %rd931;
	st.local.u64 	[%rd933], %rd935;
	ld.shared.s32 	%rd936, [%r3628+-28];
	ld.u8 	%r1241, [%rd4524+-6];
	mul.wide.u32 	%rd937, %r1241, 8;
	add.s64 	%rd938, %rd12, %rd937;
	ld.local.u64 	%rd939, [%rd938];
	add.s64 	%rd940, %rd939, %rd936;
	st.local.u64 	[%rd938], %rd940;
	ld.shared.s32 	%rd941, [%r3628+-24];
	ld.u8 	%r1242, [%rd4524+-5];
	mul.wide.u32 	%rd942, %r1242, 8;
	add.s64 	%rd943, %rd12, %rd942;
	ld.local.u64 	%rd944, [%rd943];
	add.s64 	%rd945, %rd944, %rd941;
	st.local.u64 	[%rd943], %rd945;
	ld.shared.s32 	%rd946, [%r3628+-20];
	ld.u8 	%r1243, [%rd4524+-4];
	mul.wide.u32 	%rd947, %r1243, 8;
	add.s64 	%rd948, %rd12, %rd947;
	ld.local.u64 	%rd949, [%rd948];
	add.s64 	%rd950, %rd949, %rd946;
	st.local.u64 	[%rd948], %rd950;
	ld.shared.s32 	%rd951, [%r3628+-16];
	ld.u8 	%r1244, [%rd4524+-3];
	mul.wide.u32 	%rd952, %r1244, 8;
	add.s64 	%rd953, %rd12, %rd952;
	ld.local.u64 	%rd954, [%rd953];
	add.s64 	%rd955, %rd954, %rd951;
	st.local.u64 	[%rd953], %rd955;
	ld.shared.s32 	%rd956, [%r3628+-12];
	ld.u8 	%r1245, [%rd4524+-2];
	mul.wide.u32 	%rd957, %r1245, 8;
	add.s64 	%rd958, %rd12, %rd957;
	ld.local.u64 	%rd959, [%rd958];
	add.s64 	%rd960, %rd959, %rd956;
	st.local.u64 	[%rd958], %rd960;
	ld.shared.s32 	%rd961, [%r3628+-8];
	ld.u8 	%r1246, [%rd4524+-1];
	mul.wide.u32 	%rd962, %r1246, 8;
	add.s64 	%rd963, %rd12, %rd962;
	ld.local.u64 	%rd964, [%rd963];
	add.s64 	%rd965, %rd964, %rd961;
	st.local.u64 	[%rd963], %rd965;
	ld.shared.s32 	%rd966, [%r3628+-4];
	ld.u8 	%r1247, [%rd4524];
	mul.wide.u32 	%rd967, %r1247, 8;
	add.s64 	%rd968, %rd12, %rd967;
	ld.local.u64 	%rd969, [%rd968];
	add.s64 	%rd970, %rd969, %rd966;
	st.local.u64 	[%rd968], %rd970;
	ld.shared.s32 	%rd971, [%r3628];
	ld.u8 	%r1248, [%rd4524+1];
	mul.wide.u32 	%rd972, %r1248, 8;
	add.s64 	%rd973, %rd12, %rd972;
	ld.local.u64 	%rd974, [%rd973];
	add.s64 	%rd975, %rd974, %rd971;
	st.local.u64 	[%rd973], %rd975;
	ld.shared.s32 	%rd976, [%r3628+4];
	ld.u8 	%r1249, [%rd4524+2];
	mul.wide.u32 	%rd977, %r1249, 8;
	add.s64 	%rd978, %rd12, %rd977;
	ld.local.u64 	%rd979, [%rd978];
	add.s64 	%rd980, %rd979, %rd976;
	st.local.u64 	[%rd978], %rd980;
	ld.shared.s32 	%rd981, [%r3628+8];
	ld.u8 	%r1250, [%rd4524+3];
	mul.wide.u32 	%rd982, %r1250, 8;
	add.s64 	%rd983, %rd12, %rd982;
	ld.local.u64 	%rd984, [%rd983];
	add.s64 	%rd985, %rd984, %rd981;
	st.local.u64 	[%rd983], %rd985;
	ld.shared.s32 	%rd986, [%r3628+12];
	ld.u8 	%r1251, [%rd4524+4];
	mul.wide.u32 	%rd987, %r1251, 8;
	add.s64 	%rd988, %rd12, %rd987;
	ld.local.u64 	%rd989, [%rd988];
	add.s64 	%rd990, %rd989, %rd986;
	st.local.u64 	[%rd988], %rd990;
	ld.shared.s32 	%rd991, [%r3628+16];
	ld.u8 	%r1252, [%rd4524+5];
	mul.wide.u32 	%rd992, %r1252, 8;
	add.s64 	%rd993, %rd12, %rd992;
	ld.local.u64 	%rd994, [%rd993];
	add.s64 	%rd995, %rd994, %rd991;
	st.local.u64 	[%rd993], %rd995;
	ld.shared.s32 	%rd996, [%r3628+20];
	ld.u8 	%r1253, [%rd4524+6];
	mul.wide.u32 	%rd997, %r1253, 8;
	add.s64 	%rd998, %rd12, %rd997;
	ld.local.u64 	%rd999, [%rd998];
	add.s64 	%rd1000, %rd999, %rd996;
	st.local.u64 	[%rd998], %rd1000;
	ld.shared.s32 	%rd1001, [%r3628+24];
	ld.u8 	%r1254, [%rd4524+7];
	mul.wide.u32 	%rd1002, %r1254, 8;
	add.s64 	%rd1003, %rd12, %rd1002;
	ld.local.u64 	%rd1004, [%rd1003];
	add.s64 	%rd1005, %rd1004, %rd1001;
	st.local.u64 	[%rd1003], %rd1005;
	ld.shared.s32 	%rd1006, [%r3628+28];
	ld.u8 	%r1255, [%rd4524+8];
	mul.wide.u32 	%rd1007, %r1255, 8;
	add.s64 	%rd1008, %rd12, %rd1007;
	ld.local.u64 	%rd1009, [%rd1008];
	add.s64 	%rd1010, %rd1009, %rd1006;
	st.local.u64 	[%rd1008], %rd1010;
	add.s32 	%r3629, %r3629, 16;
	add.s32 	%r3628, %r3628, 64;
	add.s64 	%rd4524, %rd4524, 16;
	setp.ne.s32 	%p103, %r3629, 0;
	@%p103 bra 	$L__BB0_88;
$L__BB0_89:
	setp.eq.s32 	%p104, %r34, 0;
	@%p104 bra 	$L__BB0_99;
	setp.lt.u32 	%p105, %r34, 8;
	@%p105 bra 	$L__BB0_92;
	shl.b32 	%r1256, %r3631, 2;
	mov.u32 	%r1257, _ZZ7geneticxjP10CudaOutputE17executionTimes_sh;
	add.s32 	%r1258, %r1257, %r1256;
	ld.shared.s32 	%rd1011, [%r1258];
	cvt.u64.u32 	%rd1012, %r3631;
	add.s64 	%rd1013, %rd54, %rd1012;
	ld.u8 	%r1259, [%rd1013];
	mul.wide.u32 	%rd1014, %r1259, 8;
	add.s64 	%rd1015, %rd12, %rd1014;
	ld.local.u64 	%rd1016, [%rd1015];
	add.s64 	%rd1017, %rd1016, %rd1011;
	st.local.u64 	[%rd1015], %rd1017;
	ld.shared.s32 	%rd1018, [%r1258+4];
	ld.u8 	%r1260, [%rd1013+1];
	mul.wide.u32 	%rd1019, %r1260, 8;
	add.s64 	%rd1020, %rd12, %rd1019;
	ld.local.u64 	%rd1021, [%rd1020];
	add.s64 	%rd1022, %rd1021, %rd1018;
	st.local.u64 	[%rd1020], %rd1022;
	ld.shared.s32 	%rd1023, [%r1258+8];
	ld.u8 	%r1261, [%rd1013+2];
	mul.wide.u32 	%rd1024, %r1261, 8;
	add.s64 	%rd1025, %rd12, %rd1024;
	ld.local.u64 	%rd1026, [%rd1025];
	add.s64 	%rd1027, %rd1026, %rd1023;
	st.local.u64 	[%rd1025], %rd1027;
	ld.shared.s32 	%rd1028, [%r1258+12];
	ld.u8 	%r1262, [%rd1013+3];
	mul.wide.u32 	%rd1029, %r1262, 8;
	add.s64 	%rd1030, %rd12, %rd1029;
	ld.local.u64 	%rd1031, [%rd1030];
	add.s64 	%rd1032, %rd1031, %rd1028;
	st.local.u64 	[%rd1030], %rd1032;
	ld.shared.s32 	%rd1033, [%r1258+16];
	ld.u8 	%r1263, [%rd1013+4];
	mul.wide.u32 	%rd1034, %r1263, 8;
	add.s64 	%rd1035, %rd12, %rd1034;
	ld.local.u64 	%rd1036, [%rd1035];
	add.s64 	%rd1037, %rd1036, %rd1033;
	st.local.u64 	[%rd1035], %rd1037;
	ld.shared.s32 	%rd1038, [%r1258+20];
	ld.u8 	%r1264, [%rd1013+5];
	mul.wide.u32 	%rd1039, %r1264, 8;
	add.s64 	%rd1040, %rd12, %rd1039;
	ld.local.u64 	%rd1041, [%rd1040];
	add.s64 	%rd1042, %rd1041, %rd1038;
	st.local.u64 	[%rd1040], %rd1042;
	ld.shared.s32 	%rd1043, [%r1258+24];
	ld.u8 	%r1265, [%rd1013+6];
	mul.wide.u32 	%rd1044, %r1265, 8;
	add.s64 	%rd1045, %rd12, %rd1044;
	ld.local.u64 	%rd1046, [%rd1045];
	add.s64 	%rd1047, %rd1046, %rd1043;
	st.local.u64 	[%rd1045], %rd1047;
	ld.shared.s32 	%rd1048, [%r1258+28];
	ld.u8 	%r1266, [%rd1013+7];
	mul.wide.u32 	%rd1049, %r1266, 8;
	add.s64 	%rd1050, %rd12, %rd1049;
	ld.local.u64 	%rd1051, [%rd1050];
	add.s64 	%rd1052, %rd1051, %rd1048;
	st.local.u64 	[%rd1050], %rd1052;
	add.s32 	%r3631, %r3631, 8;
$L__BB0_92:
	setp.eq.s32 	%p106, %r35, 0;
	@%p106 bra 	$L__BB0_99;
	setp.lt.u32 	%p107, %r35, 4;
	@%p107 bra 	$L__BB0_95;
	shl.b32 	%r1267, %r3631, 2;
	mov.u32 	%r1268, _ZZ7geneticxjP10CudaOutputE17executionTimes_sh;
	add.s32 	%r1269, %r1268, %r1267;
	ld.shared.s32 	%rd1053, [%r1269];
	cvt.u64.u32 	%rd1054, %r3631;
	add.s64 	%rd1055, %rd54, %rd1054;
	ld.u8 	%r1270, [%rd1055];
	mul.wide.u32 	%rd1056, %r1270, 8;
	add.s64 	%rd1057, %rd12, %rd1056;
	ld.local.u64 	%rd1058, [%rd1057];
	add.s64 	%rd1059, %rd1058, %rd1053;
	st.local.u64 	[%rd1057], %rd1059;
	ld.shared.s32 	%rd1060, [%r1269+4];
	ld.u8 	%r1271, [%rd1055+1];
	mul.wide.u32 	%rd1061, %r1271, 8;
	add.s64 	%rd1062, %rd12, %rd1061;
	ld.local.u64 	%rd1063, [%rd1062];
	add.s64 	%rd1064, %rd1063, %rd1060;
	st.local.u64 	[%rd1062], %rd1064;
	ld.shared.s32 	%rd1065, [%r1269+8];
	ld.u8 	%r1272, [%rd1055+2];
	mul.wide.u32 	%rd1066, %r1272, 8;
	add.s64 	%rd1067, %rd12, %rd1066;
	ld.local.u64 	%rd1068, [%rd1067];
	add.s64 	%rd1069, %rd1068, %rd1065;
	st.local.u64 	[%rd1067], %rd1069;
	ld.shared.s32 	%rd1070, [%r1269+12];
	ld.u8 	%r1273, [%rd1055+3];
	mul.wide.u32 	%rd1071, %r1273, 8;
	add.s64 	%rd1072, %rd12, %rd1071;
	ld.local.u64 	%rd1073, [%rd1072];
	add.s64 	%rd1074, %rd1073, %rd1070;
	st.local.u64 	[%rd1072], %rd1074;
	add.s32 	%r3631, %r3631, 4;
$L__BB0_95:
	setp.eq.s32 	%p108, %r29, 0;
	@%p108 bra 	$L__BB0_99;
	shl.b32 	%r1274, %r3631, 2;
	mov.u32 	%r1275, _ZZ7geneticxjP10CudaOutputE17executionTimes_sh;
	add.s32 	%r123, %r1275, %r1274;
	ld.shared.s32 	%rd1075, [%r123];
	cvt.u64.u32 	%rd1076, %r3631;
	add.s64 	%rd58, %rd54, %rd1076;
	ld.u8 	%r1276, [%rd58];
	mul.wide.u32 	%rd1077, %r1276, 8;
	add.s64 	%rd1078, %rd12, %rd1077;
	ld.local.u64 	%rd1079, [%rd1078];
	add.s64 	%rd1080, %rd1079, %rd1075;
	st.local.u64 	[%rd1078], %rd1080;
	setp.eq.s32 	%p109, %r29, 1;
	@%p109 bra 	$L__BB0_99;
	ld.shared.s32 	%rd1081, [%r123+4];
	ld.u8 	%r1277, [%rd58+1];
	mul.wide.u32 	%rd1082, %r1277, 8;
	add.s64 	%rd1083, %rd12, %rd1082;
	ld.local.u64 	%rd1084, [%rd1083];
	add.s64 	%rd1085, %rd1084, %rd1081;
	st.local.u64 	[%rd1083], %rd1085;
	setp.eq.s32 	%p110, %r29, 2;
	@%p110 bra 	$L__BB0_99;
	ld.shared.s32 	%rd1086, [%r123+8];
	ld.u8 	%r1278, [%rd58+2];
	mul.wide.u32 	%rd1087, %r1278, 8;
	add.s64 	%rd1088, %rd12, %rd1087;
	ld.local.u64 	%rd1089, [%rd1088];
	add.s64 	%rd1090, %rd1089, %rd1086;
	st.local.u64 	[%rd1088], %rd1090;
$L__BB0_99:
	setp.lt.s32 	%p111, %r27, 1;
	mov.b64 	%rd4533, 0;
	@%p111 bra 	$L__BB0_113;
	setp.lt.u32 	%p112, %r31, 15;
	mov.b64 	%rd4533, 0;
	mov.b32 	%r3635, 0;
	@%p112 bra 	$L__BB0_103;
	and.b32  	%r3635, %r27, 2147483632;
	neg.s32 	%r3633, %r3635;
	add.s64 	%rd4525, %rd12, 64;
	mov.b64 	%rd4533, 0;
$L__BB0_102:
	.pragma "nounroll";
	ld.local.v2.u64 	{%rd1095, %rd1096}, [%rd4525+-64];
	max.s64 	%rd1097, %rd1095, %rd4533;
	max.s64 	%rd1098, %rd1096, %rd1097;
	ld.local.v2.u64 	{%rd1099, %rd1100}, [%rd4525+-48];
	max.s64 	%rd1101, %rd1099, %rd1098;
	max.s64 	%rd1102, %rd1100, %rd1101;
	ld.local.v2.u64 	{%rd1103, %rd1104}, [%rd4525+-32];
	max.s64 	%rd1105, %rd1103, %rd1102;
	max.s64 	%rd1106, %rd1104, %rd1105;
	ld.local.v2.u64 	{%rd1107, %rd1108}, [%rd4525+-16];
	max.s64 	%rd1109, %rd1107, %rd1106;
	max.s64 	%rd1110, %rd1108, %rd1109;
	ld.local.v2.u64 	{%rd1111, %rd1112}, [%rd4525];
	max.s64 	%rd1113, %rd1111, %rd1110;
	max.s64 	%rd1114, %rd1112, %rd1113;
	ld.local.v2.u64 	{%rd1115, %rd1116}, [%rd4525+16];
	max.s64 	%rd1117, %rd1115, %rd1114;
	max.s64 	%rd1118, %rd1116, %rd1117;
	ld.local.v2.u64 	{%rd1119, %rd1120}, [%rd4525+32];
	max.s64 	%rd1121, %rd1119, %rd1118;
	max.s64 	%rd1122, %rd1120, %rd1121;
	ld.local.v2.u64 	{%rd1123, %rd1124}, [%rd4525+48];
	max.s64 	%rd1125, %rd1123, %rd1122;
	max.s64 	%rd4533, %rd1124, %rd1125;
	add.s32 	%r3633, %r3633, 16;
	add.s64 	%rd4525, %rd4525, 128;
	setp.ne.s32 	%p113, %r3633, 0;
	@%p113 bra 	$L__BB0_102;
$L__BB0_103:
	setp.eq.s32 	%p114, %r32, 0;
	@%p114 bra 	$L__BB0_113;
	setp.lt.u32 	%p115, %r32, 8;
	@%p115 bra 	$L__BB0_106;
	mul.wide.u32 	%rd1127, %r3635, 8;
	add.s64 	%rd1128, %rd12, %rd1127;
	ld.local.u64 	%rd1129, [%rd1128];
	max.s64 	%rd1130, %rd1129, %rd4533;
	ld.local.u64 	%rd1131, [%rd1128+8];
	max.s64 	%rd1132, %rd1131, %rd1130;
	ld.local.u64 	%rd1133, [%rd1128+16];
	max.s64 	%rd1134, %rd1133, %rd1132;
	ld.local.u64 	%rd1135, [%rd1128+24];
	max.s64 	%rd1136, %rd1135, %rd1134;
	ld.local.u64 	%rd1137, [%rd1128+32];
	max.s64 	%rd1138, %rd1137, %rd1136;
	ld.local.u64 	%rd1139, [%rd1128+40];
	max.s64 	%rd1140, %rd1139, %rd1138;
	ld.local.u64 	%rd1141, [%rd1128+48];
	max.s64 	%rd1142, %rd1141, %rd1140;
	ld.local.u64 	%rd1143, [%rd1128+56];
	max.s64 	%rd4533, %rd1143, %rd1142;
	add.s32 	%r3635, %r3635, 8;
$L__BB0_106:
	setp.eq.s32 	%p116, %r33, 0;
	@%p116 bra 	$L__BB0_113;
	and.b32  	%r131, %r27, 3;
	setp.lt.u32 	%p117, %r33, 4;
	@%p117 bra 	$L__BB0_109;
	mul.wide.u32 	%rd1145, %r3635, 8;
	add.s64 	%rd1146, %rd12, %rd1145;
	ld.local.u64 	%rd1147, [%rd1146];
	max.s64 	%rd1148, %rd1147, %rd4533;
	ld.local.u64 	%rd1149, [%rd1146+8];
	max.s64 	%rd1150, %rd1149, %rd1148;
	ld.local.u64 	%rd1151, [%rd1146+16];
	max.s64 	%rd1152, %rd1151, %rd1150;
	ld.local.u64 	%rd1153, [%rd1146+24];
	max.s64 	%rd4533, %rd1153, %rd1152;
	add.s32 	%r3635, %r3635, 4;
$L__BB0_109:
	setp.eq.s32 	%p118, %r131, 0;
	@%p118 bra 	$L__BB0_113;
	mul.wide.u32 	%rd1154, %r3635, 8;
	add.s64 	%rd72, %rd12, %rd1154;
	ld.local.u64 	%rd1155, [%rd72];
	max.s64 	%rd4533, %rd1155, %rd4533;
	setp.eq.s32 	%p119, %r131, 1;
	@%p119 bra 	$L__BB0_113;
	ld.local.u64 	%rd1156, [%rd72+8];
	max.s64 	%rd4533, %rd1156, %rd4533;
	setp.eq.s32 	%p120, %r131, 2;
	@%p120 bra 	$L__BB0_113;
	ld.local.u64 	%rd1157, [%rd72+16];
	max.s64 	%rd4533, %rd1157, %rd4533;
$L__BB0_113:
	st.shared.u64 	[%r36+512], %rd4533;
	add.s32 	%r3654, %r1, 64;
	bra.uni 	$L__BB0_171;
$L__BB0_114:
	setp.gt.s32 	%p11, %r27, 0;
	@%p11 bra 	$L__BB0_117;
	shl.b32 	%r1044, %r1, 4;
	mov.u32 	%r1045, _ZZ7geneticxjP10CudaOutputE10population;
	add.s32 	%r3655, %r1045, %r1044;
	mov.u32 	%r3656, %r1;
$L__BB0_116:
	mov.b64 	%rd493, 0;
	st.shared.u64 	[%r3655], %rd493;
	add.s32 	%r3654, %r3656, 32;
	add.s32 	%r3655, %r3655, 512;
	setp.lt.u32 	%p12, %r3656, 18;
	mov.u32 	%r3656, %r3654;
	@%p12 bra 	$L__BB0_116;
	bra.uni 	$L__BB0_171;
$L__BB0_117:
	add.s32 	%r136, %r27, -1;
	and.b32  	%r137, %r27, 15;
	and.b32  	%r138, %r27, 7;
	setp.lt.u32 	%p13, %r136, 15;
	mov.b32 	%r3639, 0;
	@%p13 bra 	$L__BB0_120;
	and.b32  	%r3639, %r27, 2147483632;
	neg.s32 	%r3637, %r3639;
	add.s64 	%rd4534, %rd12, 64;
$L__BB0_119:
	.pragma "nounroll";
	mov.b64 	%rd494, 0;
	st.local.v2.u64 	[%rd4534+-64], {%rd494, %rd494};
	st.local.v2.u64 	[%rd4534+-48], {%rd494, %rd494};
	st.local.v2.u64 	[%rd4534+-32], {%rd494, %rd494};
	st.local.v2.u64 	[%rd4534+-16], {%rd494, %rd494};
	st.local.v2.u64 	[%rd4534], {%rd494, %rd494};
	st.local.v2.u64 	[%rd4534+16], {%rd494, %rd494};
	st.local.v2.u64 	[%rd4534+32], {%rd494, %rd494};
	st.local.v2.u64 	[%rd4534+48], {%rd494, %rd494};
	add.s32 	%r3637, %r3637, 16;
	add.s64 	%rd4534, %rd4534, 128;
	setp.ne.s32 	%p14, %r3637, 0;
	@%p14 bra 	$L__BB0_119;
$L__BB0_120:
	setp.eq.s32 	%p15, %r137, 0;
	@%p15 bra 	$L__BB0_130;
	setp.lt.u32 	%p16, %r137, 8;
	@%p16 bra 	$L__BB0_123;
	mul.wide.u32 	%rd495, %r3639, 8;
	add.s64 	%rd496, %rd12, %rd495;
	mov.b64 	%rd497, 0;
	st.local.u64 	[%rd496], %rd497;
	st.local.u64 	[%rd496+8], %rd497;
	st.local.u64 	[%rd496+16], %rd497;
	st.local.u64 	[%rd496+24], %rd497;
	st.local.u64 	[%rd496+32], %rd497;
	st.local.u64 	[%rd496+40], %rd497;
	st.local.u64 	[%rd496+48], %rd497;
	st.local.u64 	[%rd496+56], %rd497;
	add.s32 	%r3639, %r3639, 8;
$L__BB0_123:
	setp.eq.s32 	%p17, %r138, 0;
	@%p17 bra 	$L__BB0_130;
	and.b32  	%r146, %r27, 3;
	setp.lt.u32 	%p18, %r138, 4;
	@%p18 bra 	$L__BB0_126;
	mul.wide.u32 	%rd498, %r3639, 8;
	add.s64 	%rd499, %rd12, %rd498;
	mov.b64 	%rd500, 0;
	st.local.u64 	[%rd499], %rd500;
	st.local.u64 	[%rd499+8], %rd500;
	st.local.u64 	[%rd499+16], %rd500;
	st.local.u64 	[%rd499+24], %rd500;
	add.s32 	%r3639, %r3639, 4;
$L__BB0_126:
	setp.eq.s32 	%p19, %r146, 0;
	@%p19 bra 	$L__BB0_130;
	mul.wide.u32 	%rd501, %r3639, 8;
	add.s64 	%rd80, %rd12, %rd501;
	mov.b64 	%rd502, 0;
	st.local.u64 	[%rd80], %rd502;
	setp.eq.s32 	%p20, %r146, 1;
	@%p20 bra 	$L__BB0_130;
	mov.b64 	%rd503, 0;
	st.local.u64 	[%rd80+8], %rd503;
	setp.eq.s32 	%p21, %r146, 2;
	@%p21 bra 	$L__BB0_130;
	mov.b64 	%rd504, 0;
	st.local.u64 	[%rd80+16], %rd504;
$L__BB0_130:
	setp.lt.u32 	%p22, %r136, 15;
	mov.b64 	%rd4543, 0;
	mov.b32 	%r3643, 0;
	@%p22 bra 	$L__BB0_133;
	and.b32  	%r3643, %r27, 2147483632;
	neg.s32 	%r3641, %r3643;
	add.s64 	%rd4535, %rd12, 64;
	mov.b64 	%rd4543, 0;
$L__BB0_132:
	.pragma "nounroll";
	ld.local.v2.u64 	{%rd508, %rd509}, [%rd4535+-64];
	max.s64 	%rd510, %rd508, %rd4543;
	max.s64 	%rd511, %rd509, %rd510;
	ld.local.v2.u64 	{%rd512, %rd513}, [%rd4535+-48];
	max.s64 	%rd514, %rd512, %rd511;
	max.s64 	%rd515, %rd513, %rd514;
	ld.local.v2.u64 	{%rd516, %rd517}, [%rd4535+-32];
	max.s64 	%rd518, %rd516, %rd515;
	max.s64 	%rd519, %rd517, %rd518;
	ld.local.v2.u64 	{%rd520, %rd521}, [%rd4535+-16];
	max.s64 	%rd522, %rd520, %rd519;
	max.s64 	%rd523, %rd521, %rd522;
	ld.local.v2.u64 	{%rd524, %rd525}, [%rd4535];
	max.s64 	%rd526, %rd524, %rd523;
	max.s64 	%rd527, %rd525, %rd526;
	ld.local.v2.u64 	{%rd528, %rd529}, [%rd4535+16];
	max.s64 	%rd530, %rd528, %rd527;
	max.s64 	%rd531, %rd529, %rd530;
	ld.local.v2.u64 	{%rd532, %rd533}, [%rd4535+32];
	max.s64 	%rd534, %rd532, %rd531;
	max.s64 	%rd535, %rd533, %rd534;
	ld.local.v2.u64 	{%rd536, %rd537}, [%rd4535+48];
	max.s64 	%rd538, %rd536, %rd535;
	max.s64 	%rd4543, %rd537, %rd538;
	add.s32 	%r3641, %r3641, 16;
	add.s64 	%rd4535, %rd4535, 128;
	setp.ne.s32 	%p23, %r3641, 0;
	@%p23 bra 	$L__BB0_132;
$L__BB0_133:
	setp.eq.s32 	%p24, %r137, 0;
	@%p24 bra 	$L__BB0_143;
	setp.lt.u32 	%p25, %r137, 8;
	@%p25 bra 	$L__BB0_136;
	mul.wide.u32 	%rd540, %r3643, 8;
	add.s64 	%rd541, %rd12, %rd540;
	ld.local.u64 	%rd542, [%rd541];
	max.s64 	%rd543, %rd542, %rd4543;
	ld.local.u64 	%rd544, [%rd541+8];
	max.s64 	%rd545, %rd544, %rd543;
	ld.local.u64 	%rd546, [%rd541+16];
	max.s64 	%rd547, %rd546, %rd545;
	ld.local.u64 	%rd548, [%rd541+24];
	max.s64 	%rd549, %rd548, %rd547;
	ld.local.u64 	%rd550, [%rd541+32];
	max.s64 	%rd551, %rd550, %rd549;
	ld.local.u64 	%rd552, [%rd541+40];
	max.s64 	%rd553, %rd552, %rd551;
	ld.local.u64 	%rd554, [%rd541+48];
	max.s64 	%rd555, %rd554, %rd553;
	ld.local.u64 	%rd556, [%rd541+56];
	max.s64 	%rd4543, %rd556, %rd555;
	add.s32 	%r3643, %r3643, 8;
$L__BB0_136:
	setp.eq.s32 	%p26, %r138, 0;
	@%p26 bra 	$L__BB0_143;
	and.b32  	%r156, %r27, 3;
	setp.lt.u32 	%p27, %r138, 4;
	@%p27 bra 	$L__BB0_139;
	mul.wide.u32 	%rd558, %r3643, 8;
	add.s64 	%rd559, %rd12, %rd558;
	ld.local.u64 	%rd560, [%rd559];
	max.s64 	%rd561, %rd560, %rd4543;
	ld.local.u64 	%rd562, [%rd559+8];
	max.s64 	%rd563, %rd562, %rd561;
	ld.local.u64 	%rd564, [%rd559+16];
	max.s64 	%rd565, %rd564, %rd563;
	ld.local.u64 	%rd566, [%rd559+24];
	max.s64 	%rd4543, %rd566, %rd565;
	add.s32 	%r3643, %r3643, 4;
$L__BB0_139:
	setp.eq.s32 	%p28, %r156, 0;
	@%p28 bra 	$L__BB0_143;
	mul.wide.u32 	%rd567, %r3643, 8;
	add.s64 	%rd94, %rd12, %rd567;
	ld.local.u64 	%rd568, [%rd94];
	max.s64 	%rd4543, %rd568, %rd4543;
	setp.eq.s32 	%p29, %r156, 1;
	@%p29 bra 	$L__BB0_143;
	ld.local.u64 	%rd569, [%rd94+8];
	max.s64 	%rd4543, %rd569, %rd4543;
	setp.eq.s32 	%p30, %r156, 2;
	@%p30 bra 	$L__BB0_143;
	ld.local.u64 	%rd570, [%rd94+16];
	max.s64 	%rd4543, %rd570, %rd4543;
$L__BB0_143:
	shl.b32 	%r1048, %r1, 4;
	mov.u32 	%r1049, _ZZ7geneticxjP10CudaOutputE10population;
	add.s32 	%r159, %r1049, %r1048;
	st.shared.u64 	[%r159], %rd4543;
	add.s32 	%r3654, %r1, 32;
	setp.gt.u32 	%p31, %r1, 17;
	@%p31 bra 	$L__BB0_171;
	setp.lt.u32 	%p32, %r136, 15;
	mov.b32 	%r3647, 0;
	@%p32 bra 	$L__BB0_147;
	and.b32  	%r3647, %r27, 2147483632;
	neg.s32 	%r3645, %r3647;
	add.s64 	%rd4544, %rd12, 64;
$L__BB0_146:
	.pragma "nounroll";
	mov.b64 	%rd571, 0;
	st.local.v2.u64 	[%rd4544+-64], {%rd571, %rd571};
	st.local.v2.u64 	[%rd4544+-48], {%rd571, %rd571};
	st.local.v2.u64 	[%rd4544+-32], {%rd571, %rd571};
	st.local.v2.u64 	[%rd4544+-16], {%rd571, %rd571};
	st.local.v2.u64 	[%rd4544], {%rd571, %rd571};
	st.local.v2.u64 	[%rd4544+16], {%rd571, %rd571};
	st.local.v2.u64 	[%rd4544+32], {%rd571, %rd571};
	st.local.v2.u64 	[%rd4544+48], {%rd571, %rd571};
	add.s32 	%r3645, %r3645, 16;
	add.s64 	%rd4544, %rd4544, 128;
	setp.ne.s32 	%p33, %r3645, 0;
	@%p33 bra 	$L__BB0_146;
$L__BB0_147:
	setp.eq.s32 	%p34, %r137, 0;
	@%p34 bra 	$L__BB0_157;
	setp.lt.u32 	%p35, %r137, 8;
	@%p35 bra 	$L__BB0_150;
	mul.wide.u32 	%rd572, %r3647, 8;
	add.s64 	%rd573, %rd12, %rd572;
	mov.b64 	%rd574, 0;
	st.local.u64 	[%rd573], %rd574;
	st.local.u64 	[%rd573+8], %rd574;
	st.local.u64 	[%rd573+16], %rd574;
	st.local.u64 	[%rd573+24], %rd574;
	st.local.u64 	[%rd573+32], %rd574;
	st.local.u64 	[%rd573+40], %rd574;
	st.local.u64 	[%rd573+48], %rd574;
	st.local.u64 	[%rd573+56], %rd574;
	add.s32 	%r3647, %r3647, 8;
$L__BB0_150:
	setp.eq.s32 	%p36, %r138, 0;
	@%p36 bra 	$L__BB0_157;
	and.b32  	%r168, %r27, 3;
	setp.lt.u32 	%p37, %r138, 4;
	@%p37 bra 	$L__BB0_153;
	mul.wide.u32 	%rd575, %r3647, 8;
	add.s64 	%rd576, %rd12, %rd575;
	mov.b64 	%rd577, 0;
	st.local.u64 	[%rd576], %rd577;
	st.local.u64 	[%rd576+8], %rd577;
	st.local.u64 	[%rd576+16], %rd577;
	st.local.u64 	[%rd576+24], %rd577;
	add.s32 	%r3647, %r3647, 4;
$L__BB0_153:
	setp.eq.s32 	%p38, %r168, 0;
	@%p38 bra 	$L__BB0_157;
	mul.wide.u32 	%rd578, %r3647, 8;
	add.s64 	%rd102, %rd12, %rd578;
	mov.b64 	%rd579, 0;
	st.local.u64 	[%rd102], %rd579;
	setp.eq.s32 	%p39, %r168, 1;
	@%p39 bra 	$L__BB0_157;
	mov.b64 	%rd580, 0;
	st.local.u64 	[%rd102+8], %rd580;
	setp.eq.s32 	%p40, %r168, 2;
	@%p40 bra 	$L__BB0_157;
	mov.b64 	%rd581, 0;
	st.local.u64 	[%rd102+16], %rd581;
$L__BB0_157:
	setp.lt.u32 	%p41, %r136, 15;
	mov.b64 	%rd4553, 0;
	mov.b32 	%r3651, 0;
	@%p41 bra 	$L__BB0_160;
	and.b32  	%r3651, %r27, 2147483632;
	neg.s32 	%r3649, %r3651;
	add.s64 	%rd4545, %rd12, 64;
	mov.b64 	%rd4553, 0;
$L__BB0_159:
	.pragma "nounroll";
	ld.local.v2.u64 	{%rd585, %rd586}, [%rd4545+-64];
	max.s64 	%rd587, %rd585, %rd4553;
	max.s64 	%rd588, %rd586, %rd587;
	ld.local.v2.u64 	{%rd589, %rd590}, [%rd4545+-48];
	max.s64 	%rd591, %rd589, %rd588;
	max.s64 	%rd592, %rd590, %rd591;
	ld.local.v2.u64 	{%rd593, %rd594}, [%rd4545+-32];
	max.s64 	%rd595, %rd593, %rd592;
	max.s64 	%rd596, %rd594, %rd595;
	ld.local.v2.u64 	{%rd597, %rd598}, [%rd4545+-16];
	max.s64 	%rd599, %rd597, %rd596;
	max.s64 	%rd600, %rd598, %rd599;
	ld.local.v2.u64 	{%rd601, %rd602}, [%rd4545];
	max.s64 	%rd603, %rd601, %rd600;
	max.s64 	%rd604, %rd602, %rd603;
	ld.local.v2.u64 	{%rd605, %rd606}, [%rd4545+16];
	max.s64 	%rd607, %rd605, %rd604;
	max.s64 	%rd608, %rd606, %rd607;
	ld.local.v2.u64 	{%rd609, %rd610}, [%rd4545+32];
	max.s64 	%rd611, %rd609, %rd608;
	max.s64 	%rd612, %rd610, %rd611;
	ld.local.v2.u64 	{%rd613, %rd614}, [%rd4545+48];
	max.s64 	%rd615, %rd613, %rd612;
	max.s64 	%rd4553, %rd614, %rd615;
	add.s32 	%r3649, %r3649, 16;
	add.s64 	%rd4545, %rd4545, 128;
	setp.ne.s32 	%p42, %r3649, 0;
	@%p42 bra 	$L__BB0_159;
$L__BB0_160:
	setp.eq.s32 	%p43, %r137, 0;
	@%p43 bra 	$L__BB0_170;
	setp.lt.u32 	%p44, %r137, 8;
	@%p44 bra 	$L__BB0_163;
	mul.wide.u32 	%rd617, %r3651, 8;
	add.s64 	%rd618, %rd12, %rd617;
	ld.local.u64 	%rd619, [%rd618];
	max.s64 	%rd620, %rd619, %rd4553;
	ld.local.u64 	%rd621, [%rd618+8];
	max.s64 	%rd622, %rd621, %rd620;
	ld.local.u64 	%rd623, [%rd618+16];
	max.s64 	%rd624, %rd623, %rd622;
	ld.local.u64 	%rd625, [%rd618+24];
	max.s64 	%rd626, %rd625, %rd624;
	ld.local.u64 	%rd627, [%rd618+32];
	max.s64 	%rd628, %rd627, %rd626;
	ld.local.u64 	%rd629, [%rd618+40];
	max.s64 	%rd630, %rd629, %rd628;
	ld.local.u64 	%rd631, [%rd618+48];
	max.s64 	%rd632, %rd631, %rd630;
	ld.local.u64 	%rd633, [%rd618+56];
	max.s64 	%rd4553, %rd633, %rd632;
	add.s32 	%r3651, %r3651, 8;
$L__BB0_163:
	setp.eq.s32 	%p45, %r138, 0;
	@%p45 bra 	$L__BB0_170;
	and.b32  	%r178, %r27, 3;
	setp.lt.u32 	%p46, %r138, 4;
	@%p46 bra 	$L__BB0_166;
	mul.wide.u32 	%rd635, %r3651, 8;
	add.s64 	%rd636, %rd12, %rd635;
	ld.local.u64 	%rd637, [%rd636];
	max.s64 	%rd638, %rd637, %rd4553;
	ld.local.u64 	%rd639, [%rd636+8];
	max.s64 	%rd640, %rd639, %rd638;
	ld.local.u64 	%rd641, [%rd636+16];
	max.s64 	%rd642, %rd641, %rd640;
	ld.local.u64 	%rd643, [%rd636+24];
	max.s64 	%rd4553, %rd643, %rd642;
	add.s32 	%r3651, %r3651, 4;
$L__BB0_166:
	setp.eq.s32 	%p47, %r178, 0;
	@%p47 bra 	$L__BB0_170;
	mul.wide.u32 	%rd644, %r3651, 8;
	add.s64 	%rd116, %rd12, %rd644;
	ld.local.u64 	%rd645, [%rd116];
	max.s64 	%rd4553, %rd645, %rd4553;
	setp.eq.s32 	%p48, %r178, 1;
	@%p48 bra 	$L__BB0_170;
	ld.local.u64 	%rd646, [%rd116+8];
	max.s64 	%rd4553, %rd646, %rd4553;
	setp.eq.s32 	%p49, %r178, 2;
	@%p49 bra 	$L__BB0_170;
	ld.local.u64 	%rd647, [%rd116+16];
	max.s64 	%rd4553, %rd647, %rd4553;
$L__BB0_170:
	st.shared.u64 	[%r159+512], %rd4553;
	add.s32 	%r3654, %r1, 64;
$L__BB0_171:
	setp.gt.u32 	%p121, %r3654, 99;
	@%p121 bra 	$L__BB0_588;
	ld.const.u32 	%r184, [processorCount];
	setp.gt.s32 	%p122, %r184, 0;
	add.s32 	%r185, %r184, -1;
	and.b32  	%r186, %r184, 15;
	and.b32  	%r187, %r184, 7;
	add.s32 	%r188, %r3, -1;
	and.b32  	%r189, %r3, 15;
	and.b32  	%r190, %r3, 7;
	add.s32 	%r191, %r3, -2;
	add.s32 	%r192, %r3, 7;
	and.b32  	%r1280, %r192, 7;
	add.s32 	%r193, %r1280, -1;
	add.s32 	%r194, %r3, 3;
	and.b32  	%r1281, %r194, 3;
	add.s32 	%r195, %r1281, -1;
	@%p122 bra 	$L__BB0_173;
	bra.uni 	$L__BB0_186;
$L__BB0_173:
	setp.lt.u32 	%p123, %r184, 16;
	mov.b32 	%r3657, 0;
	@%p123 bra 	$L__BB0_176;
	and.b32  	%r3657, %r184, 2147483632;
	neg.s32 	%r3660, %r3657;
	add.s64 	%rd4554, %rd10, 64;
$L__BB0_175:
	.pragma "nounroll";
	mov.b64 	%rd1158, 0;
	st.local.v2.u64 	[%rd4554+-64], {%rd1158, %rd1158};
	st.local.v2.u64 	[%rd4554+-48], {%rd1158, %rd1158};
	st.local.v2.u64 	[%rd4554+-32], {%rd1158, %rd1158};
	st.local.v2.u64 	[%rd4554+-16], {%rd1158, %rd1158};
	st.local.v2.u64 	[%rd4554], {%rd1158, %rd1158};
	st.local.v2.u64 	[%rd4554+16], {%rd1158, %rd1158};
	st.local.v2.u64 	[%rd4554+32], {%rd1158, %rd1158};
	st.local.v2.u64 	[%rd4554+48], {%rd1158, %rd1158};
	add.s32 	%r3660, %r3660, 16;
	add.s64 	%rd4554, %rd4554, 128;
	setp.eq.s32 	%p124, %r3660, 0;
	@%p124 bra 	$L__BB0_176;
	bra.uni 	$L__BB0_175;
$L__BB0_176:
	setp.eq.s32 	%p125, %r186, 0;
	@%p125 bra 	$L__BB0_186;
	setp.lt.u32 	%p126, %r186, 8;
	@%p126 bra 	$L__BB0_179;
	mul.wide.u32 	%rd1159, %r3657, 8;
	add.s64 	%rd1160, %rd10, %rd1159;
	mov.b64 	%rd1161, 0;
	st.local.u64 	[%rd1160], %rd1161;
	st.local.u64 	[%rd1160+8], %rd1161;
	st.local.u64 	[%rd1160+16], %rd1161;
	st.local.u64 	[%rd1160+24], %rd1161;
	st.local.u64 	[%rd1160+32], %rd1161;
	st.local.u64 	[%rd1160+40], %rd1161;
	st.local.u64 	[%rd1160+48], %rd1161;
	st.local.u64 	[%rd1160+56], %rd1161;
	add.s32 	%r3657, %r3657, 8;
$L__BB0_179:
	setp.eq.s32 	%p127, %r187, 0;
	@%p127 bra 	$L__BB0_186;
	and.b32  	%r205, %r184, 3;
	setp.lt.u32 	%p128, %r187, 4;
	@%p128 bra 	$L__BB0_182;
	mul.wide.u32 	%rd1162, %r3657, 8;
	add.s64 	%rd1163, %rd10, %rd1162;
	mov.b64 	%rd1164, 0;
	st.local.u64 	[%rd1163], %rd1164;
	st.local.u64 	[%rd1163+8], %rd1164;
	st.local.u64 	[%rd1163+16], %rd1164;
	st.local.u64 	[%rd1163+24], %rd1164;
	add.s32 	%r3657, %r3657, 4;
$L__BB0_182:
	setp.eq.s32 	%p129, %r205, 0;
	@%p129 bra 	$L__BB0_186;
	mul.wide.u32 	%rd1165, %r3657, 8;
	add.s64 	%rd122, %rd10, %rd1165;
	mov.b64 	%rd1166, 0;
	st.local.u64 	[%rd122], %rd1166;
	setp.eq.s32 	%p130, %r205, 1;
	@%p130 bra 	$L__BB0_186;
	mov.b64 	%rd1167, 0;
	st.local.u64 	[%rd122+8], %rd1167;
	setp.eq.s32 	%p131, %r205, 2;
	@%p131 bra 	$L__BB0_186;
	mov.b64 	%rd1168, 0;
	st.local.u64 	[%rd122+16], %rd1168;
$L__BB0_186:
	setp.lt.s32 	%p132, %r3, 1;
	@%p132 bra 	$L__BB0_200;
	setp.lt.u32 	%p133, %r3, 16;
	mov.b32 	%r3662, 0;
	@%p133 bra 	$L__BB0_190;
	and.b32  	%r3662, %r3, 2147483632;
	add.s64 	%rd4555, %rd11, 32;
	mov.b32 	%r3661, 0;
$L__BB0_189:
	.pragma "nounroll";
	add.s32 	%r1285, %r3661, 1;
	st.local.v2.u32 	[%rd4555+-32], {%r3661, %r1285};
	add.s32 	%r1286, %r3661, 2;
	add.s32 	%r1287, %r3661, 3;
	st.local.v2.u32 	[%rd4555+-24], {%r1286, %r1287};
	add.s32 	%r1288, %r3661, 4;
	add.s32 	%r1289, %r3661, 5;
	st.local.v2.u32 	[%rd4555+-16], {%r1288, %r1289};
	add.s32 	%r1290, %r3661, 6;
	add.s32 	%r1291, %r3661, 7;
	st.local.v2.u32 	[%rd4555+-8], {%r1290, %r1291};
	add.s32 	%r1292, %r3661, 8;
	add.s32 	%r1293, %r3661, 9;
	st.local.v2.u32 	[%rd4555], {%r1292, %r1293};
	add.s32 	%r1294, %r3661, 10;
	add.s32 	%r1295, %r3661, 11;
	st.local.v2.u32 	[%rd4555+8], {%r1294, %r1295};
	add.s32 	%r1296, %r3661, 12;
	add.s32 	%r1297, %r3661, 13;
	st.local.v2.u32 	[%rd4555+16], {%r1296, %r1297};
	add.s32 	%r1298, %r3661, 14;
	add.s32 	%r1299, %r3661, 15;
	st.local.v2.u32 	[%rd4555+24], {%r1298, %r1299};
	add.s64 	%rd4555, %rd4555, 64;
	add.s32 	%r3661, %r3661, 16;
	setp.ne.s32 	%p134, %r3661, %r3662;
	@%p134 bra 	$L__BB0_189;
$L__BB0_190:
	setp.eq.s32 	%p135, %r189, 0;
	@%p135 bra 	$L__BB0_200;
	setp.lt.u32 	%p136, %r189, 8;
	@%p136 bra 	$L__BB0_193;
	mul.wide.u32 	%rd1169, %r3662, 4;
	add.s64 	%rd1170, %rd11, %rd1169;
	st.local.u32 	[%rd1170], %r3662;
	add.s32 	%r1300, %r3662, 1;
	st.local.u32 	[%rd1170+4], %r1300;
	add.s32 	%r1301, %r3662, 2;
	st.local.u32 	[%rd1170+8], %r1301;
	add.s32 	%r1302, %r3662, 3;
	st.local.u32 	[%rd1170+12], %r1302;
	add.s32 	%r1303, %r3662, 4;
	st.local.u32 	[%rd1170+16], %r1303;
	add.s32 	%r1304, %r3662, 5;
	st.local.u32 	[%rd1170+20], %r1304;
	add.s32 	%r1305, %r3662, 6;
	st.local.u32 	[%rd1170+24], %r1305;
	add.s32 	%r1306, %r3662, 7;
	st.local.u32 	[%rd1170+28], %r1306;
	add.s32 	%r3662, %r3662, 8;
$L__BB0_193:
	setp.eq.s32 	%p137, %r190, 0;
	@%p137 bra 	$L__BB0_200;
	and.b32  	%r216, %r3, 3;
	setp.lt.u32 	%p138, %r190, 4;
	@%p138 bra 	$L__BB0_196;
	mul.wide.u32 	%rd1171, %r3662, 4;
	add.s64 	%rd1172, %rd11, %rd1171;
	st.local.u32 	[%rd1172], %r3662;
	add.s32 	%r1307, %r3662, 1;
	st.local.u32 	[%rd1172+4], %r1307;
	add.s32 	%r1308, %r3662, 2;
	st.local.u32 	[%rd1172+8], %r1308;
	add.s32 	%r1309, %r3662, 3;
	st.local.u32 	[%rd1172+12], %r1309;
	add.s32 	%r3662, %r3662, 4;
$L__BB0_196:
	setp.eq.s32 	%p139, %r216, 0;
	@%p139 bra 	$L__BB0_200;
	mul.wide.u32 	%rd1173, %r3662, 4;
	add.s64 	%rd128, %rd11, %rd1173;
	st.local.u32 	[%rd128], %r3662;
	setp.eq.s32 	%p140, %r216, 1;
	@%p140 bra 	$L__BB0_200;
	add.s32 	%r1310, %r3662, 1;
	st.local.u32 	[%rd128+4], %r1310;
	setp.eq.s32 	%p141, %r216, 2;
	@%p141 bra 	$L__BB0_200;
	add.s32 	%r1311, %r3662, 2;
	st.local.u32 	[%rd128+8], %r1311;
$L__BB0_200:
	setp.lt.s32 	%p142, %r3, 2;
	@%p142 bra 	$L__BB0_213;
	setp.lt.u32 	%p143, %r191, 7;
	mov.u32 	%r3669, %r3;
	@%p143 bra 	$L__BB0_205;
	add.s32 	%r3677, %r3, -4;
	and.b32  	%r1313, %r188, -8;
	neg.s32 	%r3676, %r1313;
$L__BB0_203:
	.pragma "nounroll";
	add.s32 	%r1314, %r3677, 3;
	shr.u32 	%r1315, %r3813, 1;
	shr.u32 	%r1316, %r3813, 21;
	shr.u32 	%r1317, %r3813, 31;
	xor.b32  	%r1318, %r1316, %r1315;
	xor.b32  	%r1319, %r1318, %r1317;
	xor.b32  	%r1320, %r1319, %r3813;
	and.b32  	%r1321, %r1320, 1;
	shl.b32 	%r1322, %r3813, 1;
	or.b32  	%r1323, %r1321, %r1322;
	rem.u32 	%r1324, %r1323, %r1314;
	mul.wide.u32 	%rd1174, %r1314, 4;
	add.s64 	%rd1175, %rd11, %rd1174;
	ld.local.u32 	%r1325, [%rd1175];
	mul.wide.u32 	%rd1176, %r1324, 4;
	add.s64 	%rd1177, %rd11, %rd1176;
	ld.local.u32 	%r1326, [%rd1177];
	st.local.u32 	[%rd1175], %r1326;
	st.local.u32 	[%rd1177], %r1325;
	add.s32 	%r1327, %r3677, 2;
	and.b32  	%r1328, %r3813, 2147483647;
	shr.u32 	%r1329, %r1322, 21;
	shr.u32 	%r1330, %r1322, 31;
	xor.b32  	%r1331, %r1329, %r1328;
	xor.b32  	%r1332, %r1331, %r1330;
	xor.b32  	%r1333, %r1332, %r1320;
	and.b32  	%r1334, %r1333, 1;
	shl.b32 	%r1335, %r1323, 1;
	or.b32  	%r1336, %r1334, %r1335;
	rem.u32 	%r1337, %r1336, %r1327;
	mul.wide.u32 	%rd1178, %r1327, 4;
	add.s64 	%rd1179, %rd11, %rd1178;
	ld.local.u32 	%r1338, [%rd1179];
	mul.wide.u32 	%rd1180, %r1337, 4;
	add.s64 	%rd1181, %rd11, %rd1180;
	ld.local.u32 	%r1339, [%rd1181];
	st.local.u32 	[%rd1179], %r1339;
	st.local.u32 	[%rd1181], %r1338;
	add.s32 	%r1340, %r3677, 1;
	and.b32  	%r1341, %r1323, 2147483647;
	shr.u32 	%r1342, %r1335, 21;
	shr.u32 	%r1343, %r1335, 31;
	xor.b32  	%r1344, %r1342, %r1341;
	xor.b32  	%r1345, %r1344, %r1343;
	xor.b32  	%r1346, %r1345, %r1333;
	and.b32  	%r1347, %r1346, 1;
	shl.b32 	%r1348, %r1336, 1;
	or.b32  	%r1349, %r1347, %r1348;
	rem.u32 	%r1350, %r1349, %r1340;
	mul.wide.u32 	%rd1182, %r1340, 4;
	add.s64 	%rd1183, %rd11, %rd1182;
	ld.local.u32 	%r1351, [%rd1183];
	mul.wide.u32 	%rd1184, %r1350, 4;
	add.s64 	%rd1185, %rd11, %rd1184;
	ld.local.u32 	%r1352, [%rd1185];
	st.local.u32 	[%rd1183], %r1352;
	st.local.u32 	[%rd1185], %r1351;
	add.s32 	%r1353, %r3677, -4;
	and.b32  	%r1354, %r1336, 2147483647;
	shr.u32 	%r1355, %r1348, 21;
	shr.u32 	%r1356, %r1348, 31;
	xor.b32  	%r1357, %r1355, %r1354;
	xor.b32  	%r1358, %r1357, %r1356;
	xor.b32  	%r1359, %r1358, %r1346;
	and.b32  	%r1360, %r1359, 1;
	shl.b32 	%r1361, %r1349, 1;
	or.b32  	%r1362, %r1360, %r1361;
	rem.u32 	%r1363, %r1362, %r3677;
	mul.wide.u32 	%rd1186, %r3677, 4;
	add.s64 	%rd1187, %rd11, %rd1186;
	ld.local.u32 	%r1364, [%rd1187];
	mul.wide.u32 	%rd1188, %r1363, 4;
	add.s64 	%rd1189, %rd11, %rd1188;
	ld.local.u32 	%r1365, [%rd1189];
	st.local.u32 	[%rd1187], %r1365;
	st.local.u32 	[%rd1189], %r1364;
	add.s32 	%r1366, %r3677, -1;
	and.b32  	%r1367, %r1349, 2147483647;
	shr.u32 	%r1368, %r1361, 21;
	shr.u32 	%r1369, %r1361, 31;
	xor.b32  	%r1370, %r1368, %r1367;
	xor.b32  	%r1371, %r1370, %r1369;
	xor.b32  	%r1372, %r1371, %r1359;
	and.b32  	%r1373, %r1372, 1;
	shl.b32 	%r1374, %r1362, 1;
	or.b32  	%r1375, %r1373, %r1374;
	rem.u32 	%r1376, %r1375, %r1366;
	mul.wide.u32 	%rd1190, %r1366, 4;
	add.s64 	%rd1191, %rd11, %rd1190;
	ld.local.u32 	%r1377, [%rd1191];
	mul.wide.u32 	%rd1192, %r1376, 4;
	add.s64 	%rd1193, %rd11, %rd1192;
	ld.local.u32 	%r1378, [%rd1193];
	st.local.u32 	[%rd1191], %r1378;
	st.local.u32 	[%rd1193], %r1377;
	add.s32 	%r1379, %r3677, -2;
	and.b32  	%r1380, %r1362, 2147483647;
	shr.u32 	%r1381, %r1374, 21;
	shr.u32 	%r1382, %r1374, 31;
	xor.b32  	%r1383, %r1381, %r1380;
	xor.b32  	%r1384, %r1383, %r1382;
	xor.b32  	%r1385, %r1384, %r1372;
	and.b32  	%r1386, %r1385, 1;
	shl.b32 	%r1387, %r1375, 1;
	or.b32  	%r1388, %r1386, %r1387;
	rem.u32 	%r1389, %r1388, %r1379;
	mul.wide.u32 	%rd1194, %r1379, 4;
	add.s64 	%rd1195, %rd11, %rd1194;
	ld.local.u32 	%r1390, [%rd1195];
	mul.wide.u32 	%rd1196, %r1389, 4;
	add.s64 	%rd1197, %rd11, %rd1196;
	ld.local.u32 	%r1391, [%rd1197];
	st.local.u32 	[%rd1195], %r1391;
	st.local.u32 	[%rd1197], %r1390;
	add.s32 	%r1392, %r3677, -3;
	and.b32  	%r1393, %r1375, 2147483647;
	shr.u32 	%r1394, %r1387, 21;
	shr.u32 	%r1395, %r1387, 31;
	xor.b32  	%r1396, %r1394, %r1393;
	xor.b32  	%r1397, %r1396, %r1395;
	xor.b32  	%r1398, %r1397, %r1385;
	and.b32  	%r1399, %r1398, 1;
	shl.b32 	%r1400, %r1388, 1;
	or.b32  	%r1401, %r1399, %r1400;
	rem.u32 	%r1402, %r1401, %r1392;
	mul.wide.u32 	%rd1198, %r1392, 4;
	add.s64 	%rd1199, %rd11, %rd1198;
	ld.local.u32 	%r1403, [%rd1199];
	mul.wide.u32 	%rd1200, %r1402, 4;
	add.s64 	%rd1201, %rd11, %rd1200;
	ld.local.u32 	%r1404, [%rd1201];
	st.local.u32 	[%rd1199], %r1404;
	st.local.u32 	[%rd1201], %r1403;
	shr.u32 	%r1405, %r3813, 14;
	shr.u32 	%r1406, %r3813, 24;
	xor.b32  	%r1407, %r1405, %r1385;
	xor.b32  	%r1408, %r1407, %r1406;
	xor.b32  	%r1409, %r1408, %r1398;
	and.b32  	%r1410, %r1409, 1;
	shl.b32 	%r1411, %r1401, 1;
	or.b32  	%r3813, %r1410, %r1411;
	rem.u32 	%r1412, %r3813, %r1353;
	mul.wide.u32 	%rd1202, %r1353, 4;
	add.s64 	%rd1203, %rd11, %rd1202;
	ld.local.u32 	%r1413, [%rd1203];
	mul.wide.u32 	%rd1204, %r1412, 4;
	add.s64 	%rd1205, %rd11, %rd1204;
	ld.local.u32 	%r1414, [%rd1205];
	st.local.u32 	[%rd1203], %r1414;
	st.local.u32 	[%rd1205], %r1413;
	add.s32 	%r3677, %r3677, -8;
	add.s32 	%r3676, %r3676, 8;
	setp.eq.s32 	%p144, %r3676, 0;
	@%p144 bra 	$L__BB0_204;
	bra.uni 	$L__BB0_203;
$L__BB0_204:
	add.s32 	%r3669, %r3677, 4;
$L__BB0_205:
	and.b32  	%r1415, %r188, 7;
	setp.eq.s32 	%p145, %r1415, 0;
	@%p145 bra 	$L__BB0_213;
	setp.lt.u32 	%p146, %r193, 3;
	@%p146 bra 	$L__BB0_208;
	add.s32 	%r1417, %r3669, -1;
	shr.u32 	%r1418, %r3813, 1;
	shr.u32 	%r1419, %r3813, 21;
	shr.u32 	%r1420, %r3813, 31;
	xor.b32  	%r1421, %r1419, %r1418;
	xor.b32  	%r1422, %r1421, %r1420;
	xor.b32  	%r1423, %r1422, %r3813;
	and.b32  	%r1424, %r1423, 1;
	shl.b32 	%r1425, %r3813, 1;
	or.b32  	%r1426, %r1424, %r1425;
	rem.u32 	%r1427, %r1426, %r1417;
	mul.wide.u32 	%rd1206, %r1417, 4;
	add.s64 	%rd1207, %rd11, %rd1206;
	ld.local.u32 	%r1428, [%rd1207];
	mul.wide.u32 	%rd1208, %r1427, 4;
	add.s64 	%rd1209, %rd11, %rd1208;
	ld.local.u32 	%r1429, [%rd1209];
	st.local.u32 	[%rd1207], %r1429;
	st.local.u32 	[%rd1209], %r1428;
	add.s32 	%r1430, %r3669, -2;
	and.b32  	%r1431, %r3813, 2147483647;
	shr.u32 	%r1432, %r1425, 21;
	shr.u32 	%r1433, %r1425, 31;
	xor.b32  	%r1434, %r1432, %r1431;
	xor.b32  	%r1435, %r1434, %r1433;
	xor.b32  	%r1436, %r1435, %r1423;
	and.b32  	%r1437, %r1436, 1;
	shl.b32 	%r1438, %r1426, 1;
	or.b32  	%r1439, %r1437, %r1438;
	rem.u32 	%r1440, %r1439, %r1430;
	mul.wide.u32 	%rd1210, %r1430, 4;
	add.s64 	%rd1211, %rd11, %rd1210;
	ld.local.u32 	%r1441, [%rd1211];
	mul.wide.u32 	%rd1212, %r1440, 4;
	add.s64 	%rd1213, %rd11, %rd1212;
	ld.local.u32 	%r1442, [%rd1213];
	st.local.u32 	[%rd1211], %r1442;
	st.local.u32 	[%rd1213], %r1441;
	add.s32 	%r1443, %r3669, -3;
	and.b32  	%r1444, %r1426, 2147483647;
	shr.u32 	%r1445, %r1438, 21;
	shr.u32 	%r1446, %r1438, 31;
	xor.b32  	%r1447, %r1445, %r1444;
	xor.b32  	%r1448, %r1447, %r1446;
	xor.b32  	%r1449, %r1448, %r1436;
	and.b32  	%r1450, %r1449, 1;
	shl.b32 	%r1451, %r1439, 1;
	or.b32  	%r1452, %r1450, %r1451;
	rem.u32 	%r1453, %r1452, %r1443;
	mul.wide.u32 	%rd1214, %r1443, 4;
	add.s64 	%rd1215, %rd11, %rd1214;
	ld.local.u32 	%r1454, [%rd1215];
	mul.wide.u32 	%rd1216, %r1453, 4;
	add.s64 	%rd1217, %rd11, %rd1216;
	ld.local.u32 	%r1455, [%rd1217];
	st.local.u32 	[%rd1215], %r1455;
	st.local.u32 	[%rd1217], %r1454;
	add.s32 	%r3669, %r3669, -4;
	shr.u32 	%r1456, %r3813, 18;
	shr.u32 	%r1457, %r3813, 28;
	xor.b32  	%r1458, %r1456, %r1436;
	xor.b32  	%r1459, %r1458, %r1457;
	xor.b32  	%r1460, %r1459, %r1449;
	and.b32  	%r1461, %r1460, 1;
	shl.b32 	%r1462, %r1452, 1;
	or.b32  	%r3813, %r1461, %r1462;
	rem.u32 	%r1463, %r3813, %r3669;
	mul.wide.u32 	%rd1218, %r3669, 4;
	add.s64 	%rd1219, %rd11, %rd1218;
	ld.local.u32 	%r1464, [%rd1219];
	mul.wide.u32 	%rd1220, %r1463, 4;
	add.s64 	%rd1221, %rd11, %rd1220;
	ld.local.u32 	%r1465, [%rd1221];
	st.local.u32 	[%rd1219], %r1465;
	st.local.u32 	[%rd1221], %r1464;
$L__BB0_208:
	and.b32  	%r1466, %r192, 3;
	setp.eq.s32 	%p147, %r1466, 0;
	@%p147 bra 	$L__BB0_213;
	setp.eq.s32 	%p148, %r195, 0;
	@%p148 bra 	$L__BB0_211;
	add.s32 	%r1468, %r3669, -1;
	shr.u32 	%r1469, %r3813, 1;
	shr.u32 	%r1470, %r3813, 21;
	shr.u32 	%r1471, %r3813, 31;
	xor.b32  	%r1472, %r1470, %r1469;
	xor.b32  	%r1473, %r1472, %r1471;
	xor.b32  	%r1474, %r1473, %r3813;
	and.b32  	%r1475, %r1474, 1;
	shl.b32 	%r1476, %r3813, 1;
	or.b32  	%r1477, %r1475, %r1476;
	rem.u32 	%r1478, %r1477, %r1468;
	mul.wide.u32 	%rd1222, %r1468, 4;
	add.s64 	%rd1223, %rd11, %rd1222;
	ld.local.u32 	%r1479, [%rd1223];
	mul.wide.u32 	%rd1224, %r1478, 4;
	add.s64 	%rd1225, %rd11, %rd1224;
	ld.local.u32 	%r1480, [%rd1225];
	st.local.u32 	[%rd1223], %r1480;
	st.local.u32 	[%rd1225], %r1479;
	add.s32 	%r3669, %r3669, -2;
	shr.u32 	%r1481, %r3813, 20;
	shr.u32 	%r1482, %r3813, 30;
	xor.b32  	%r1483, %r1481, %r3813;
	xor.b32  	%r1484, %r1483, %r1482;
	xor.b32  	%r1485, %r1484, %r1474;
	and.b32  	%r1486, %r1485, 1;
	shl.b32 	%r1487, %r1477, 1;
	or.b32  	%r3813, %r1486, %r1487;
	rem.u32 	%r1488, %r3813, %r3669;
	mul.wide.u32 	%rd1226, %r3669, 4;
	add.s64 	%rd1227, %rd11, %rd1226;
	ld.local.u32 	%r1489, [%rd1227];
	mul.wide.u32 	%rd1228, %r1488, 4;
	add.s64 	%rd1229, %rd11, %rd1228;
	ld.local.u32 	%r1490, [%rd1229];
	st.local.u32 	[%rd1227], %r1490;
	st.local.u32 	[%rd1229], %r1489;
$L__BB0_211:
	and.b32  	%r1491, %r194, 1;
	setp.eq.b32 	%p149, %r1491, 1;
	not.pred 	%p150, %p149;
	@%p150 bra 	$L__BB0_213;
	add.s32 	%r1492, %r3669, -1;
	shr.u32 	%r1493, %r3813, 1;
	shr.u32 	%r1494, %r3813, 21;
	shr.u32 	%r1495, %r3813, 31;
	xor.b32  	%r1496, %r1494, %r1493;
	xor.b32  	%r1497, %r1496, %r1495;
	xor.b32  	%r1498, %r1497, %r3813;
	and.b32  	%r1499, %r1498, 1;
	shl.b32 	%r1500, %r3813, 1;
	or.b32  	%r3813, %r1499, %r1500;
	rem.u32 	%r1501, %r3813, %r1492;
	mul.wide.u32 	%rd1230, %r1492, 4;
	add.s64 	%rd1231, %rd11, %rd1230;
	ld.local.u32 	%r1502, [%rd1231];
	mul.wide.u32 	%rd1232, %r1501, 4;
	add.s64 	%rd1233, %rd11, %rd1232;
	ld.local.u32 	%r1503, [%rd1233];
	st.local.u32 	[%rd1231], %r1503;
	st.local.u32 	[%rd1233], %r1502;
$L__BB0_213:
	shl.b32 	%r1504, %r3654, 4;
	mov.u32 	%r1505, _ZZ7geneticxjP10CudaOutputE10population;
	add.s32 	%r237, %r1505, %r1504;
	@%p132 bra 	$L__BB0_233;
	setp.lt.s32 	%p152, %r184, 2;
	@%p152 bra 	$L__BB0_219;
	mov.b32 	%r3675, 0;
	mov.u32 	%r1615, _ZZ7geneticxjP10CudaOutputE17executionTimes_sh;
$L__BB0_216:
	mul.wide.u32 	%rd1394, %r3675, 4;
	add.s64 	%rd1395, %rd11, %rd1394;
	ld.local.u32 	%r239, [%rd1395];
	mov.b16 	%rs292, 0;
	mov.b16 	%rs291, 1;
$L__BB0_217:
	cvt.u32.u16 	%r1608, %rs291;
	and.b32  	%r1609, %r1608, 255;
	mul.wide.u32 	%rd1396, %r1609, 8;
	add.s64 	%rd1397, %rd10, %rd1396;
	ld.local.u64 	%rd1398, [%rd1397];
	cvt.u32.u16 	%r1610, %rs292;
	and.b32  	%r1611, %r1610, 255;
	mul.wide.u32 	%rd1399, %r1611, 8;
	add.s64 	%rd1400, %rd10, %rd1399;
	ld.local.u64 	%rd1401, [%rd1400];
	setp.lt.s64 	%p162, %rd1398, %rd1401;
	selp.b16 	%rs292, %rs291, %rs292, %p162;
	add.s16 	%rs291, %rs291, 1;
	cvt.u32.u16 	%r1612, %rs291;
	and.b32  	%r1613, %r1612, 255;
	setp.gt.s32 	%p163, %r184, %r1613;
	@%p163 bra 	$L__BB0_217;
	ld.shared.u64 	%rd1402, [%r237+8];
	cvt.s64.s32 	%rd1403, %r239;
	add.s64 	%rd1404, %rd1402, %rd1403;
	st.u8 	[%rd1404], %rs292;
	shl.b32 	%r1614, %r239, 2;
	add.s32 	%r1616, %r1615, %r1614;
	ld.shared.s32 	%rd1405, [%r1616];
	cvt.u32.u16 	%r1617, %rs292;
	and.b32  	%r1618, %r1617, 255;
	mul.wide.u32 	%rd1406, %r1618, 8;
	add.s64 	%rd1407, %rd10, %rd1406;
	ld.local.u64 	%rd1408, [%rd1407];
	add.s64 	%rd1409, %rd1408, %rd1405;
	st.local.u64 	[%rd1407], %rd1409;
	add.s32 	%r3675, %r3675, 1;
	setp.eq.s32 	%p164, %r3675, %r3;
	@%p164 bra 	$L__BB0_233;
	bra.uni 	$L__BB0_216;
$L__BB0_219:
	setp.lt.u32 	%p153, %r3, 16;
	mov.b32 	%r3681, 0;
	@%p153 bra 	$L__BB0_223;
	ld.local.u64 	%rd4557, [%rd10];
	and.b32  	%r1507, %r3, 2147483632;
	neg.s32 	%r3679, %r1507;
	add.s64 	%rd4556, %rd11, 32;
	mov.u32 	%r1511, _ZZ7geneticxjP10CudaOutputE17executionTimes_sh;
$L__BB0_221:
	.pragma "nounroll";
	ld.local.v2.u32 	{%r1508, %r1509}, [%rd4556+-32];
	ld.shared.u64 	%rd1234, [%r237+8];
	cvt.s64.s32 	%rd1235, %r1508;
	add.s64 	%rd1236, %rd1234, %rd1235;
	mov.b16 	%rs63, 0;
	st.u8 	[%rd1236], %rs63;
	shl.b32 	%r1510, %r1508, 2;
	add.s32 	%r1512, %r1511, %r1510;
	ld.shared.s32 	%rd1237, [%r1512];
	add.s64 	%rd1238, %rd4557, %rd1237;
	ld.shared.u64 	%rd1239, [%r237+8];
	cvt.s64.s32 	%rd1240, %r1509;
	add.s64 	%rd1241, %rd1239, %rd1240;
	st.u8 	[%rd1241], %rs63;
	shl.b32 	%r1513, %r1509, 2;
	add.s32 	%r1514, %r1511, %r1513;
	ld.shared.s32 	%rd1242, [%r1514];
	add.s64 	%rd1243, %rd1238, %rd1242;
	ld.local.v2.u32 	{%r1515, %r1516}, [%rd4556+-24];
	ld.shared.u64 	%rd1244, [%r237+8];
	cvt.s64.s32 	%rd1245, %r1515;
	add.s64 	%rd1246, %rd1244, %rd1245;
	st.u8 	[%rd1246], %rs63;
	shl.b32 	%r1517, %r1515, 2;
	add.s32 	%r1518, %r1511, %r1517;
	ld.shared.s32 	%rd1247, [%r1518];
	add.s64 	%rd1248, %rd1243, %rd1247;
	ld.shared.u64 	%rd1249, [%r237+8];
	cvt.s64.s32 	%rd1250, %r1516;
	add.s64 	%rd1251, %rd1249, %rd1250;
	st.u8 	[%rd1251], %rs63;
	shl.b32 	%r1519, %r1516, 2;
	add.s32 	%r1520, %r1511, %r1519;
	ld.shared.s32 	%rd1252, [%r1520];
	add.s64 	%rd1253, %rd1248, %rd1252;
	ld.local.v2.u32 	{%r1521, %r1522}, [%rd4556+-16];
	ld.shared.u64 	%rd1254, [%r237+8];
	cvt.s64.s32 	%rd1255, %r1521;
	add.s64 	%rd1256, %rd1254, %rd1255;
	st.u8 	[%rd1256], %rs63;
	shl.b32 	%r1523, %r1521, 2;
	add.s32 	%r1524, %r1511, %r1523;
	ld.shared.s32 	%rd1257, [%r1524];
	add.s64 	%rd1258, %rd1253, %rd1257;
	ld.shared.u64 	%rd1259, [%r237+8];
	cvt.s64.s32 	%rd1260, %r1522;
	add.s64 	%rd1261, %rd1259, %rd1260;
	st.u8 	[%rd1261], %rs63;
	shl.b32 	%r1525, %r1522, 2;
	add.s32 	%r1526, %r1511, %r1525;
	ld.shared.s32 	%rd1262, [%r1526];
	add.s64 	%rd1263, %rd1258, %rd1262;
	ld.local.v2.u32 	{%r1527, %r1528}, [%rd4556+-8];
	ld.shared.u64 	%rd1264, [%r237+8];
	cvt.s64.s32 	%rd1265, %r1527;
	add.s64 	%rd1266, %rd1264, %rd1265;
	st.u8 	[%rd1266], %rs63;
	shl.b32 	%r1529, %r1527, 2;
	add.s32 	%r1530, %r1511, %r1529;
	ld.shared.s32 	%rd1267, [%r1530];
	add.s64 	%rd1268, %rd1263, %rd1267;
	ld.shared.u64 	%rd1269, [%r237+8];
	cvt.s64.s32 	%rd1270, %r1528;
	add.s64 	%rd1271, %rd1269, %rd1270;
	st.u8 	[%rd1271], %rs63;
	shl.b32 	%r1531, %r1528, 2;
	add.s32 	%r1532, %r1511, %r1531;
	ld.shared.s32 	%rd1272, [%r1532];
	add.s64 	%rd1273, %rd1268, %rd1272;
	ld.local.v2.u32 	{%r1533, %r1534}, [%rd4556];
	ld.shared.u64 	%rd1274, [%r237+8];
	cvt.s64.s32 	%rd1275, %r1533;
	add.s64 	%rd1276, %rd1274, %rd1275;
	st.u8 	[%rd1276], %rs63;
	shl.b32 	%r1535, %r1533, 2;
	add.s32 	%r1536, %r1511, %r1535;
	ld.shared.s32 	%rd1277, [%r1536];
	add.s64 	%rd1278, %rd1273, %rd1277;
	ld.shared.u64 	%rd1279, [%r237+8];
	cvt.s64.s32 	%rd1280, %r1534;
	add.s64 	%rd1281, %rd1279, %rd1280;
	st.u8 	[%rd1281], %rs63;
	shl.b32 	%r1537, %r1534, 2;
	add.s32 	%r1538, %r1511, %r1537;
	ld.shared.s32 	%rd1282, [%r1538];
	add.s64 	%rd1283, %rd1278, %rd1282;
	ld.local.v2.u32 	{%r1539, %r1540}, [%rd4556+8];
	ld.shared.u64 	%rd1284, [%r237+8];
	cvt.s64.s32 	%rd1285, %r1539;
	add.s64 	%rd1286, %rd1284, %rd1285;
	st.u8 	[%rd1286], %rs63;
	shl.b32 	%r1541, %r1539, 2;
	add.s32 	%r1542, %r1511, %r1541;
	ld.shared.s32 	%rd1287, [%r1542];
	add.s64 	%rd1288, %rd1283, %rd1287;
	ld.shared.u64 	%rd1289, [%r237+8];
	cvt.s64.s32 	%rd1290, %r1540;
	add.s64 	%rd1291, %rd1289, %rd1290;
	st.u8 	[%rd1291], %rs63;
	shl.b32 	%r1543, %r1540, 2;
	add.s32 	%r1544, %r1511, %r1543;
	ld.shared.s32 	%rd1292, [%r1544];
	add.s64 	%rd1293, %rd1288, %rd1292;
	ld.local.v2.u32 	{%r1545, %r1546}, [%rd4556+16];
	ld.shared.u64 	%rd1294, [%r237+8];
	cvt.s64.s32 	%rd1295, %r1545;
	add.s64 	%rd1296, %rd1294, %rd1295;
	st.u8 	[%rd1296], %rs63;
	shl.b32 	%r1547, %r1545, 2;
	add.s32 	%r1548, %r1511, %r1547;
	ld.shared.s32 	%rd1297, [%r1548];
	add.s64 	%rd1298, %rd1293, %rd1297;
	ld.shared.u64 	%rd1299, [%r237+8];
	cvt.s64.s32 	%rd1300, %r1546;
	add.s64 	%rd1301, %rd1299, %rd1300;
	st.u8 	[%rd1301], %rs63;
	shl.b32 	%r1549, %r1546, 2;
	add.s32 	%r1550, %r1511, %r1549;
	ld.shared.s32 	%rd1302, [%r1550];
	add.s64 	%rd1303, %rd1298, %rd1302;
	ld.local.v2.u32 	{%r1551, %r1552}, [%rd4556+24];
	ld.shared.u64 	%rd1304, [%r237+8];
	cvt.s64.s32 	%rd1305, %r1551;
	add.s64 	%rd1306, %rd1304, %rd1305;
	st.u8 	[%rd1306], %rs63;
	shl.b32 	%r1553, %r1551, 2;
	add.s32 	%r1554, %r1511, %r1553;
	ld.shared.s32 	%rd1307, [%r1554];
	add.s64 	%rd1308, %rd1303, %rd1307;
	ld.shared.u64 	%rd1309, [%r237+8];
	cvt.s64.s32 	%rd1310, %r1552;
	add.s64 	%rd1311, %rd1309, %rd1310;
	st.u8 	[%rd1311], %rs63;
	shl.b32 	%r1555, %r1552, 2;
	add.s32 	%r1556, %r1511, %r1555;
	ld.shared.s32 	%rd1312, [%r1556];
	add.s64 	%rd4557, %rd1308, %rd1312;
	add.s32 	%r3679, %r3679, 16;
	add.s64 	%rd4556, %rd4556, 64;
	setp.ne.s32 	%p154, %r3679, 0;
	@%p154 bra 	$L__BB0_221;
	st.local.u64 	[%rd10], %rd4557;
	and.b32  	%r3681, %r3, 2147483632;
$L__BB0_223:
	setp.eq.s32 	%p155, %r189, 0;
	@%p155 bra 	$L__BB0_233;
	setp.lt.u32 	%p156, %r189, 8;
	@%p156 bra 	$L__BB0_226;
	mul.wide.u32 	%rd1313, %r3681, 4;
	add.s64 	%rd1314, %rd11, %rd1313;
	ld.local.u32 	%r1557, [%rd1314];
	ld.shared.u64 	%rd1315, [%r237+8];
	cvt.s64.s32 	%rd1316, %r1557;
	add.s64 	%rd1317, %rd1315, %rd1316;
	mov.b16 	%rs64, 0;
	st.u8 	[%rd1317], %rs64;
	shl.b32 	%r1558, %r1557, 2;
	mov.u32 	%r1559, _ZZ7geneticxjP10CudaOutputE17executionTimes_sh;
	add.s32 	%r1560, %r1559, %r1558;
	ld.shared.s32 	%rd1318, [%r1560];
	ld.local.u64 	%rd1319, [%rd10];
	add.s64 	%rd1320, %rd1319, %rd1318;
	ld.local.u32 	%r1561, [%rd1314+4];
	ld.shared.u64 	%rd1321, [%r237+8];
	cvt.s64.s32 	%rd1322, %r1561;
	add.s64 	%rd1323, %rd1321, %rd1322;
	st.u8 	[%rd1323], %rs64;
	shl.b32 	%r1562, %r1561, 2;
	add.s32 	%r1563, %r1559, %r1562;
	ld.shared.s32 	%rd1324, [%r1563];
	add.s64 	%rd1325, %rd1320, %rd1324;
	ld.local.u32 	%r1564, [%rd1314+8];
	ld.shared.u64 	%rd1326, [%r237+8];
	cvt.s64.s32 	%rd1327, %r1564;
	add.s64 	%rd1328, %rd1326, %rd1327;
	st.u8 	[%rd1328], %rs64;
	shl.b32 	%r1565, %r1564, 2;
	add.s32 	%r1566, %r1559, %r1565;
	ld.shared.s32 	%rd1329, [%r1566];
	add.s64 	%rd1330, %rd1325, %rd1329;
	ld.local.u32 	%r1567, [%rd1314+12];
	ld.shared.u64 	%rd1331, [%r237+8];
	cvt.s64.s32 	%rd1332, %r1567;
	add.s64 	%rd1333, %rd1331, %rd1332;
	st.u8 	[%rd1333], %rs64;
	shl.b32 	%r1568, %r1567, 2;
	add.s32 	%r1569, %r1559, %r1568;
	ld.shared.s32 	%rd1334, [%r1569];
	add.s64 	%rd1335, %rd1330, %rd1334;
	ld.local.u32 	%r1570, [%rd1314+16];
	ld.shared.u64 	%rd1336, [%r237+8];
	cvt.s64.s32 	%rd1337, %r1570;
	add.s64 	%rd1338, %rd1336, %rd1337;
	st.u8 	[%rd1338], %rs64;
	shl.b32 	%r1571, %r1570, 2;
	add.s32 	%r1572, %r1559, %r1571;
	ld.shared.s32 	%rd1339, [%r1572];
	add.s64 	%rd1340, %rd1335, %rd1339;
	ld.local.u32 	%r1573, [%rd1314+20];
	ld.shared.u64 	%rd1341, [%r237+8];
	cvt.s64.s32 	%rd1342, %r1573;
	add.s64 	%rd1343, %rd1341, %rd1342;
	st.u8 	[%rd1343], %rs64;
	shl.b32 	%r1574, %r1573, 2;
	add.s32 	%r1575, %r1559, %r1574;
	ld.shared.s32 	%rd1344, [%r1575];
	add.s64 	%rd1345, %rd1340, %rd1344;
	ld.local.u32 	%r1576, [%rd1314+24];
	ld.shared.u64 	%rd1346, [%r237+8];
	cvt.s64.s32 	%rd1347, %r1576;
	add.s64 	%rd1348, %rd1346, %rd1347;
	st.u8 	[%rd1348], %rs64;
	shl.b32 	%r1577, %r1576, 2;
	add.s32 	%r1578, %r1559, %r1577;
	ld.shared.s32 	%rd1349, [%r1578];
	add.s64 	%rd1350, %rd1345, %rd1349;
	ld.local.u32 	%r1579, [%rd1314+28];
	ld.shared.u64 	%rd1351, [%r237+8];
	cvt.s64.s32 	%rd1352, %r1579;
	add.s64 	%rd1353, %rd1351, %rd1352;
	st.u8 	[%rd1353], %rs64;
	shl.b32 	%r1580, %r1579, 2;
	add.s32 	%r1581, %r1559, %r1580;
	ld.shared.s32 	%rd1354, [%r1581];
	add.s64 	%rd1355, %rd1350, %rd1354;
	st.local.u64 	[%rd10], %rd1355;
	add.s32 	%r3681, %r3681, 8;
$L__BB0_226:
	setp.eq.s32 	%p157, %r190, 0;
	@%p157 bra 	$L__BB0_233;
	and.b32  	%r254, %r3, 3;
	setp.lt.u32 	%p158, %r190, 4;
	@%p158 bra 	$L__BB0_229;
	mul.wide.u32 	%rd1356, %r3681, 4;
	add.s64 	%rd1357, %rd11, %rd1356;
	ld.local.u32 	%r1582, [%rd1357];
	ld.shared.u64 	%rd1358, [%r237+8];
	cvt.s64.s32 	%rd1359, %r1582;
	add.s64 	%rd1360, %rd1358, %rd1359;
	mov.b16 	%rs65, 0;
	st.u8 	[%rd1360], %rs65;
	shl.b32 	%r1583, %r1582, 2;
	mov.u32 	%r1584, _ZZ7geneticxjP10CudaOutputE17executionTimes_sh;
	add.s32 	%r1585, %r1584, %r1583;
	ld.shared.s32 	%rd1361, [%r1585];
	ld.local.u64 	%rd1362, [%rd10];
	add.s64 	%rd1363, %rd1362, %rd1361;
	ld.local.u32 	%r1586, [%rd1357+4];
	ld.shared.u64 	%rd1364, [%r237+8];
	cvt.s64.s32 	%rd1365, %r1586;
	add.s64 	%rd1366, %rd1364, %rd1365;
	st.u8 	[%rd1366], %rs65;
	shl.b32 	%r1587, %r1586, 2;
	add.s32 	%r1588, %r1584, %r1587;
	ld.shared.s32 	%rd1367, [%r1588];
	add.s64 	%rd1368, %rd1363, %rd1367;
	ld.local.u32 	%r1589, [%rd1357+8];
	ld.shared.u64 	%rd1369, [%r237+8];
	cvt.s64.s32 	%rd1370, %r1589;
	add.s64 	%rd1371, %rd1369, %rd1370;
	st.u8 	[%rd1371], %rs65;
	shl.b32 	%r1590, %r1589, 2;
	add.s32 	%r1591, %r1584, %r1590;
	ld.shared.s32 	%rd1372, [%r1591];
	add.s64 	%rd1373, %rd1368, %rd1372;
	ld.local.u32 	%r1592, [%rd1357+12];
	ld.shared.u64 	%rd1374, [%r237+8];
	cvt.s64.s32 	%rd1375, %r1592;
	add.s64 	%rd1376, %rd1374, %rd1375;
	st.u8 	[%rd1376], %rs65;
	shl.b32 	%r1593, %r1592, 2;
	add.s32 	%r1594, %r1584, %r1593;
	ld.shared.s32 	%rd1377, [%r1594];
	add.s64 	%rd1378, %rd1373, %rd1377;
	st.local.u64 	[%rd10], %rd1378;
	add.s32 	%r3681, %r3681, 4;
$L__BB0_229:
	setp.eq.s32 	%p159, %r254, 0;
	@%p159 bra 	$L__BB0_233;
	mul.wide.u32 	%rd1379, %r3681, 4;
	add.s64 	%rd135, %rd11, %rd1379;
	ld.local.u32 	%r1595, [%rd135];
	ld.shared.u64 	%rd1380, [%r237+8];
	cvt.s64.s32 	%rd1381, %r1595;
	add.s64 	%rd1382, %rd1380, %rd1381;
	mov.b16 	%rs66, 0;
	st.u8 	[%rd1382], %rs66;
	shl.b32 	%r1596, %r1595, 2;
	mov.u32 	%r1597, _ZZ7geneticxjP10CudaOutputE17executionTimes_sh;
	add.s32 	%r1598, %r1597, %r1596;
	ld.shared.s32 	%rd1383, [%r1598];
	ld.local.u64 	%rd1384, [%rd10];
	add.s64 	%rd136, %rd1384, %rd1383;
	st.local.u64 	[%rd10], %rd136;
	setp.eq.s32 	%p160, %r254, 1;
	@%p160 bra 	$L__BB0_233;
	ld.local.u32 	%r1599, [%rd135+4];
	ld.shared.u64 	%rd1385, [%r237+8];
	cvt.s64.s32 	%rd1386, %r1599;
	add.s64 	%rd1387, %rd1385, %rd1386;
	mov.b16 	%rs67, 0;
	st.u8 	[%rd1387], %rs67;
	shl.b32 	%r1600, %r1599, 2;
	mov.u32 	%r1601, _ZZ7geneticxjP10CudaOutputE17executionTimes_sh;
	add.s32 	%r1602, %r1601, %r1600;
	ld.shared.s32 	%rd1388, [%r1602];
	add.s64 	%rd137, %rd136, %rd1388;
	st.local.u64 	[%rd10], %rd137;
	setp.eq.s32 	%p161, %r254, 2;
	@%p161 bra 	$L__BB0_233;
	ld.local.u32 	%r1603, [%rd135+8];
	ld.shared.u64 	%rd1389, [%r237+8];
	cvt.s64.s32 	%rd1390, %r1603;
	add.s64 	%rd1391, %rd1389, %rd1390;
	mov.b16 	%rs68, 0;
	st.u8 	[%rd1391], %rs68;
	shl.b32 	%r1604, %r1603, 2;
	mov.u32 	%r1605, _ZZ7geneticxjP10CudaOutputE17executionTimes_sh;
	add.s32 	%r1606, %r1605, %r1604;
	ld.shared.s32 	%rd1392, [%r1606];
	add.s64 	%rd1393, %rd137, %rd1392;
	st.local.u64 	[%rd10], %rd1393;
$L__BB0_233:
	setp.lt.s32 	%p165, %r184, 1;
	@%p165 bra 	$L__BB0_247;
	setp.lt.u32 	%p166, %r185, 15;
	mov.b32 	%r3683, 0;
	@%p166 bra 	$L__BB0_237;
	and.b32  	%r3683, %r184, 2147483632;
	neg.s32 	%r3686, %r3683;
	add.s64 	%rd4558, %rd9, 64;
$L__BB0_236:
	.pragma "nounroll";
	mov.b64 	%rd1410, 0;
	st.local.v2.u64 	[%rd4558+-64], {%rd1410, %rd1410};
	st.local.v2.u64 	[%rd4558+-48], {%rd1410, %rd1410};
	st.local.v2.u64 	[%rd4558+-32], {%rd1410, %rd1410};
	st.local.v2.u64 	[%rd4558+-16], {%rd1410, %rd1410};
	st.local.v2.u64 	[%rd4558], {%rd1410, %rd1410};
	st.local.v2.u64 	[%rd4558+16], {%rd1410, %rd1410};
	st.local.v2.u64 	[%rd4558+32], {%rd1410, %rd1410};
	st.local.v2.u64 	[%rd4558+48], {%rd1410, %rd1410};
	add.s32 	%r3686, %r3686, 16;
	add.s64 	%rd4558, %rd4558, 128;
	setp.eq.s32 	%p167, %r3686, 0;
	@%p167 bra 	$L__BB0_237;
	bra.uni 	$L__BB0_236;
$L__BB0_237:
	setp.eq.s32 	%p168, %r186, 0;
	@%p168 bra 	$L__BB0_247;
	setp.lt.u32 	%p169, %r186, 8;
	@%p169 bra 	$L__BB0_240;
	mul.wide.u32 	%rd1411, %r3683, 8;
	add.s64 	%rd1412, %rd9, %rd1411;
	mov.b64 	%rd1413, 0;
	st.local.u64 	[%rd1412], %rd1413;
	st.local.u64 	[%rd1412+8], %rd1413;
	st.local.u64 	[%rd1412+16], %rd1413;
	st.local.u64 	[%rd1412+24], %rd1413;
	st.local.u64 	[%rd1412+32], %rd1413;
	st.local.u64 	[%rd1412+40], %rd1413;
	st.local.u64 	[%rd1412+48], %rd1413;
	st.local.u64 	[%rd1412+56], %rd1413;
	add.s32 	%r3683, %r3683, 8;
$L__BB0_240:
	setp.eq.s32 	%p170, %r187, 0;
	@%p170 bra 	$L__BB0_247;
	and.b32  	%r262, %r184, 3;
	setp.lt.u32 	%p171, %r187, 4;
	@%p171 bra 	$L__BB0_243;
	mul.wide.u32 	%rd1414, %r3683, 8;
	add.s64 	%rd1415, %rd9, %rd1414;
	mov.b64 	%rd1416, 0;
	st.local.u64 	[%rd1415], %rd1416;
	st.local.u64 	[%rd1415+8], %rd1416;
	st.local.u64 	[%rd1415+16], %rd1416;
	st.local.u64 	[%rd1415+24], %rd1416;
	add.s32 	%r3683, %r3683, 4;
$L__BB0_243:
	setp.eq.s32 	%p172, %r262, 0;
	@%p172 bra 	$L__BB0_247;
	mul.wide.u32 	%rd1417, %r3683, 8;
	add.s64 	%rd139, %rd9, %rd1417;
	mov.b64 	%rd1418, 0;
	st.local.u64 	[%rd139], %rd1418;
	setp.eq.s32 	%p173, %r262, 1;
	@%p173 bra 	$L__BB0_247;
	mov.b64 	%rd1419, 0;
	st.local.u64 	[%rd139+8], %rd1419;
	setp.eq.s32 	%p174, %r262, 2;
	@%p174 bra 	$L__BB0_247;
	mov.b64 	%rd1420, 0;
	st.local.u64 	[%rd139+16], %rd1420;
$L__BB0_247:
	@%p132 bra 	$L__BB0_261;
	ld.shared.u64 	%rd140, [%r237+8];
	setp.lt.u32 	%p176, %r3, 16;
	mov.b32 	%r3687, 0;
	@%p176 bra 	$L__BB0_251;
	and.b32  	%r3687, %r3, 2147483632;
	neg.s32 	%r3691, %r3687;
	mov.u32 	%r1622, _ZZ7geneticxjP10CudaOutputE17executionTimes_sh;
	add.s32 	%r3690, %r1622, 32;
	add.s64 	%rd4559, %rd140, 7;
$L__BB0_250:
	.pragma "nounroll";
	ld.shared.s32 	%rd1421, [%r3690+-32];
	ld.u8 	%r1623, [%rd4559+-7];
	mul.wide.u32 	%rd1422, %r1623, 8;
	add.s64 	%rd1423, %rd9, %rd1422;
	ld.local.u64 	%rd1424, [%rd1423];
	add.s64 	%rd1425, %rd1424, %rd1421;
	st.local.u64 	[%rd1423], %rd1425;
	ld.shared.s32 	%rd1426, [%r3690+-28];
	ld.u8 	%r1624, [%rd4559+-6];
	mul.wide.u32 	%rd1427, %r1624, 8;
	add.s64 	%rd1428, %rd9, %rd1427;
	ld.local.u64 	%rd1429, [%rd1428];
	add.s64 	%rd1430, %rd1429, %rd1426;
	st.local.u64 	[%rd1428], %rd1430;
	ld.shared.s32 	%rd1431, [%r3690+-24];
	ld.u8 	%r1625, [%rd4559+-5];
	mul.wide.u32 	%rd1432, %r1625, 8;
	add.s64 	%rd1433, %rd9, %rd1432;
	ld.local.u64 	%rd1434, [%rd1433];
	add.s64 	%rd1435, %rd1434, %rd1431;
	st.local.u64 	[%rd1433], %rd1435;
	ld.shared.s32 	%rd1436, [%r3690+-20];
	ld.u8 	%r1626, [%rd4559+-4];
	mul.wide.u32 	%rd1437, %r1626, 8;
	add.s64 	%rd1438, %rd9, %rd1437;
	ld.local.u64 	%rd1439, [%rd1438];
	add.s64 	%rd1440, %rd1439, %rd1436;
	st.local.u64 	[%rd1438], %rd1440;
	ld.shared.s32 	%rd1441, [%r3690+-16];
	ld.u8 	%r1627, [%rd4559+-3];
	mul.wide.u32 	%rd1442, %r1627, 8;
	add.s64 	%rd1443, %rd9, %rd1442;
	ld.local.u64 	%rd1444, [%rd1443];
	add.s64 	%rd1445, %rd1444, %rd1441;
	st.local.u64 	[%rd1443], %rd1445;
	ld.shared.s32 	%rd1446, [%r3690+-12];
	ld.u8 	%r1628, [%rd4559+-2];
	mul.wide.u32 	%rd1447, %r1628, 8;
	add.s64 	%rd1448, %rd9, %rd1447;
	ld.local.u64 	%rd1449, [%rd1448];
	add.s64 	%rd1450, %rd1449, %rd1446;
	st.local.u64 	[%rd1448], %rd1450;
	ld.shared.s32 	%rd1451, [%r3690+-8];
	ld.u8 	%r1629, [%rd4559+-1];
	mul.wide.u32 	%rd1452, %r1629, 8;
	add.s64 	%rd1453, %rd9, %rd1452;
	ld.local.u64 	%rd1454, [%rd1453];
	add.s64 	%rd1455, %rd1454, %rd1451;
	st.local.u64 	[%rd1453], %rd1455;
	ld.shared.s32 	%rd1456, [%r3690+-4];
	ld.u8 	%r1630, [%rd4559];
	mul.wide.u32 	%rd1457, %r1630, 8;
	add.s64 	%rd1458, %rd9, %rd1457;
	ld.local.u64 	%rd1459, [%rd1458];
	add.s64 	%rd1460, %rd1459, %rd1456;
	st.local.u64 	[%rd1458], %rd1460;
	ld.shared.s32 	%rd1461, [%r3690];
	ld.u8 	%r1631, [%rd4559+1];
	mul.wide.u32 	%rd1462, %r1631, 8;
	add.s64 	%rd1463, %rd9, %rd1462;
	ld.local.u64 	%rd1464, [%rd1463];
	add.s64 	%rd1465, %rd1464, %rd1461;
	st.local.u64 	[%rd1463], %rd1465;
	ld.shared.s32 	%rd1466, [%r3690+4];
	ld.u8 	%r1632, [%rd4559+2];
	mul.wide.u32 	%rd1467, %r1632, 8;
	add.s64 	%rd1468, %rd9, %rd1467;
	ld.local.u64 	%rd1469, [%rd1468];
	add.s64 	%rd1470, %rd1469, %rd1466;
	st.local.u64 	[%rd1468], %rd1470;
	ld.shared.s32 	%rd1471, [%r3690+8];
	ld.u8 	%r1633, [%rd4559+3];
	mul.wide.u32 	%rd1472, %r1633, 8;
	add.s64 	%rd1473, %rd9, %rd1472;
	ld.local.u64 	%rd1474, [%rd1473];
	add.s64 	%rd1475, %rd1474, %rd1471;
	st.local.u64 	[%rd1473], %rd1475;
	ld.shared.s32 	%rd1476, [%r3690+12];
	ld.u8 	%r1634, [%rd4559+4];
	mul.wide.u32 	%rd1477, %r1634, 8;
	add.s64 	%rd1478, %rd9, %rd1477;
	ld.local.u64 	%rd1479, [%rd1478];
	add.s64 	%rd1480, %rd1479, %rd1476;
	st.local.u64 	[%rd1478], %rd1480;
	ld.shared.s32 	%rd1481, [%r3690+16];
	ld.u8 	%r1635, [%rd4559+5];
	mul.wide.u32 	%rd1482, %r1635, 8;
	add.s64 	%rd1483, %rd9, %rd1482;
	ld.local.u64 	%rd1484, [%rd1483];
	add.s64 	%rd1485, %rd1484, %rd1481;
	st.local.u64 	[%rd1483], %rd1485;
	ld.shared.s32 	%rd1486, [%r3690+20];
	ld.u8 	%r1636, [%rd4559+6];
	mul.wide.u32 	%rd1487, %r1636, 8;
	add.s64 	%rd1488, %rd9, %rd1487;
	ld.local.u64 	%rd1489, [%rd1488];
	add.s64 	%rd1490, %rd1489, %rd1486;
	st.local.u64 	[%rd1488], %rd1490;
	ld.shared.s32 	%rd1491, [%r3690+24];
	ld.u8 	%r1637, [%rd4559+7];
	mul.wide.u32 	%rd1492, %r1637, 8;
	add.s64 	%rd1493, %rd9, %rd1492;
	ld.local.u64 	%rd1494, [%rd1493];
	add.s64 	%rd1495, %rd1494, %rd1491;
	st.local.u64 	[%rd1493], %rd1495;
	ld.shared.s32 	%rd1496, [%r3690+28];
	ld.u8 	%r1638, [%rd4559+8];
	mul.wide.u32 	%rd1497, %r1638, 8;
	add.s64 	%rd1498, %rd9, %rd1497;
	ld.local.u64 	%rd1499, [%rd1498];
	add.s64 	%rd1500, %rd1499, %rd1496;
	st.local.u64 	[%rd1498], %rd1500;
	add.s32 	%r3691, %r3691, 16;
	add.s32 	%r3690, %r3690, 64;
	add.s64 	%rd4559, %rd4559, 16;
	setp.eq.s32 	%p177, %r3691, 0;
	@%p177 bra 	$L__BB0_251;
	bra.uni 	$L__BB0_250;
$L__BB0_251:
	setp.eq.s32 	%p178, %r189, 0;
	@%p178 bra 	$L__BB0_261;
	setp.lt.u32 	%p179, %r189, 8;
	@%p179 bra 	$L__BB0_254;
	shl.b32 	%r1639, %r3687, 2;
	mov.u32 	%r1640, _ZZ7geneticxjP10CudaOutputE17executionTimes_sh;
	add.s32 	%r1641, %r1640, %r1639;
	ld.shared.s32 	%rd1501, [%r1641];
	cvt.u64.u32 	%rd1502, %r3687;
	add.s64 	%rd1503, %rd140, %rd1502;
	ld.u8 	%r1642, [%rd1503];
	mul.wide.u32 	%rd1504, %r1642, 8;
	add.s64 	%rd1505, %rd9, %rd1504;
	ld.local.u64 	%rd1506, [%rd1505];
	add.s64 	%rd1507, %rd1506, %rd1501;
	st.local.u64 	[%rd1505], %rd1507;
	ld.shared.s32 	%rd1508, [%r1641+4];
	ld.u8 	%r1643, [%rd1503+1];
	mul.wide.u32 	%rd1509, %r1643, 8;
	add.s64 	%rd1510, %rd9, %rd1509;
	ld.local.u64 	%rd1511, [%rd1510];
	add.s64 	%rd1512, %rd1511, %rd1508;
	st.local.u64 	[%rd1510], %rd1512;
	ld.shared.s32 	%rd1513, [%r1641+8];
	ld.u8 	%r1644, [%rd1503+2];
	mul.wide.u32 	%rd1514, %r1644, 8;
	add.s64 	%rd1515, %rd9, %rd1514;
	ld.local.u64 	%rd1516, [%rd1515];
	add.s64 	%rd1517, %rd1516, %rd1513;
	st.local.u64 	[%rd1515], %rd1517;
	ld.shared.s32 	%rd1518, [%r1641+12];
	ld.u8 	%r1645, [%rd1503+3];
	mul.wide.u32 	%rd1519, %r1645, 8;
	add.s64 	%rd1520, %rd9, %rd1519;
	ld.local.u64 	%rd1521, [%rd1520];
	add.s64 	%rd1522, %rd1521, %rd1518;
	st.local.u64 	[%rd1520], %rd1522;
	ld.shared.s32 	%rd1523, [%r1641+16];
	ld.u8 	%r1646, [%rd1503+4];
	mul.wide.u32 	%rd1524, %r1646, 8;
	add.s64 	%rd1525, %rd9, %rd1524;
	ld.local.u64 	%rd1526, [%rd1525];
	add.s64 	%rd1527, %rd1526, %rd1523;
	st.local.u64 	[%rd1525], %rd1527;
	ld.shared.s32 	%rd1528, [%r1641+20];
	ld.u8 	%r1647, [%rd1503+5];
	mul.wide.u32 	%rd1529, %r1647, 8;
	add.s64 	%rd1530, %rd9, %rd1529;
	ld.local.u64 	%rd1531, [%rd1530];
	add.s64 	%rd1532, %rd1531, %rd1528;
	st.local.u64 	[%rd1530], %rd1532;
	ld.shared.s32 	%rd1533, [%r1641+24];
	ld.u8 	%r1648, [%rd1503+6];
	mul.wide.u32 	%rd1534, %r1648, 8;
	add.s64 	%rd1535, %rd9, %rd1534;
	ld.local.u64 	%rd1536, [%rd1535];
	add.s64 	%rd1537, %rd1536, %rd1533;
	st.local.u64 	[%rd1535], %rd1537;
	ld.shared.s32 	%rd1538, [%r1641+28];
	ld.u8 	%r1649, [%rd1503+7];
	mul.wide.u32 	%rd1539, %r1649, 8;
	add.s64 	%rd1540, %rd9, %rd1539;
	ld.local.u64 	%rd1541, [%rd1540];
	add.s64 	%rd1542, %rd1541, %rd1538;
	st.local.u64 	[%rd1540], %rd1542;
	add.s32 	%r3687, %r3687, 8;
$L__BB0_254:
	setp.eq.s32 	%p180, %r190, 0;
	@%p180 bra 	$L__BB0_261;
	and.b32  	%r272, %r3, 3;
	setp.lt.u32 	%p181, %r190, 4;
	@%p181 bra 	$L__BB0_257;
	shl.b32 	%r1650, %r3687, 2;
	mov.u32 	%r1651, _ZZ7geneticxjP10CudaOutputE17executionTimes_sh;
	add.s32 	%r1652, %r1651, %r1650;
	ld.shared.s32 	%rd1543, [%r1652];
	cvt.u64.u32 	%rd1544, %r3687;
	add.s64 	%rd1545, %rd140, %rd1544;
	ld.u8 	%r1653, [%rd1545];
	mul.wide.u32 	%rd1546, %r1653, 8;
	add.s64 	%rd1547, %rd9, %rd1546;
	ld.local.u64 	%rd1548, [%rd1547];
	add.s64 	%rd1549, %rd1548, %rd1543;
	st.local.u64 	[%rd1547], %rd1549;
	ld.shared.s32 	%rd1550, [%r1652+4];
	ld.u8 	%r1654, [%rd1545+1];
	mul.wide.u32 	%rd1551, %r1654, 8;
	add.s64 	%rd1552, %rd9, %rd1551;
	ld.local.u64 	%rd1553, [%rd1552];
	add.s64 	%rd1554, %rd1553, %rd1550;
	st.local.u64 	[%rd1552], %rd1554;
	ld.shared.s32 	%rd1555, [%r1652+8];
	ld.u8 	%r1655, [%rd1545+2];
	mul.wide.u32 	%rd1556, %r1655, 8;
	add.s64 	%rd1557, %rd9, %rd1556;
	ld.local.u64 	%rd1558, [%rd1557];
	add.s64 	%rd1559, %rd1558, %rd1555;
	st.local.u64 	[%rd1557], %rd1559;
	ld.shared.s32 	%rd1560, [%r1652+12];
	ld.u8 	%r1656, [%rd1545+3];
	mul.wide.u32 	%rd1561, %r1656, 8;
	add.s64 	%rd1562, %rd9, %rd1561;
	ld.local.u64 	%rd1563, [%rd1562];
	add.s64 	%rd1564, %rd1563, %rd1560;
	st.local.u64 	[%rd1562], %rd1564;
	add.s32 	%r3687, %r3687, 4;
$L__BB0_257:
	setp.eq.s32 	%p182, %r272, 0;
	@%p182 bra 	$L__BB0_261;
	shl.b32 	%r1657, %r3687, 2;
	mov.u32 	%r1658, _ZZ7geneticxjP10CudaOutputE17executionTimes_sh;
	add.s32 	%r275, %r1658, %r1657;
	ld.shared.s32 	%rd1565, [%r275];
	cvt.u64.u32 	%rd1566, %r3687;
	add.s64 	%rd144, %rd140, %rd1566;
	ld.u8 	%r1659, [%rd144];
	mul.wide.u32 	%rd1567, %r1659, 8;
	add.s64 	%rd1568, %rd9, %rd1567;
	ld.local.u64 	%rd1569, [%rd1568];
	add.s64 	%rd1570, %rd1569, %rd1565;
	st.local.u64 	[%rd1568], %rd1570;
	setp.eq.s32 	%p183, %r272, 1;
	@%p183 bra 	$L__BB0_261;
	ld.shared.s32 	%rd1571, [%r275+4];
	ld.u8 	%r1660, [%rd144+1];
	mul.wide.u32 	%rd1572, %r1660, 8;
	add.s64 	%rd1573, %rd9, %rd1572;
	ld.local.u64 	%rd1574, [%rd1573];
	add.s64 	%rd1575, %rd1574, %rd1571;
	st.local.u64 	[%rd1573], %rd1575;
	setp.eq.s32 	%p184, %r272, 2;
	@%p184 bra 	$L__BB0_261;
	ld.shared.s32 	%rd1576, [%r275+8];
	ld.u8 	%r1661, [%rd144+2];
	mul.wide.u32 	%rd1577, %r1661, 8;
	add.s64 	%rd1578, %rd9, %rd1577;
	ld.local.u64 	%rd1579, [%rd1578];
	add.s64 	%rd1580, %rd1579, %rd1576;
	st.local.u64 	[%rd1578], %rd1580;
$L__BB0_261:
	mov.b64 	%rd4568, 0;
	@%p165 bra 	$L__BB0_275;
	setp.lt.u32 	%p186, %r185, 15;
	mov.b64 	%rd4568, 0;
	mov.b32 	%r3693, 0;
	@%p186 bra 	$L__BB0_265;
	and.b32  	%r3693, %r184, 2147483632;
	neg.s32 	%r3692, %r3693;
	add.s64 	%rd4560, %rd9, 64;
	mov.b64 	%rd4568, 0;
$L__BB0_264:
	.pragma "nounroll";
	ld.local.v2.u64 	{%rd1585, %rd1586}, [%rd4560+-64];
	max.s64 	%rd1587, %rd1585, %rd4568;
	max.s64 	%rd1588, %rd1586, %rd1587;
	ld.local.v2.u64 	{%rd1589, %rd1590}, [%rd4560+-48];
	max.s64 	%rd1591, %rd1589, %rd1588;
	max.s64 	%rd1592, %rd1590, %rd1591;
	ld.local.v2.u64 	{%rd1593, %rd1594}, [%rd4560+-32];
	max.s64 	%rd1595, %rd1593, %rd1592;
	max.s64 	%rd1596, %rd1594, %rd1595;
	ld.local.v2.u64 	{%rd1597, %rd1598}, [%rd4560+-16];
	max.s64 	%rd1599, %rd1597, %rd1596;
	max.s64 	%rd1600, %rd1598, %rd1599;
	ld.local.v2.u64 	{%rd1601, %rd1602}, [%rd4560];
	max.s64 	%rd1603, %rd1601, %rd1600;
	max.s64 	%rd1604, %rd1602, %rd1603;
	ld.local.v2.u64 	{%rd1605, %rd1606}, [%rd4560+16];
	max.s64 	%rd1607, %rd1605, %rd1604;
	max.s64 	%rd1608, %rd1606, %rd1607;
	ld.local.v2.u64 	{%rd1609, %rd1610}, [%rd4560+32];
	max.s64 	%rd1611, %rd1609, %rd1608;
	max.s64 	%rd1612, %rd1610, %rd1611;
	ld.local.v2.u64 	{%rd1613, %rd1614}, [%rd4560+48];
	max.s64 	%rd1615, %rd1613, %rd1612;
	max.s64 	%rd4568, %rd1614, %rd1615;
	add.s32 	%r3692, %r3692, 16;
	add.s64 	%rd4560, %rd4560, 128;
	setp.ne.s32 	%p187, %r3692, 0;
	@%p187 bra 	$L__BB0_264;
$L__BB0_265:
	setp.eq.s32 	%p188, %r186, 0;
	@%p188 bra 	$L__BB0_275;
	setp.lt.u32 	%p189, %r186, 8;
	@%p189 bra 	$L__BB0_268;
	mul.wide.u32 	%rd1617, %r3693, 8;
	add.s64 	%rd1618, %rd9, %rd1617;
	ld.local.u64 	%rd1619, [%rd1618];
	max.s64 	%rd1620, %rd1619, %rd4568;
	ld.local.u64 	%rd1621, [%rd1618+8];
	max.s64 	%rd1622, %rd1621, %rd1620;
	ld.local.u64 	%rd1623, [%rd1618+16];
	max.s64 	%rd1624, %rd1623, %rd1622;
	ld.local.u64 	%rd1625, [%rd1618+24];
	max.s64 	%rd1626, %rd1625, %rd1624;
	ld.local.u64 	%rd1627, [%rd1618+32];
	max.s64 	%rd1628, %rd1627, %rd1626;
	ld.local.u64 	%rd1629, [%rd1618+40];
	max.s64 	%rd1630, %rd1629, %rd1628;
	ld.local.u64 	%rd1631, [%rd1618+48];
	max.s64 	%rd1632, %rd1631, %rd1630;
	ld.local.u64 	%rd1633, [%rd1618+56];
	max.s64 	%rd4568, %rd1633, %rd1632;
	add.s32 	%r3693, %r3693, 8;
$L__BB0_268:
	setp.eq.s32 	%p190, %r187, 0;
	@%p190 bra 	$L__BB0_275;
	and.b32  	%r287, %r184, 3;
	setp.lt.u32 	%p191, %r187, 4;
	@%p191 bra 	$L__BB0_271;
	mul.wide.u32 	%rd1635, %r3693, 8;
	add.s64 	%rd1636, %rd9, %rd1635;
	ld.local.u64 	%rd1637, [%rd1636];
	max.s64 	%rd1638, %rd1637, %rd4568;
	ld.local.u64 	%rd1639, [%rd1636+8];
	max.s64 	%rd1640, %rd1639, %rd1638;
	ld.local.u64 	%rd1641, [%rd1636+16];
	max.s64 	%rd1642, %rd1641, %rd1640;
	ld.local.u64 	%rd1643, [%rd1636+24];
	max.s64 	%rd4568, %rd1643, %rd1642;
	add.s32 	%r3693, %r3693, 4;
$L__BB0_271:
	setp.eq.s32 	%p192, %r287, 0;
	@%p192 bra 	$L__BB0_275;
	mul.wide.u32 	%rd1644, %r3693, 8;
	add.s64 	%rd160, %rd9, %rd1644;
	ld.local.u64 	%rd1645, [%rd160];
	max.s64 	%rd4568, %rd1645, %rd4568;
	setp.eq.s32 	%p193, %r287, 1;
	@%p193 bra 	$L__BB0_275;
	ld.local.u64 	%rd1646, [%rd160+8];
	max.s64 	%rd4568, %rd1646, %rd4568;
	setp.eq.s32 	%p194, %r287, 2;
	@%p194 bra 	$L__BB0_275;
	ld.local.u64 	%rd1647, [%rd160+16];
	max.s64 	%rd4568, %rd1647, %rd4568;
$L__BB0_275:
	st.shared.u64 	[%r237], %rd4568;
	setp.gt.u32 	%p195, %r3654, 67;
	@%p195 bra 	$L__BB0_588;
	@%p165 bra 	$L__BB0_290;
	setp.lt.u32 	%p197, %r184, 16;
	mov.b32 	%r3698, 0;
	@%p197 bra 	$L__BB0_280;
	and.b32  	%r3698, %r184, 2147483632;
	neg.s32 	%r3696, %r3698;
	add.s64 	%rd4569, %rd10, 64;
$L__BB0_279:
	.pragma "nounroll";
	mov.b64 	%rd1648, 0;
	st.local.v2.u64 	[%rd4569+-64], {%rd1648, %rd1648};
	st.local.v2.u64 	[%rd4569+-48], {%rd1648, %rd1648};
	st.local.v2.u64 	[%rd4569+-32], {%rd1648, %rd1648};
	st.local.v2.u64 	[%rd4569+-16], {%rd1648, %rd1648};
	st.local.v2.u64 	[%rd4569], {%rd1648, %rd1648};
	st.local.v2.u64 	[%rd4569+16], {%rd1648, %rd1648};
	st.local.v2.u64 	[%rd4569+32], {%rd1648, %rd1648};
	st.local.v2.u64 	[%rd4569+48], {%rd1648, %rd1648};
	add.s32 	%r3696, %r3696, 16;
	add.s64 	%rd4569, %rd4569, 128;
	setp.ne.s32 	%p198, %r3696, 0;
	@%p198 bra 	$L__BB0_279;
$L__BB0_280:
	setp.eq.s32 	%p199, %r186, 0;
	@%p199 bra 	$L__BB0_290;
	setp.lt.u32 	%p200, %r186, 8;
	@%p200 bra 	$L__BB0_283;
	mul.wide.u32 	%rd1649, %r3698, 8;
	add.s64 	%rd1650, %rd10, %rd1649;
	mov.b64 	%rd1651, 0;
	st.local.u64 	[%rd1650], %rd1651;
	st.local.u64 	[%rd1650+8], %rd1651;
	st.local.u64 	[%rd1650+16], %rd1651;
	st.local.u64 	[%rd1650+24], %rd1651;
	st.local.u64 	[%rd1650+32], %rd1651;
	st.local.u64 	[%rd1650+40], %rd1651;
	st.local.u64 	[%rd1650+48], %rd1651;
	st.local.u64 	[%rd1650+56], %rd1651;
	add.s32 	%r3698, %r3698, 8;
$L__BB0_283:
	setp.eq.s32 	%p201, %r187, 0;
	@%p201 bra 	$L__BB0_290;
	and.b32  	%r297, %r184, 3;
	setp.lt.u32 	%p202, %r187, 4;
	@%p202 bra 	$L__BB0_286;
	mul.wide.u32 	%rd1652, %r3698, 8;
	add.s64 	%rd1653, %rd10, %rd1652;
	mov.b64 	%rd1654, 0;
	st.local.u64 	[%rd1653], %rd1654;
	st.local.u64 	[%rd1653+8], %rd1654;
	st.local.u64 	[%rd1653+16], %rd1654;
	st.local.u64 	[%rd1653+24], %rd1654;
	add.s32 	%r3698, %r3698, 4;
$L__BB0_286:
	setp.eq.s32 	%p203, %r297, 0;
	@%p203 bra 	$L__BB0_290;
	mul.wide.u32 	%rd1655, %r3698, 8;
	add.s64 	%rd168, %rd10, %rd1655;
	mov.b64 	%rd1656, 0;
	st.local.u64 	[%rd168], %rd1656;
	setp.eq.s32 	%p204, %r297, 1;
	@%p204 bra 	$L__BB0_290;
	mov.b64 	%rd1657, 0;
	st.local.u64 	[%rd168+8], %rd1657;
	setp.eq.s32 	%p205, %r297, 2;
	@%p205 bra 	$L__BB0_290;
	mov.b64 	%rd1658, 0;
	st.local.u64 	[%rd168+16], %rd1658;
$L__BB0_290:
	@%p132 bra 	$L__BB0_304;
	setp.lt.u32 	%p207, %r3, 16;
	mov.b32 	%r3702, 0;
	@%p207 bra 	$L__BB0_294;
	and.b32  	%r3702, %r3, 2147483632;
	add.s64 	%rd4570, %rd11, 32;
	mov.b32 	%r3700, 0;
$L__BB0_293:
	.pragma "nounroll";
	add.s32 	%r1666, %r3700, 1;
	st.local.v2.u32 	[%rd4570+-32], {%r3700, %r1666};
	add.s32 	%r1667, %r3700, 2;
	add.s32 	%r1668, %r3700, 3;
	st.local.v2.u32 	[%rd4570+-24], {%r1667, %r1668};
	add.s32 	%r1669, %r3700, 4;
	add.s32 	%r1670, %r3700, 5;
	st.local.v2.u32 	[%rd4570+-16], {%r1669, %r1670};
	add.s32 	%r1671, %r3700, 6;
	add.s32 	%r1672, %r3700, 7;
	st.local.v2.u32 	[%rd4570+-8], {%r1671, %r1672};
	add.s32 	%r1673, %r3700, 8;
	add.s32 	%r1674, %r3700, 9;
	st.local.v2.u32 	[%rd4570], {%r1673, %r1674};
	add.s32 	%r1675, %r3700, 10;
	add.s32 	%r1676, %r3700, 11;
	st.local.v2.u32 	[%rd4570+8], {%r1675, %r1676};
	add.s32 	%r1677, %r3700, 12;
	add.s32 	%r1678, %r3700, 13;
	st.local.v2.u32 	[%rd4570+16], {%r1677, %r1678};
	add.s32 	%r1679, %r3700, 14;
	add.s32 	%r1680, %r3700, 15;
	st.local.v2.u32 	[%rd4570+24], {%r1679, %r1680};
	add.s64 	%rd4570, %rd4570, 64;
	add.s32 	%r3700, %r3700, 16;
	setp.ne.s32 	%p208, %r3700, %r3702;
	@%p208 bra 	$L__BB0_293;
$L__BB0_294:
	setp.eq.s32 	%p209, %r189, 0;
	@%p209 bra 	$L__BB0_304;
	setp.lt.u32 	%p210, %r189, 8;
	@%p210 bra 	$L__BB0_297;
	mul.wide.u32 	%rd1659, %r3702, 4;
	add.s64 	%rd1660, %rd11, %rd1659;
	st.local.u32 	[%rd1660], %r3702;
	add.s32 	%r1681, %r3702, 1;
	st.local.u32 	[%rd1660+4], %r1681;
	add.s32 	%r1682, %r3702, 2;
	st.local.u32 	[%rd1660+8], %r1682;
	add.s32 	%r1683, %r3702, 3;
	st.local.u32 	[%rd1660+12], %r1683;
	add.s32 	%r1684, %r3702, 4;
	st.local.u32 	[%rd1660+16], %r1684;
	add.s32 	%r1685, %r3702, 5;
	st.local.u32 	[%rd1660+20], %r1685;
	add.s32 	%r1686, %r3702, 6;
	st.local.u32 	[%rd1660+24], %r1686;
	add.s32 	%r1687, %r3702, 7;
	st.local.u32 	[%rd1660+28], %r1687;
	add.s32 	%r3702, %r3702, 8;
$L__BB0_297:
	setp.eq.s32 	%p211, %r190, 0;
	@%p211 bra 	$L__BB0_304;
	and.b32  	%r306, %r3, 3;
	setp.lt.u32 	%p212, %r190, 4;
	@%p212 bra 	$L__BB0_300;
	mul.wide.u32 	%rd1661, %r3702, 4;
	add.s64 	%rd1662, %rd11, %rd1661;
	st.local.u32 	[%rd1662], %r3702;
	add.s32 	%r1688, %r3702, 1;
	st.local.u32 	[%rd1662+4], %r1688;
	add.s32 	%r1689, %r3702, 2;
	st.local.u32 	[%rd1662+8], %r1689;
	add.s32 	%r1690, %r3702, 3;
	st.local.u32 	[%rd1662+12], %r1690;
	add.s32 	%r3702, %r3702, 4;
$L__BB0_300:
	setp.eq.s32 	%p213, %r306, 0;
	@%p213 bra 	$L__BB0_304;
	mul.wide.u32 	%rd1663, %r3702, 4;
	add.s64 	%rd172, %rd11, %rd1663;
	st.local.u32 	[%rd172], %r3702;
	setp.eq.s32 	%p214, %r306, 1;
	@%p214 bra 	$L__BB0_304;
	add.s32 	%r1691, %r3702, 1;
	st.local.u32 	[%rd172+4], %r1691;
	setp.eq.s32 	%p215, %r306, 2;
	@%p215 bra 	$L__BB0_304;
	add.s32 	%r1692, %r3702, 2;
	st.local.u32 	[%rd172+8], %r1692;
$L__BB0_304:
	@%p142 bra 	$L__BB0_317;
	setp.lt.u32 	%p217, %r191, 7;
	mov.u32 	%r3711, %r3;
	@%p217 bra 	$L__BB0_309;
	add.s32 	%r3705, %r3, -4;
	and.b32  	%r1694, %r188, -8;
	neg.s32 	%r3704, %r1694;
$L__BB0_307:
	.pragma "nounroll";
	add.s32 	%r1695, %r3705, 3;
	shr.u32 	%r1696, %r3813, 1;
	shr.u32 	%r1697, %r3813, 21;
	shr.u32 	%r1698, %r3813, 31;
	xor.b32  	%r1699, %r1697, %r1696;
	xor.b32  	%r1700, %r1699, %r1698;
	xor.b32  	%r1701, %r1700, %r3813;
	and.b32  	%r1702, %r1701, 1;
	shl.b32 	%r1703, %r3813, 1;
	or.b32  	%r1704, %r1702, %r1703;
	rem.u32 	%r1705, %r1704, %r1695;
	mul.wide.u32 	%rd1664, %r1695, 4;
	add.s64 	%rd1665, %rd11, %rd1664;
	ld.local.u32 	%r1706, [%rd1665];
	mul.wide.u32 	%rd1666, %r1705, 4;
	add.s64 	%rd1667, %rd11, %rd1666;
	ld.local.u32 	%r1707, [%rd1667];
	st.local.u32 	[%rd1665], %r1707;
	st.local.u32 	[%rd1667], %r1706;
	add.s32 	%r1708, %r3705, 2;
	and.b32  	%r1709, %r3813, 2147483647;
	shr.u32 	%r1710, %r1703, 21;
	shr.u32 	%r1711, %r1703, 31;
	xor.b32  	%r1712, %r1710, %r1709;
	xor.b32  	%r1713, %r1712, %r1711;
	xor.b32  	%r1714, %r1713, %r1701;
	and.b32  	%r1715, %r1714, 1;
	shl.b32 	%r1716, %r1704, 1;
	or.b32  	%r1717, %r1715, %r1716;
	rem.u32 	%r1718, %r1717, %r1708;
	mul.wide.u32 	%rd1668, %r1708, 4;
	add.s64 	%rd1669, %rd11, %rd1668;
	ld.local.u32 	%r1719, [%rd1669];
	mul.wide.u32 	%rd1670, %r1718, 4;
	add.s64 	%rd1671, %rd11, %rd1670;
	ld.local.u32 	%r1720, [%rd1671];
	st.local.u32 	[%rd1669], %r1720;
	st.local.u32 	[%rd1671], %r1719;
	add.s32 	%r1721, %r3705, 1;
	and.b32  	%r1722, %r1704, 2147483647;
	shr.u32 	%r1723, %r1716, 21;
	shr.u32 	%r1724, %r1716, 31;
	xor.b32  	%r1725, %r1723, %r1722;
	xor.b32  	%r1726, %r1725, %r1724;
	xor.b32  	%r1727, %r1726, %r1714;
	and.b32  	%r1728, %r1727, 1;
	shl.b32 	%r1729, %r1717, 1;
	or.b32  	%r1730, %r1728, %r1729;
	rem.u32 	%r1731, %r1730, %r1721;
	mul.wide.u32 	%rd1672, %r1721, 4;
	add.s64 	%rd1673, %rd11, %rd1672;
	ld.local.u32 	%r1732, [%rd1673];
	mul.wide.u32 	%rd1674, %r1731, 4;
	add.s64 	%rd1675, %rd11, %rd1674;
	ld.local.u32 	%r1733, [%rd1675];
	st.local.u32 	[%rd1673], %r1733;
	st.local.u32 	[%rd1675], %r1732;
	add.s32 	%r1734, %r3705, -4;
	and.b32  	%r1735, %r1717, 2147483647;
	shr.u32 	%r1736, %r1729, 21;
	shr.u32 	%r1737, %r1729, 31;
	xor.b32  	%r1738, %r1736, %r1735;
	xor.b32  	%r1739, %r1738, %r1737;
	xor.b32  	%r1740, %r1739, %r1727;
	and.b32  	%r1741, %r1740, 1;
	shl.b32 	%r1742, %r1730, 1;
	or.b32  	%r1743, %r1741, %r1742;
	rem.u32 	%r1744, %r1743, %r3705;
	mul.wide.u32 	%rd1676, %r3705, 4;
	add.s64 	%rd1677, %rd11, %rd1676;
	ld.local.u32 	%r1745, [%rd1677];
	mul.wide.u32 	%rd1678, %r1744, 4;
	add.s64 	%rd1679, %rd11, %rd1678;
	ld.local.u32 	%r1746, [%rd1679];
	st.local.u32 	[%rd1677], %r1746;
	st.local.u32 	[%rd1679], %r1745;
	add.s32 	%r1747, %r3705, -1;
	and.b32  	%r1748, %r1730, 2147483647;
	shr.u32 	%r1749, %r1742, 21;
	shr.u32 	%r1750, %r1742, 31;
	xor.b32  	%r1751, %r1749, %r1748;
	xor.b32  	%r1752, %r1751, %r1750;
	xor.b32  	%r1753, %r1752, %r1740;
	and.b32  	%r1754, %r1753, 1;
	shl.b32 	%r1755, %r1743, 1;
	or.b32  	%r1756, %r1754, %r1755;
	rem.u32 	%r1757, %r1756, %r1747;
	mul.wide.u32 	%rd1680, %r1747, 4;
	add.s64 	%rd1681, %rd11, %rd1680;
	ld.local.u32 	%r1758, [%rd1681];
	mul.wide.u32 	%rd1682, %r1757, 4;
	add.s64 	%rd1683, %rd11, %rd1682;
	ld.local.u32 	%r1759, [%rd1683];
	st.local.u32 	[%rd1681], %r1759;
	st.local.u32 	[%rd1683], %r1758;
	add.s32 	%r1760, %r3705, -2;
	and.b32  	%r1761, %r1743, 2147483647;
	shr.u32 	%r1762, %r1755, 21;
	shr.u32 	%r1763, %r1755, 31;
	xor.b32  	%r1764, %r1762, %r1761;
	xor.b32  	%r1765, %r1764, %r1763;
	xor.b32  	%r1766, %r1765, %r1753;
	and.b32  	%r1767, %r1766, 1;
	shl.b32 	%r1768, %r1756, 1;
	or.b32  	%r1769, %r1767, %r1768;
	rem.u32 	%r1770, %r1769, %r1760;
	mul.wide.u32 	%rd1684, %r1760, 4;
	add.s64 	%rd1685, %rd11, %rd1684;
	ld.local.u32 	%r1771, [%rd1685];
	mul.wide.u32 	%rd1686, %r1770, 4;
	add.s64 	%rd1687, %rd11, %rd1686;
	ld.local.u32 	%r1772, [%rd1687];
	st.local.u32 	[%rd1685], %r1772;
	st.local.u32 	[%rd1687], %r1771;
	add.s32 	%r1773, %r3705, -3;
	and.b32  	%r1774, %r1756, 2147483647;
	shr.u32 	%r1775, %r1768, 21;
	shr.u32 	%r1776, %r1768, 31;
	xor.b32  	%r1777, %r1775, %r1774;
	xor.b32  	%r1778, %r1777, %r1776;
	xor.b32  	%r1779, %r1778, %r1766;
	and.b32  	%r1780, %r1779, 1;
	shl.b32 	%r1781, %r1769, 1;
	or.b32  	%r1782, %r1780, %r1781;
	rem.u32 	%r1783, %r1782, %r1773;
	mul.wide.u32 	%rd1688, %r1773, 4;
	add.s64 	%rd1689, %rd11, %rd1688;
	ld.local.u32 	%r1784, [%rd1689];
	mul.wide.u32 	%rd1690, %r1783, 4;
	add.s64 	%rd1691, %rd11, %rd1690;
	ld.local.u32 	%r1785, [%rd1691];
	st.local.u32 	[%rd1689], %r1785;
	st.local.u32 	[%rd1691], %r1784;
	shr.u32 	%r1786, %r3813, 14;
	shr.u32 	%r1787, %r3813, 24;
	xor.b32  	%r1788, %r1786, %r1766;
	xor.b32  	%r1789, %r1788, %r1787;
	xor.b32  	%r1790, %r1789, %r1779;
	and.b32  	%r1791, %r1790, 1;
	shl.b32 	%r1792, %r1782, 1;
	or.b32  	%r3813, %r1791, %r1792;
	rem.u32 	%r1793, %r3813, %r1734;
	mul.wide.u32 	%rd1692, %r1734, 4;
	add.s64 	%rd1693, %rd11, %rd1692;
	ld.local.u32 	%r1794, [%rd1693];
	mul.wide.u32 	%rd1694, %r1793, 4;
	add.s64 	%rd1695, %rd11, %rd1694;
	ld.local.u32 	%r1795, [%rd1695];
	st.local.u32 	[%rd1693], %r1795;
	st.local.u32 	[%rd1695], %r1794;
	add.s32 	%r3705, %r3705, -8;
	add.s32 	%r3704, %r3704, 8;
	setp.ne.s32 	%p218, %r3704, 0;
	@%p218 bra 	$L__BB0_307;
	add.s32 	%r3711, %r3705, 4;
$L__BB0_309:
	and.b32  	%r1796, %r188, 7;
	setp.eq.s32 	%p219, %r1796, 0;
	@%p219 bra 	$L__BB0_317;
	setp.lt.u32 	%p220, %r193, 3;
	@%p220 bra 	$L__BB0_312;
	add.s32 	%r1798, %r3711, -1;
	shr.u32 	%r1799, %r3813, 1;
	shr.u32 	%r1800, %r3813, 21;
	shr.u32 	%r1801, %r3813, 31;
	xor.b32  	%r1802, %r1800, %r1799;
	xor.b32  	%r1803, %r1802, %r1801;
	xor.b32  	%r1804, %r1803, %r3813;
	and.b32  	%r1805, %r1804, 1;
	shl.b32 	%r1806, %r3813, 1;
	or.b32  	%r1807, %r1805, %r1806;
	rem.u32 	%r1808, %r1807, %r1798;
	mul.wide.u32 	%rd1696, %r1798, 4;
	add.s64 	%rd1697, %rd11, %rd1696;
	ld.local.u32 	%r1809, [%rd1697];
	mul.wide.u32 	%rd1698, %r1808, 4;
	add.s64 	%rd1699, %rd11, %rd1698;
	ld.local.u32 	%r1810, [%rd1699];
	st.local.u32 	[%rd1697], %r1810;
	st.local.u32 	[%rd1699], %r1809;
	add.s32 	%r1811, %r3711, -2;
	and.b32  	%r1812, %r3813, 2147483647;
	shr.u32 	%r1813, %r1806, 21;
	shr.u32 	%r1814, %r1806, 31;
	xor.b32  	%r1815, %r1813, %r1812;
	xor.b32  	%r1816, %r1815, %r1814;
	xor.b32  	%r1817, %r1816, %r1804;
	and.b32  	%r1818, %r1817, 1;
	shl.b32 	%r1819, %r1807, 1;
	or.b32  	%r1820, %r1818, %r1819;
	rem.u32 	%r1821, %r1820, %r1811;
	mul.wide.u32 	%rd1700, %r1811, 4;
	add.s64 	%rd1701, %rd11, %rd1700;
	ld.local.u32 	%r1822, [%rd1701];
	mul.wide.u32 	%rd1702, %r1821, 4;
	add.s64 	%rd1703, %rd11, %rd1702;
	ld.local.u32 	%r1823, [%rd1703];
	st.local.u32 	[%rd1701], %r1823;
	st.local.u32 	[%rd1703], %r1822;
	add.s32 	%r1824, %r3711, -3;
	and.b32  	%r1825, %r1807, 2147483647;
	shr.u32 	%r1826, %r1819, 21;
	shr.u32 	%r1827, %r1819, 31;
	xor.b32  	%r1828, %r1826, %r1825;
	xor.b32  	%r1829, %r1828, %r1827;
	xor.b32  	%r1830, %r1829, %r1817;
	and.b32  	%r1831, %r1830, 1;
	shl.b32 	%r1832, %r1820, 1;
	or.b32  	%r1833, %r1831, %r1832;
	rem.u32 	%r1834, %r1833, %r1824;
	mul.wide.u32 	%rd1704, %r1824, 4;
	add.s64 	%rd1705, %rd11, %rd1704;
	ld.local.u32 	%r1835, [%rd1705];
	mul.wide.u32 	%rd1706, %r1834, 4;
	add.s64 	%rd1707, %rd11, %rd1706;
	ld.local.u32 	%r1836, [%rd1707];
	st.local.u32 	[%rd1705], %r1836;
	st.local.u32 	[%rd1707], %r1835;
	add.s32 	%r3711, %r3711, -4;
	shr.u32 	%r1837, %r3813, 18;
	shr.u32 	%r1838, %r3813, 28;
	xor.b32  	%r1839, %r1837, %r1817;
	xor.b32  	%r1840, %r1839, %r1838;
	xor.b32  	%r1841, %r1840, %r1830;
	and.b32  	%r1842, %r1841, 1;
	shl.b32 	%r1843, %r1833, 1;
	or.b32  	%r3813, %r1842, %r1843;
	rem.u32 	%r1844, %r3813, %r3711;
	mul.wide.u32 	%rd1708, %r3711, 4;
	add.s64 	%rd1709, %rd11, %rd1708;
	ld.local.u32 	%r1845, [%rd1709];
	mul.wide.u32 	%rd1710, %r1844, 4;
	add.s64 	%rd1711, %rd11, %rd1710;
	ld.local.u32 	%r1846, [%rd1711];
	st.local.u32 	[%rd1709], %r1846;
	st.local.u32 	[%rd1711], %r1845;
$L__BB0_312:
	and.b32  	%r1847, %r192, 3;
	setp.eq.s32 	%p221, %r1847, 0;
	@%p221 bra 	$L__BB0_317;
	setp.eq.s32 	%p222, %r195, 0;
	@%p222 bra 	$L__BB0_315;
	add.s32 	%r1849, %r3711, -1;
	shr.u32 	%r1850, %r3813, 1;
	shr.u32 	%r1851, %r3813, 21;
	shr.u32 	%r1852, %r3813, 31;
	xor.b32  	%r1853, %r1851, %r1850;
	xor.b32  	%r1854, %r1853, %r1852;
	xor.b32  	%r1855, %r1854, %r3813;
	and.b32  	%r1856, %r1855, 1;
	shl.b32 	%r1857, %r3813, 1;
	or.b32  	%r1858, %r1856, %r1857;
	rem.u32 	%r1859, %r1858, %r1849;
	mul.wide.u32 	%rd1712, %r1849, 4;
	add.s64 	%rd1713, %rd11, %rd1712;
	ld.local.u32 	%r1860, [%rd1713];
	mul.wide.u32 	%rd1714, %r1859, 4;
	add.s64 	%rd1715, %rd11, %rd1714;
	ld.local.u32 	%r1861, [%rd1715];
	st.local.u32 	[%rd1713], %r1861;
	st.local.u32 	[%rd1715], %r1860;
	add.s32 	%r3711, %r3711, -2;
	shr.u32 	%r1862, %r3813, 20;
	shr.u32 	%r1863, %r3813, 30;
	xor.b32  	%r1864, %r1862, %r3813;
	xor.b32  	%r1865, %r1864, %r1863;
	xor.b32  	%r1866, %r1865, %r1855;
	and.b32  	%r1867, %r1866, 1;
	shl.b32 	%r1868, %r1858, 1;
	or.b32  	%r3813, %r1867, %r1868;
	rem.u32 	%r1869, %r3813, %r3711;
	mul.wide.u32 	%rd1716, %r3711, 4;
	add.s64 	%rd1717, %rd11, %rd1716;
	ld.local.u32 	%r1870, [%rd1717];
	mul.wide.u32 	%rd1718, %r1869, 4;
	add.s64 	%rd1719, %rd11, %rd1718;
	ld.local.u32 	%r1871, [%rd1719];
	st.local.u32 	[%rd1717], %r1871;
	st.local.u32 	[%rd1719], %r1870;
$L__BB0_315:
	and.b32  	%r1872, %r194, 1;
	setp.eq.b32 	%p223, %r1872, 1;
	not.pred 	%p224, %p223;
	@%p224 bra 	$L__BB0_317;
	add.s32 	%r1873, %r3711, -1;
	shr.u32 	%r1874, %r3813, 1;
	shr.u32 	%r1875, %r3813, 21;
	shr.u32 	%r1876, %r3813, 31;
	xor.b32  	%r1877, %r1875, %r1874;
	xor.b32  	%r1878, %r1877, %r1876;
	xor.b32  	%r1879, %r1878, %r3813;
	and.b32  	%r1880, %r1879, 1;
	shl.b32 	%r1881, %r3813, 1;
	or.b32  	%r3813, %r1880, %r1881;
	rem.u32 	%r1882, %r3813, %r1873;
	mul.wide.u32 	%rd1720, %r1873, 4;
	add.s64 	%rd1721, %rd11, %rd1720;
	ld.local.u32 	%r1883, [%rd1721];
	mul.wide.u32 	%rd1722, %r1882, 4;
	add.s64 	%rd1723, %rd11, %rd1722;
	ld.local.u32 	%r1884, [%rd1723];
	st.local.u32 	[%rd1721], %r1884;
	st.local.u32 	[%rd1723], %r1883;
$L__BB0_317:
	@%p132 bra 	$L__BB0_337;
	setp.lt.s32 	%p226, %r184, 2;
	@%p226 bra 	$L__BB0_323;
	mov.b32 	%r3721, 0;
	mov.u32 	%r1994, _ZZ7geneticxjP10CudaOutputE17executionTimes_sh;
$L__BB0_320:
	mul.wide.u32 	%rd1884, %r3721, 4;
	add.s64 	%rd1885, %rd11, %rd1884;
	ld.local.u32 	%r344, [%rd1885];
	mov.b16 	%rs294, 0;
	mov.b16 	%rs293, 1;
$L__BB0_321:
	cvt.u32.u16 	%r1987, %rs293;
	and.b32  	%r1988, %r1987, 255;
	mul.wide.u32 	%rd1886, %r1988, 8;
	add.s64 	%rd1887, %rd10, %rd1886;
	ld.local.u64 	%rd1888, [%rd1887];
	cvt.u32.u16 	%r1989, %rs294;
	and.b32  	%r1990, %r1989, 255;
	mul.wide.u32 	%rd1889, %r1990, 8;
	add.s64 	%rd1890, %rd10, %rd1889;
	ld.local.u64 	%rd1891, [%rd1890];
	setp.lt.s64 	%p236, %rd1888, %rd1891;
	selp.b16 	%rs294, %rs293, %rs294, %p236;
	add.s16 	%rs293, %rs293, 1;
	cvt.u32.u16 	%r1991, %rs293;
	and.b32  	%r1992, %r1991, 255;
	setp.gt.s32 	%p237, %r184, %r1992;
	@%p237 bra 	$L__BB0_321;
	ld.shared.u64 	%rd1892, [%r237+520];
	cvt.s64.s32 	%rd1893, %r344;
	add.s64 	%rd1894, %rd1892, %rd1893;
	st.u8 	[%rd1894], %rs294;
	shl.b32 	%r1993, %r344, 2;
	add.s32 	%r1995, %r1994, %r1993;
	ld.shared.s32 	%rd1895, [%r1995];
	cvt.u32.u16 	%r1996, %rs294;
	and.b32  	%r1997, %r1996, 255;
	mul.wide.u32 	%rd1896, %r1997, 8;
	add.s64 	%rd1897, %rd10, %rd1896;
	ld.local.u64 	%rd1898, [%rd1897];
	add.s64 	%rd1899, %rd1898, %rd1895;
	st.local.u64 	[%rd1897], %rd1899;
	add.s32 	%r3721, %r3721, 1;
	setp.ne.s32 	%p238, %r3721, %r3;
	@%p238 bra 	$L__BB0_320;
	bra.uni 	$L__BB0_337;
$L__BB0_323:
	setp.lt.u32 	%p227, %r3, 16;
	mov.b32 	%r3719, 0;
	@%p227 bra 	$L__BB0_327;
	ld.local.u64 	%rd4572, [%rd10];
	and.b32  	%r1886, %r3, 2147483632;
	neg.s32 	%r3717, %r1886;
	add.s64 	%rd4571, %rd11, 32;
	mov.u32 	%r1890, _ZZ7geneticxjP10CudaOutputE17executionTimes_sh;
$L__BB0_325:
	.pragma "nounroll";
	ld.local.v2.u32 	{%r1887, %r1888}, [%rd4571+-32];
	ld.shared.u64 	%rd1724, [%r237+520];
	cvt.s64.s32 	%rd1725, %r1887;
	add.s64 	%rd1726, %rd1724, %rd1725;
	mov.b16 	%rs71, 0;
	st.u8 	[%rd1726], %rs71;
	shl.b32 	%r1889, %r1887, 2;
	add.s32 	%r1891, %r1890, %r1889;
	ld.shared.s32 	%rd1727, [%r1891];
	add.s64 	%rd1728, %rd4572, %rd1727;
	ld.shared.u64 	%rd1729, [%r237+520];
	cvt.s64.s32 	%rd1730, %r1888;
	add.s64 	%rd1731, %rd1729, %rd1730;
	st.u8 	[%rd1731], %rs71;
	shl.b32 	%r1892, %r1888, 2;
	add.s32 	%r1893, %r1890, %r1892;
	ld.shared.s32 	%rd1732, [%r1893];
	add.s64 	%rd1733, %rd1728, %rd1732;
	ld.local.v2.u32 	{%r1894, %r1895}, [%rd4571+-24];
	ld.shared.u64 	%rd1734, [%r237+520];
	cvt.s64.s32 	%rd1735, %r1894;
	add.s64 	%rd1736, %rd1734, %rd1735;
	st.u8 	[%rd1736], %rs71;
	shl.b32 	%r1896, %r1894, 2;
	add.s32 	%r1897, %r1890, %r1896;
	ld.shared.s32 	%rd1737, [%r1897];
	add.s64 	%rd1738, %rd1733, %rd1737;
	ld.shared.u64 	%rd1739, [%r237+520];
	cvt.s64.s32 	%rd1740, %r1895;
	add.s64 	%rd1741, %rd1739, %rd1740;
	st.u8 	[%rd1741], %rs71;
	shl.b32 	%r1898, %r1895, 2;
	add.s32 	%r1899, %r1890, %r1898;
	ld.shared.s32 	%rd1742, [%r1899];
	add.s64 	%rd1743, %rd1738, %rd1742;
	ld.local.v2.u32 	{%r1900, %r1901}, [%rd4571+-16];
	ld.shared.u64 	%rd1744, [%r237+520];
	cvt.s64.s32 	%rd1745, %r1900;
	add.s64 	%rd1746, %rd1744, %rd1745;
	st.u8 	[%rd1746], %rs71;
	shl.b32 	%r1902, %r1900, 2;
	add.s32 	%r1903, %r1890, %r1902;
	ld.shared.s32 	%rd1747, [%r1903];
	add.s64 	%rd1748, %rd1743, %rd1747;
	ld.shared.u64 	%rd1749, [%r237+520];
	cvt.s64.s32 	%rd1750, %r1901;
	add.s64 	%rd1751, %rd1749, %rd1750;
	st.u8 	[%rd1751], %rs71;
	shl.b32 	%r1904, %r1901, 2;
	add.s32 	%r1905, %r1890, %r1904;
	ld.shared.s32 	%rd1752, [%r1905];
	add.s64 	%rd1753, %rd1748, %rd1752;
	ld.local.v2.u32 	{%r1906, %r1907}, [%rd4571+-8];
	ld.shared.u64 	%rd1754, [%r237+520];
	cvt.s64.s32 	%rd1755, %r1906;
	add.s64 	%rd1756, %rd1754, %rd1755;
	st.u8 	[%rd1756], %rs71;
	shl.b32 	%r1908, %r1906, 2;
	add.s32 	%r1909, %r1890, %r1908;
	ld.shared.s32 	%rd1757, [%r1909];
	add.s64 	%rd1758, %rd1753, %rd1757;
	ld.shared.u64 	%rd1759, [%r237+520];
	cvt.s64.s32 	%rd1760, %r1907;
	add.s64 	%rd1761, %rd1759, %rd1760;
	st.u8 	[%rd1761], %rs71;
	shl.b32 	%r1910, %r1907, 2;
	add.s32 	%r1911, %r1890, %r1910;
	ld.shared.s32 	%rd1762, [%r1911];
	add.s64 	%rd1763, %rd1758, %rd1762;
	ld.local.v2.u32 	{%r1912, %r1913}, [%rd4571];
	ld.shared.u64 	%rd1764, [%r237+520];
	cvt.s64.s32 	%rd1765, %r1912;
	add.s64 	%rd1766, %rd1764, %rd1765;
	st.u8 	[%rd1766], %rs71;
	shl.b32 	%r1914, %r1912, 2;
	add.s32 	%r1915, %r1890, %r1914;
	ld.shared.s32 	%rd1767, [%r1915];
	add.s64 	%rd1768, %rd1763, %rd1767;
	ld.shared.u64 	%rd1769, [%r237+520];
	cvt.s64.s32 	%rd1770, %r1913;
	add.s64 	%rd1771, %rd1769, %rd1770;
	st.u8 	[%rd1771], %rs71;
	shl.b32 	%r1916, %r1913, 2;
	add.s32 	%r1917, %r1890, %r1916;
	ld.shared.s32 	%rd1772, [%r1917];
	add.s64 	%rd1773, %rd1768, %rd1772;
	ld.local.v2.u32 	{%r1918, %r1919}, [%rd4571+8];
	ld.shared.u64 	%rd1774, [%r237+520];
	cvt.s64.s32 	%rd1775, %r1918;
	add.s64 	%rd1776, %rd1774, %rd1775;
	st.u8 	[%rd1776], %rs71;
	shl.b32 	%r1920, %r1918, 2;
	add.s32 	%r1921, %r1890, %r1920;
	ld.shared.s32 	%rd1777, [%r1921];
	add.s64 	%rd1778, %rd1773, %rd1777;
	ld.shared.u64 	%rd1779, [%r237+520];
	cvt.s64.s32 	%rd1780, %r1919;
	add.s64 	%rd1781, %rd1779, %rd1780;
	st.u8 	[%rd1781], %rs71;
	shl.b32 	%r1922, %r1919, 2;
	add.s32 	%r1923, %r1890, %r1922;
	ld.shared.s32 	%rd1782, [%r1923];
	add.s64 	%rd1783, %rd1778, %rd1782;
	ld.local.v2.u32 	{%r1924, %r1925}, [%rd4571+16];
	ld.shared.u64 	%rd1784, [%r237+520];
	cvt.s64.s32 	%rd1785, %r1924;
	add.s64 	%rd1786, %rd1784, %rd1785;
	st.u8 	[%rd1786], %rs71;
	shl.b32 	%r1926, %r1924, 2;
	add.s32 	%r1927, %r1890, %r1926;
	ld.shared.s32 	%rd1787, [%r1927];
	add.s64 	%rd1788, %rd1783, %rd1787;
	ld.shared.u64 	%rd1789, [%r237+520];
	cvt.s64.s32 	%rd1790, %r1925;
	add.s64 	%rd1791, %rd1789, %rd1790;
	st.u8 	[%rd1791], %rs71;
	shl.b32 	%r1928, %r1925, 2;
	add.s32 	%r1929, %r1890, %r1928;
	ld.shared.s32 	%rd1792, [%r1929];
	add.s64 	%rd1793, %rd1788, %rd1792;
	ld.local.v2.u32 	{%r1930, %r1931}, [%rd4571+24];
	ld.shared.u64 	%rd1794, [%r237+520];
	cvt.s64.s32 	%rd1795, %r1930;
	add.s64 	%rd1796, %rd1794, %rd1795;
	st.u8 	[%rd1796], %rs71;
	shl.b32 	%r1932, %r1930, 2;
	add.s32 	%r1933, %r1890, %r1932;
	ld.shared.s32 	%rd1797, [%r1933];
	add.s64 	%rd1798, %rd1793, %rd1797;
	ld.shared.u64 	%rd1799, [%r237+520];
	cvt.s64.s32 	%rd1800, %r1931;
	add.s64 	%rd1801, %rd1799, %rd1800;
	st.u8 	[%rd1801], %rs71;
	shl.b32 	%r1934, %r1931, 2;
	add.s32 	%r1935, %r1890, %r1934;
	ld.shared.s32 	%rd1802, [%r1935];
	add.s64 	%rd4572, %rd1798, %rd1802;
	add.s32 	%r3717, %r3717, 16;
	add.s64 	%rd4571, %rd4571, 64;
	setp.ne.s32 	%p228, %r3717, 0;
	@%p228 bra 	$L__BB0_325;
	st.local.u64 	[%rd10], %rd4572;
	and.b32  	%r3719, %r3, 2147483632;
$L__BB0_327:
	setp.eq.s32 	%p229, %r189, 0;
	@%p229 bra 	$L__BB0_337;
	setp.lt.u32 	%p230, %r189, 8;
	@%p230 bra 	$L__BB0_330;
	mul.wide.u32 	%rd1803, %r3719, 4;
	add.s64 	%rd1804, %rd11, %rd1803;
	ld.local.u32 	%r1936, [%rd1804];
	ld.shared.u64 	%rd1805, [%r237+520];
	cvt.s64.s32 	%rd1806, %r1936;
	add.s64 	%rd1807, %rd1805, %rd1806;
	mov.b16 	%rs72, 0;
	st.u8 	[%rd1807], %rs72;
	shl.b32 	%r1937, %r1936, 2;
	mov.u32 	%r1938, _ZZ7geneticxjP10CudaOutputE17executionTimes_sh;
	add.s32 	%r1939, %r1938, %r1937;
	ld.shared.s32 	%rd1808, [%r1939];
	ld.local.u64 	%rd1809, [%rd10];
	add.s64 	%rd1810, %rd1809, %rd1808;
	ld.local.u32 	%r1940, [%rd1804+4];
	ld.shared.u64 	%rd1811, [%r237+520];
	cvt.s64.s32 	%rd1812, %r1940;
	add.s64 	%rd1813, %rd1811, %rd1812;
	st.u8 	[%rd1813], %rs72;
	shl.b32 	%r1941, %r1940, 2;
	add.s32 	%r1942, %r1938, %r1941;
	ld.shared.s32 	%rd1814, [%r1942];
	add.s64 	%rd1815, %rd1810, %rd1814;
	ld.local.u32 	%r1943, [%rd1804+8];
	ld.shared.u64 	%rd1816, [%r237+520];
	cvt.s64.s32 	%rd1817, %r1943;
	add.s64 	%rd1818, %rd1816, %rd1817;
	st.u8 	[%rd1818], %rs72;
	shl.b32 	%r1944, %r1943, 2;
	add.s32 	%r1945, %r1938, %r1944;
	ld.shared.s32 	%rd1819, [%r1945];
	add.s64 	%rd1820, %rd1815, %rd1819;
	ld.local.u32 	%r1946, [%rd1804+12];
	ld.shared.u64 	%rd1821, [%r237+520];
	cvt.s64.s32 	%rd1822, %r1946;
	add.s64 	%rd1823, %rd1821, %rd1822;
	st.u8 	[%rd1823], %rs72;
	shl.b32 	%r1947, %r1946, 2;
	add.s32 	%r1948, %r1938, %r1947;
	ld.shared.s32 	%rd1824, [%r1948];
	add.s64 	%rd1825, %rd1820, %rd1824;
	ld.local.u32 	%r1949, [%rd1804+16];
	ld.shared.u64 	%rd1826, [%r237+520];
	cvt.s64.s32 	%rd1827, %r1949;
	add.s64 	%rd1828, %rd1826, %rd1827;
	st.u8 	[%rd1828], %rs72;
	shl.b32 	%r1950, %r1949, 2;
	add.s32 	%r1951, %r1938, %r1950;
	ld.shared.s32 	%rd1829, [%r1951];
	add.s64 	%rd1830, %rd1825, %rd1829;
	ld.local.u32 	%r1952, [%rd1804+20];
	ld.shared.u64 	%rd1831, [%r237+520];
	cvt.s64.s32 	%rd1832, %r1952;
	add.s64 	%rd1833, %rd1831, %rd1832;
	st.u8 	[%rd1833], %rs72;
	shl.b32 	%r1953, %r1952, 2;
	add.s32 	%r1954, %r1938, %r1953;
	ld.shared.s32 	%rd1834, [%r1954];
	add.s64 	%rd1835, %rd1830, %rd1834;
	ld.local.u32 	%r1955, [%rd1804+24];
	ld.shared.u64 	%rd1836, [%r237+520];
	cvt.s64.s32 	%rd1837, %r1955;
	add.s64 	%rd1838, %rd1836, %rd1837;
	st.u8 	[%rd1838], %rs72;
	shl.b32 	%r1956, %r1955, 2;
	add.s32 	%r1957, %r1938, %r1956;
	ld.shared.s32 	%rd1839, [%r1957];
	add.s64 	%rd1840, %rd1835, %rd1839;
	ld.local.u32 	%r1958, [%rd1804+28];
	ld.shared.u64 	%rd1841, [%r237+520];
	cvt.s64.s32 	%rd1842, %r1958;
	add.s64 	%rd1843, %rd1841, %rd1842;
	st.u8 	[%rd1843], %rs72;
	shl.b32 	%r1959, %r1958, 2;
	add.s32 	%r1960, %r1938, %r1959;
	ld.shared.s32 	%rd1844, [%r1960];
	add.s64 	%rd1845, %rd1840, %rd1844;
	st.local.u64 	[%rd10], %rd1845;
	add.s32 	%r3719, %r3719, 8;
$L__BB0_330:
	setp.eq.s32 	%p231, %r190, 0;
	@%p231 bra 	$L__BB0_337;
	and.b32  	%r340, %r3, 3;
	setp.lt.u32 	%p232, %r190, 4;
	@%p232 bra 	$L__BB0_333;
	mul.wide.u32 	%rd1846, %r3719, 4;
	add.s64 	%rd1847, %rd11, %rd1846;
	ld.local.u32 	%r1961, [%rd1847];
	ld.shared.u64 	%rd1848, [%r237+520];
	cvt.s64.s32 	%rd1849, %r1961;
	add.s64 	%rd1850, %rd1848, %rd1849;
	mov.b16 	%rs73, 0;
	st.u8 	[%rd1850], %rs73;
	shl.b32 	%r1962, %r1961, 2;
	mov.u32 	%r1963, _ZZ7geneticxjP10CudaOutputE17executionTimes_sh;
	add.s32 	%r1964, %r1963, %r1962;
	ld.shared.s32 	%rd1851, [%r1964];
	ld.local.u64 	%rd1852, [%rd10];
	add.s64 	%rd1853, %rd1852, %rd1851;
	ld.local.u32 	%r1965, [%rd1847+4];
	ld.shared.u64 	%rd1854, [%r237+520];
	cvt.s64.s32 	%rd1855, %r1965;
	add.s64 	%rd1856, %rd1854, %rd1855;
	st.u8 	[%rd1856], %rs73;
	shl.b32 	%r1966, %r1965, 2;
	add.s32 	%r1967, %r1963, %r1966;
	ld.shared.s32 	%rd1857, [%r1967];
	add.s64 	%rd1858, %rd1853, %rd1857;
	ld.local.u32 	%r1968, [%rd1847+8];
	ld.shared.u64 	%rd1859, [%r237+520];
	cvt.s64.s32 	%rd1860, %r1968;
	add.s64 	%rd1861, %rd1859, %rd1860;
	st.u8 	[%rd1861], %rs73;
	shl.b32 	%r1969, %r1968, 2;
	add.s32 	%r1970, %r1963, %r1969;
	ld.shared.s32 	%rd1862, [%r1970];
	add.s64 	%rd1863, %rd1858, %rd1862;
	ld.local.u32 	%r1971, [%rd1847+12];
	ld.shared.u64 	%rd1864, [%r237+520];
	cvt.s64.s32 	%rd1865, %r1971;
	add.s64 	%rd1866, %rd1864, %rd1865;
	st.u8 	[%rd1866], %rs73;
	shl.b32 	%r1972, %r1971, 2;
	add.s32 	%r1973, %r1963, %r1972;
	ld.shared.s32 	%rd1867, [%r1973];
	add.s64 	%rd1868, %rd1863, %rd1867;
	st.local.u64 	[%rd10], %rd1868;
	add.s32 	%r3719, %r3719, 4;
$L__BB0_333:
	setp.eq.s32 	%p233, %r340, 0;
	@%p233 bra 	$L__BB0_337;
	mul.wide.u32 	%rd1869, %r3719, 4;
	add.s64 	%rd179, %rd11, %rd1869;
	ld.local.u32 	%r1974, [%rd179];
	ld.shared.u64 	%rd1870, [%r237+520];
	cvt.s64.s32 	%rd1871, %r1974;
	add.s64 	%rd1872, %rd1870, %rd1871;
	mov.b16 	%rs74, 0;
	st.u8 	[%rd1872], %rs74;
	shl.b32 	%r1975, %r1974, 2;
	mov.u32 	%r1976, _ZZ7geneticxjP10CudaOutputE17executionTimes_sh;
	add.s32 	%r1977, %r1976, %r1975;
	ld.shared.s32 	%rd1873, [%r1977];
	ld.local.u64 	%rd1874, [%rd10];
	add.s64 	%rd180, %rd1874, %rd1873;
	st.local.u64 	[%rd10], %rd180;
	setp.eq.s32 	%p234, %r340, 1;
	@%p234 bra 	$L__BB0_337;
	ld.local.u32 	%r1978, [%rd179+4];
	ld.shared.u64 	%rd1875, [%r237+520];
	cvt.s64.s32 	%rd1876, %r1978;
	add.s64 	%rd1877, %rd1875, %rd1876;
	mov.b16 	%rs75, 0;
	st.u8 	[%rd1877], %rs75;
	shl.b32 	%r1979, %r1978, 2;
	mov.u32 	%r1980, _ZZ7geneticxjP10CudaOutputE17executionTimes_sh;
	add.s32 	%r1981, %r1980, %r1979;
	ld.shared.s32 	%rd1878, [%r1981];
	add.s64 	%rd181, %rd180, %rd1878;
	st.local.u64 	[%rd10], %rd181;
	setp.eq.s32 	%p235, %r340, 2;
	@%p235 bra 	$L__BB0_337;
	ld.local.u32 	%r1982, [%rd179+8];
	ld.shared.u64 	%rd1879, [%r237+520];
	cvt.s64.s32 	%rd1880, %r1982;
	add.s64 	%rd1881, %rd1879, %rd1880;
	mov.b16 	%rs76, 0;
	st.u8 	[%rd1881], %rs76;
	shl.b32 	%r1983, %r1982, 2;
	mov.u32 	%r1984, _ZZ7geneticxjP10CudaOutputE17executionTimes_sh;
	add.s32 	%r1985, %r1984, %r1983;
	ld.shared.s32 	%rd1882, [%r1985];
	add.s64 	%rd1883, %rd181, %rd1882;
	st.local.u64 	[%rd10], %rd1883;
$L__BB0_337:
	@%p165 bra 	$L__BB0_351;
	setp.lt.u32 	%p240, %r185, 15;
	mov.b32 	%r3724, 0;
	@%p240 bra 	$L__BB0_341;
	and.b32  	%r3724, %r184, 2147483632;
	neg.s32 	%r3722, %r3724;
	add.s64 	%rd4573, %rd9, 64;
$L__BB0_340:
	.pragma "nounroll";
	mov.b64 	%rd1900, 0;
	st.local.v2.u64 	[%rd4573+-64], {%rd1900, %rd1900};
	st.local.v2.u64 	[%rd4573+-48], {%rd1900, %rd1900};
	st.local.v2.u64 	[%rd4573+-32], {%rd1900, %rd1900};
	st.local.v2.u64 	[%rd4573+-16], {%rd1900, %rd1900};
	st.local.v2.u64 	[%rd4573], {%rd1900, %rd1900};
	st.local.v2.u64 	[%rd4573+16], {%rd1900, %rd1900};
	st.local.v2.u64 	[%rd4573+32], {%rd1900, %rd1900};
	st.local.v2.u64 	[%rd4573+48], {%rd1900, %rd1900};
	add.s32 	%r3722, %r3722, 16;
	add.s64 	%rd4573, %rd4573, 128;
	setp.ne.s32 	%p241, %r3722, 0;
	@%p241 bra 	$L__BB0_340;
$L__BB0_341:
	setp.eq.s32 	%p242, %r186, 0;
	@%p242 bra 	$L__BB0_351;
	setp.lt.u32 	%p243, %r186, 8;
	@%p243 bra 	$L__BB0_344;
	mul.wide.u32 	%rd1901, %r3724, 8;
	add.s64 	%rd1902, %rd9, %rd1901;
	mov.b64 	%rd1903, 0;
	st.local.u64 	[%rd1902], %rd1903;
	st.local.u64 	[%rd1902+8], %rd1903;
	st.local.u64 	[%rd1902+16], %rd1903;
	st.local.u64 	[%rd1902+24], %rd1903;
	st.local.u64 	[%rd1902+32], %rd1903;
	st.local.u64 	[%rd1902+40], %rd1903;
	st.local.u64 	[%rd1902+48], %rd1903;
	st.local.u64 	[%rd1902+56], %rd1903;
	add.s32 	%r3724, %r3724, 8;
$L__BB0_344:
	setp.eq.s32 	%p244, %r187, 0;
	@%p244 bra 	$L__BB0_351;
	and.b32  	%r353, %r184, 3;
	setp.lt.u32 	%p245, %r187, 4;
	@%p245 bra 	$L__BB0_347;
	mul.wide.u32 	%rd1904, %r3724, 8;
	add.s64 	%rd1905, %rd9, %rd1904;
	mov.b64 	%rd1906, 0;
	st.local.u64 	[%rd1905], %rd1906;
	st.local.u64 	[%rd1905+8], %rd1906;
	st.local.u64 	[%rd1905+16], %rd1906;
	st.local.u64 	[%rd1905+24], %rd1906;
	add.s32 	%r3724, %r3724, 4;
$L__BB0_347:
	setp.eq.s32 	%p246, %r353, 0;
	@%p246 bra 	$L__BB0_351;
	mul.wide.u32 	%rd1907, %r3724, 8;
	add.s64 	%rd185, %rd9, %rd1907;
	mov.b64 	%rd1908, 0;
	st.local.u64 	[%rd185], %rd1908;
	setp.eq.s32 	%p247, %r353, 1;
	@%p247 bra 	$L__BB0_351;
	mov.b64 	%rd1909, 0;
	st.local.u64 	[%rd185+8], %rd1909;
	setp.eq.s32 	%p248, %r353, 2;
	@%p248 bra 	$L__BB0_351;
	mov.b64 	%rd1910, 0;
	st.local.u64 	[%rd185+16], %rd1910;
$L__BB0_351:
	@%p132 bra 	$L__BB0_365;
	ld.shared.u64 	%rd186, [%r237+520];
	setp.lt.u32 	%p250, %r3, 16;
	mov.b32 	%r3729, 0;
	@%p250 bra 	$L__BB0_355;
	and.b32  	%r3729, %r3, 2147483632;
	neg.s32 	%r3727, %r3729;
	mov.u32 	%r2001, _ZZ7geneticxjP10CudaOutputE17executionTimes_sh;
	add.s32 	%r3726, %r2001, 32;
	add.s64 	%rd4574, %rd186, 7;
$L__BB0_354:
	.pragma "nounroll";
	ld.shared.s32 	%rd1911, [%r3726+-32];
	ld.u8 	%r2002, [%rd4574+-7];
	mul.wide.u32 	%rd1912, %r2002, 8;
	add.s64 	%rd1913, %rd9, %rd1912;
	ld.local.u64 	%rd1914, [%rd1913];
	add.s64 	%rd1915, %rd1914, %rd1911;
	st.local.u64 	[%rd1913], %rd1915;
	ld.shared.s32 	%rd1916, [%r3726+-28];
	ld.u8 	%r2003, [%rd4574+-6];
	mul.wide.u32 	%rd1917, %r2003, 8;
	add.s64 	%rd1918, %rd9, %rd1917;
	ld.local.u64 	%rd1919, [%rd1918];
	add.s64 	%rd1920, %rd1919, %rd1916;
	st.local.u64 	[%rd1918], %rd1920;
	ld.shared.s32 	%rd1921, [%r3726+-24];
	ld.u8 	%r2004, [%rd4574+-5];
	mul.wide.u32 	%rd1922, %r2004, 8;
	add.s64 	%rd1923, %rd9, %rd1922;
	ld.local.u64 	%rd1924, [%rd1923];
	add.s64 	%rd1925, %rd1924, %rd1921;
	st.local.u64 	[%rd1923], %rd1925;
	ld.shared.s32 	%rd1926, [%r3726+-20];
	ld.u8 	%r2005, [%rd4574+-4];
	mul.wide.u32 	%rd1927, %r2005, 8;
	add.s64 	%rd1928, %rd9, %rd1927;
	ld.local.u64 	%rd1929, [%rd1928];
	add.s64 	%rd1930, %rd1929, %rd1926;
	st.local.u64 	[%rd1928], %rd1930;
	ld.shared.s32 	%rd1931, [%r3726+-16];
	ld.u8 	%r2006, [%rd4574+-3];
	mul.wide.u32 	%rd1932, %r2006, 8;
	add.s64 	%rd1933, %rd9, %rd1932;
	ld.local.u64 	%rd1934, [%rd1933];
	add.s64 	%rd1935, %rd1934, %rd1931;
	st.local.u64 	[%rd1933], %rd1935;
	ld.shared.s32 	%rd1936, [%r3726+-12];
	ld.u8 	%r2007, [%rd4574+-2];
	mul.wide.u32 	%rd1937, %r2007, 8;
	add.s64 	%rd1938, %rd9, %rd1937;
	ld.local.u64 	%rd1939, [%rd1938];
	add.s64 	%rd1940, %rd1939, %rd1936;
	st.local.u64 	[%rd1938], %rd1940;
	ld.shared.s32 	%rd1941, [%r3726+-8];
	ld.u8 	%r2008, [%rd4574+-1];
	mul.wide.u32 	%rd1942, %r2008, 8;
	add.s64 	%rd1943, %rd9, %rd1942;
	ld.local.u64 	%rd1944, [%rd1943];
	add.s64 	%rd1945, %rd1944, %rd1941;
	st.local.u64 	[%rd1943], %rd1945;
	ld.shared.s32 	%rd1946, [%r3726+-4];
	ld.u8 	%r2009, [%rd4574];
	mul.wide.u32 	%rd1947, %r2009, 8;
	add.s64 	%rd1948, %rd9, %rd1947;
	ld.local.u64 	%rd1949, [%rd1948];
	add.s64 	%rd1950, %rd1949, %rd1946;
	st.local.u64 	[%rd1948], %rd1950;
	ld.shared.s32 	%rd1951, [%r3726];
	ld.u8 	%r2010, [%rd4574+1];
	mul.wide.u32 	%rd1952, %r2010, 8;
	add.s64 	%rd1953, %rd9, %rd1952;
	ld.local.u64 	%rd1954, [%rd1953];
	add.s64 	%rd1955, %rd1954, %rd1951;
	st.local.u64 	[%rd1953], %rd1955;
	ld.shared.s32 	%rd1956, [%r3726+4];
	ld.u8 	%r2011, [%rd4574+2];
	mul.wide.u32 	%rd1957, %r2011, 8;
	add.s64 	%rd1958, %rd9, %rd1957;
	ld.local.u64 	%rd1959, [%rd1958];
	add.s64 	%rd1960, %rd1959, %rd1956;
	st.local.u64 	[%rd1958], %rd1960;
	ld.shared.s32 	%rd1961, [%r3726+8];
	ld.u8 	%r2012, [%rd4574+3];
	mul.wide.u32 	%rd1962, %r2012, 8;
	add.s64 	%rd1963, %rd9, %rd1962;
	ld.local.u64 	%rd1964, [%rd1963];
	add.s64 	%rd1965, %rd1964, %rd1961;
	st.local.u64 	[%rd1963], %rd1965;
	ld.shared.s32 	%rd1966, [%r3726+12];
	ld.u8 	%r2013, [%rd4574+4];
	mul.wide.u32 	%rd1967, %r2013, 8;
	add.s64 	%rd1968, %rd9, %rd1967;
	ld.local.u64 	%rd1969, [%rd1968];
	add.s64 	%rd1970, %rd1969, %rd1966;
	st.local.u64 	[%rd1968], %rd1970;
	ld.shared.s32 	%rd1971, [%r3726+16];
	ld.u8 	%r2014, [%rd4574+5];
	mul.wide.u32 	%rd1972, %r2014, 8;
	add.s64 	%rd1973, %rd9, %rd1972;
	ld.local.u64 	%rd1974, [%rd1973];
	add.s64 	%rd1975, %rd1974, %rd1971;
	st.local.u64 	[%rd1973], %rd1975;
	ld.shared.s32 	%rd1976, [%r3726+20];
	ld.u8 	%r2015, [%rd4574+6];
	mul.wide.u32 	%rd1977, %r2015, 8;
	add.s64 	%rd1978, %rd9, %rd1977;
	ld.local.u64 	%rd1979, [%rd1978];
	add.s64 	%rd1980, %rd1979, %rd1976;
	st.local.u64 	[%rd1978], %rd1980;
	ld.shared.s32 	%rd1981, [%r3726+24];
	ld.u8 	%r2016, [%rd4574+7];
	mul.wide.u32 	%rd1982, %r2016, 8;
	add.s64 	%rd1983, %rd9, %rd1982;
	ld.local.u64 	%rd1984, [%rd1983];
	add.s64 	%rd1985, %rd1984, %rd1981;
	st.local.u64 	[%rd1983], %rd1985;
	ld.shared.s32 	%rd1986, [%r3726+28];
	ld.u8 	%r2017, [%rd4574+8];
	mul.wide.u32 	%rd1987, %r2017, 8;
	add.s64 	%rd1988, %rd9, %rd1987;
	ld.local.u64 	%rd1989, [%rd1988];
	add.s64 	%rd1990, %rd1989, %rd1986;
	st.local.u64 	[%rd1988], %rd1990;
	add.s32 	%r3727, %r3727, 16;
	add.s32 	%r3726, %r3726, 64;
	add.s64 	%rd4574, %rd4574, 16;
	setp.ne.s32 	%p251, %r3727, 0;
	@%p251 bra 	$L__BB0_354;
$L__BB0_355:
	setp.eq.s32 	%p252, %r189, 0;
	@%p252 bra 	$L__BB0_365;
	setp.lt.u32 	%p253, %r189, 8;
	@%p253 bra 	$L__BB0_358;
	shl.b32 	%r2018, %r3729, 2;
	mov.u32 	%r2019, _ZZ7geneticxjP10CudaOutputE17executionTimes_sh;
	add.s32 	%r2020, %r2019, %r2018;
	ld.shared.s32 	%rd1991, [%r2020];
	cvt.u64.u32 	%rd1992, %r3729;
	add.s64 	%rd1993, %rd186, %rd1992;
	ld.u8 	%r2021, [%rd1993];
	mul.wide.u32 	%rd1994, %r2021, 8;
	add.s64 	%rd1995, %rd9, %rd1994;
	ld.local.u64 	%rd1996, [%rd1995];
	add.s64 	%rd1997, %rd1996, %rd1991;
	st.local.u64 	[%rd1995], %rd1997;
	ld.shared.s32 	%rd1998, [%r2020+4];
	ld.u8 	%r2022, [%rd1993+1];
	mul.wide.u32 	%rd1999, %r2022, 8;
	add.s64 	%rd2000, %rd9, %rd1999;
	ld.local.u64 	%rd2001, [%rd2000];
	add.s64 	%rd2002, %rd2001, %rd1998;
	st.local.u64 	[%rd2000], %rd2002;
	ld.shared.s32 	%rd2003, [%r2020+8];
	ld.u8 	%r2023, [%rd1993+2];
	mul.wide.u32 	%rd2004, %r2023, 8;
	add.s64 	%rd2005, %rd9, %rd2004;
	ld.local.u64 	%rd2006, [%rd2005];
	add.s64 	%rd2007, %rd2006, %rd2003;
	st.local.u64 	[%rd2005], %rd2007;
	ld.shared.s32 	%rd2008, [%r2020+12];
	ld.u8 	%r2024, [%rd1993+3];
	mul.wide.u32 	%rd2009, %r2024, 8;
	add.s64 	%rd2010, %rd9, %rd2009;
	ld.local.u64 	%rd2011, [%rd2010];
	add.s64 	%rd2012, %rd2011, %rd2008;
	st.local.u64 	[%rd2010], %rd2012;
	ld.shared.s32 	%rd2013, [%r2020+16];
	ld.u8 	%r2025, [%rd1993+4];
	mul.wide.u32 	%rd2014, %r2025, 8;
	add.s64 	%rd2015, %rd9, %rd2014;
	ld.local.u64 	%rd2016, [%rd2015];
	add.s64 	%rd2017, %rd2016, %rd2013;
	st.local.u64 	[%rd2015], %rd2017;
	ld.shared.s32 	%rd2018, [%r2020+20];
	ld.u8 	%r2026, [%rd1993+5];
	mul.wide.u32 	%rd2019, %r2026, 8;
	add.s64 	%rd2020, %rd9, %rd2019;
	ld.local.u64 	%rd2021, [%rd2020];
	add.s64 	%rd2022, %rd2021, %rd2018;
	st.local.u64 	[%rd2020], %rd2022;
	ld.shared.s32 	%rd2023, [%r2020+24];
	ld.u8 	%r2027, [%rd1993+6];
	mul.wide.u32 	%rd2024, %r2027, 8;
	add.s64 	%rd2025, %rd9, %rd2024;
	ld.local.u64 	%rd2026, [%rd2025];
	add.s64 	%rd2027, %rd2026, %rd2023;
	st.local.u64 	[%rd2025], %rd2027;
	ld.shared.s32 	%rd2028, [%r2020+28];
	ld.u8 	%r2028, [%rd1993+7];
	mul.wide.u32 	%rd2029, %r2028, 8;
	add.s64 	%rd2030, %rd9, %rd2029;
	ld.local.u64 	%rd2031, [%rd2030];
	add.s64 	%rd2032, %rd2031, %rd2028;
	st.local.u64 	[%rd2030], %rd2032;
	add.s32 	%r3729, %r3729, 8;
$L__BB0_358:
	setp.eq.s32 	%p254, %r190, 0;
	@%p254 bra 	$L__BB0_365;
	and.b32  	%r365, %r3, 3;
	setp.lt.u32 	%p255, %r190, 4;
	@%p255 bra 	$L__BB0_361;
	shl.b32 	%r2029, %r3729, 2;
	mov.u32 	%r2030, _ZZ7geneticxjP10CudaOutputE17executionTimes_sh;
	add.s32 	%r2031, %r2030, %r2029;
	ld.shared.s32 	%rd2033, [%r2031];
	cvt.u64.u32 	%rd2034, %r3729;
	add.s64 	%rd2035, %rd186, %rd2034;
	ld.u8 	%r2032, [%rd2035];
	mul.wide.u32 	%rd2036, %r2032, 8;
	add.s64 	%rd2037, %rd9, %rd2036;
	ld.local.u64 	%rd2038, [%rd2037];
	add.s64 	%rd2039, %rd2038, %rd2033;
	st.local.u64 	[%rd2037], %rd2039;
	ld.shared.s32 	%rd2040, [%r2031+4];
	ld.u8 	%r2033, [%rd2035+1];
	mul.wide.u32 	%rd2041, %r2033, 8;
	add.s64 	%rd2042, %rd9, %rd2041;
	ld.local.u64 	%rd2043, [%rd2042];
	add.s64 	%rd2044, %rd2043, %rd2040;
	st.local.u64 	[%rd2042], %rd2044;
	ld.shared.s32 	%rd2045, [%r2031+8];
	ld.u8 	%r2034, [%rd2035+2];
	mul.wide.u32 	%rd2046, %r2034, 8;
	add.s64 	%rd2047, %rd9, %rd2046;
	ld.local.u64 	%rd2048, [%rd2047];
	add.s64 	%rd2049, %rd2048, %rd2045;
	st.local.u64 	[%rd2047], %rd2049;
	ld.shared.s32 	%rd2050, [%r2031+12];
	ld.u8 	%r2035, [%rd2035+3];
	mul.wide.u32 	%rd2051, %r2035, 8;
	add.s64 	%rd2052, %rd9, %rd2051;
	ld.local.u64 	%rd2053, [%rd2052];
	add.s64 	%rd2054, %rd2053, %rd2050;
	st.local.u64 	[%rd2052], %rd2054;
	add.s32 	%r3729, %r3729, 4;
$L__BB0_361:
	setp.eq.s32 	%p256, %r365, 0;
	@%p256 bra 	$L__BB0_365;
	shl.b32 	%r2036, %r3729, 2;
	mov.u32 	%r2037, _ZZ7geneticxjP10CudaOutputE17executionTimes_sh;
	add.s32 	%r368, %r2037, %r2036;
	ld.shared.s32 	%rd2055, [%r368];
	cvt.u64.u32 	%rd2056, %r3729;
	add.s64 	%rd190, %rd186, %rd2056;
	ld.u8 	%r2038, [%rd190];
	mul.wide.u32 	%rd2057, %r2038, 8;
	add.s64 	%rd2058, %rd9, %rd2057;
	ld.local.u64 	%rd2059, [%rd2058];
	add.s64 	%rd2060, %rd2059, %rd2055;
	st.local.u64 	[%rd2058], %rd2060;
	setp.eq.s32 	%p257, %r365, 1;
	@%p257 bra 	$L__BB0_365;
	ld.shared.s32 	%rd2061, [%r368+4];
	ld.u8 	%r2039, [%rd190+1];
	mul.wide.u32 	%rd2062, %r2039, 8;
	add.s64 	%rd2063, %rd9, %rd2062;
	ld.local.u64 	%rd2064, [%rd2063];
	add.s64 	%rd2065, %rd2064, %rd2061;
	st.local.u64 	[%rd2063], %rd2065;
	setp.eq.s32 	%p258, %r365, 2;
	@%p258 bra 	$L__BB0_365;
	ld.shared.s32 	%rd2066, [%r368+8];
	ld.u8 	%r2040, [%rd190+2];
	mul.wide.u32 	%rd2067, %r2040, 8;
	add.s64 	%rd2068, %rd9, %rd2067;
	ld.local.u64 	%rd2069, [%rd2068];
	add.s64 	%rd2070, %rd2069, %rd2066;
	st.local.u64 	[%rd2068], %rd2070;
$L__BB0_365:
	mov.b64 	%rd4583, 0;
	@%p165 bra 	$L__BB0_379;
	setp.lt.u32 	%p260, %r185, 15;
	mov.b64 	%rd4583, 0;
	mov.b32 	%r3733, 0;
	@%p260 bra 	$L__BB0_369;
	and.b32  	%r3733, %r184, 2147483632;
	neg.s32 	%r3731, %r3733;
	add.s64 	%rd4575, %rd9, 64;
	mov.b64 	%rd4583, 0;
$L__BB0_368:
	.pragma "nounroll";
	ld.local.v2.u64 	{%rd2075, %rd2076}, [%rd4575+-64];
	max.s64 	%rd2077, %rd2075, %rd4583;
	max.s64 	%rd2078, %rd2076, %rd2077;
	ld.local.v2.u64 	{%rd2079, %rd2080}, [%rd4575+-48];
	max.s64 	%rd2081, %rd2079, %rd2078;
	max.s64 	%rd2082, %rd2080, %rd2081;
	ld.local.v2.u64 	{%rd2083, %rd2084}, [%rd4575+-32];
	max.s64 	%rd2085, %rd2083, %rd2082;
	max.s64 	%rd2086, %rd2084, %rd2085;
	ld.local.v2.u64 	{%rd2087, %rd2088}, [%rd4575+-16];
	max.s64 	%rd2089, %rd2087, %rd2086;
	max.s64 	%rd2090, %rd2088, %rd2089;
	ld.local.v2.u64 	{%rd2091, %rd2092}, [%rd4575];
	max.s64 	%rd2093, %rd2091, %rd2090;
	max.s64 	%rd2094, %rd2092, %rd2093;
	ld.local.v2.u64 	{%rd2095, %rd2096}, [%rd4575+16];
	max.s64 	%rd2097, %rd2095, %rd2094;
	max.s64 	%rd2098, %rd2096, %rd2097;
	ld.local.v2.u64 	{%rd2099, %rd2100}, [%rd4575+32];
	max.s64 	%rd2101, %rd2099, %rd2098;
	max.s64 	%rd2102, %rd2100, %rd2101;
	ld.local.v2.u64 	{%rd2103, %rd2104}, [%rd4575+48];
	max.s64 	%rd2105, %rd2103, %rd2102;
	max.s64 	%rd4583, %rd2104, %rd2105;
	add.s32 	%r3731, %r3731, 16;
	add.s64 	%rd4575, %rd4575, 128;
	setp.ne.s32 	%p261, %r3731, 0;
	@%p261 bra 	$L__BB0_368;
$L__BB0_369:
	setp.eq.s32 	%p262, %r186, 0;
	@%p262 bra 	$L__BB0_379;
	setp.lt.u32 	%p263, %r186, 8;
	@%p263 bra 	$L__BB0_372;
	mul.wide.u32 	%rd2107, %r3733, 8;
	add.s64 	%rd2108, %rd9, %rd2107;
	ld.local.u64 	%rd2109, [%rd2108];
	max.s64 	%rd2110, %rd2109, %rd4583;
	ld.local.u64 	%rd2111, [%rd2108+8];
	max.s64 	%rd2112, %rd2111, %rd2110;
	ld.local.u64 	%rd2113, [%rd2108+16];
	max.s64 	%rd2114, %rd2113, %rd2112;
	ld.local.u64 	%rd2115, [%rd2108+24];
	max.s64 	%rd2116, %rd2115, %rd2114;
	ld.local.u64 	%rd2117, [%rd2108+32];
	max.s64 	%rd2118, %rd2117, %rd2116;
	ld.local.u64 	%rd2119, [%rd2108+40];
	max.s64 	%rd2120, %rd2119, %rd2118;
	ld.local.u64 	%rd2121, [%rd2108+48];
	max.s64 	%rd2122, %rd2121, %rd2120;
	ld.local.u64 	%rd2123, [%rd2108+56];
	max.s64 	%rd4583, %rd2123, %rd2122;
	add.s32 	%r3733, %r3733, 8;
$L__BB0_372:
	setp.eq.s32 	%p264, %r187, 0;
	@%p264 bra 	$L__BB0_379;
	and.b32  	%r376, %r184, 3;
	setp.lt.u32 	%p265, %r187, 4;
	@%p265 bra 	$L__BB0_375;
	mul.wide.u32 	%rd2125, %r3733, 8;
	add.s64 	%rd2126, %rd9, %rd2125;
	ld.local.u64 	%rd2127, [%rd2126];
	max.s64 	%rd2128, %rd2127, %rd4583;
	ld.local.u64 	%rd2129, [%rd2126+8];
	max.s64 	%rd2130, %rd2129, %rd2128;
	ld.local.u64 	%rd2131, [%rd2126+16];
	max.s64 	%rd2132, %rd2131, %rd2130;
	ld.local.u64 	%rd2133, [%rd2126+24];
	max.s64 	%rd4583, %rd2133, %rd2132;
	add.s32 	%r3733, %r3733, 4;
$L__BB0_375:
	setp.eq.s32 	%p266, %r376, 0;
	@%p266 bra 	$L__BB0_379;
	mul.wide.u32 	%rd2134, %r3733, 8;
	add.s64 	%rd204, %rd9, %rd2134;
	ld.local.u64 	%rd2135, [%rd204];
	max.s64 	%rd4583, %rd2135, %rd4583;
	setp.eq.s32 	%p267, %r376, 1;
	@%p267 bra 	$L__BB0_379;
	ld.local.u64 	%rd2136, [%rd204+8];
	max.s64 	%rd4583, %rd2136, %rd4583;
	setp.eq.s32 	%p268, %r376, 2;
	@%p268 bra 	$L__BB0_379;
	ld.local.u64 	%rd2137, [%rd204+16];
	max.s64 	%rd4583, %rd2137, %rd4583;
$L__BB0_379:
	st.shared.u64 	[%r237+512], %rd4583;
	setp.gt.u32 	%p269, %r3654, 35;
	@%p269 bra 	$L__BB0_588;
	@%p165 bra 	$L__BB0_394;
	setp.lt.u32 	%p271, %r184, 16;
	mov.b32 	%r3737, 0;
	@%p271 bra 	$L__BB0_384;
	and.b32  	%r3737, %r184, 2147483632;
	neg.s32 	%r3735, %r3737;
	add.s64 	%rd4584, %rd10, 64;
$L__BB0_383:
	.pragma "nounroll";
	mov.b64 	%rd2138, 0;
	st.local.v2.u64 	[%rd4584+-64], {%rd2138, %rd2138};
	st.local.v2.u64 	[%rd4584+-48], {%rd2138, %rd2138};
	st.local.v2.u64 	[%rd4584+-32], {%rd2138, %rd2138};
	st.local.v2.u64 	[%rd4584+-16], {%rd2138, %rd2138};
	st.local.v2.u64 	[%rd4584], {%rd2138, %rd2138};
	st.local.v2.u64 	[%rd4584+16], {%rd2138, %rd2138};
	st.local.v2.u64 	[%rd4584+32], {%rd2138, %rd2138};
	st.local.v2.u64 	[%rd4584+48], {%rd2138, %rd2138};
	add.s32 	%r3735, %r3735, 16;
	add.s64 	%rd4584, %rd4584, 128;
	setp.ne.s32 	%p272, %r3735, 0;
	@%p272 bra 	$L__BB0_383;
$L__BB0_384:
	setp.eq.s32 	%p273, %r186, 0;
	@%p273 bra 	$L__BB0_394;
	setp.lt.u32 	%p274, %r186, 8;
	@%p274 bra 	$L__BB0_387;
	mul.wide.u32 	%rd2139, %r3737, 8;
	add.s64 	%rd2140, %rd10, %rd2139;
	mov.b64 	%rd2141, 0;
	st.local.u64 	[%rd2140], %rd2141;
	st.local.u64 	[%rd2140+8], %rd2141;
	st.local.u64 	[%rd2140+16], %rd2141;
	st.local.u64 	[%rd2140+24], %rd2141;
	st.local.u64 	[%rd2140+32], %rd2141;
	st.local.u64 	[%rd2140+40], %rd2141;
	st.local.u64 	[%rd2140+48], %rd2141;
	st.local.u64 	[%rd2140+56], %rd2141;
	add.s32 	%r3737, %r3737, 8;
$L__BB0_387:
	setp.eq.s32 	%p275, %r187, 0;
	@%p275 bra 	$L__BB0_394;
	and.b32  	%r386, %r184, 3;
	setp.lt.u32 	%p276, %r187, 4;
	@%p276 bra 	$L__BB0_390;
	mul.wide.u32 	%rd2142, %r3737, 8;
	add.s64 	%rd2143, %rd10, %rd2142;
	mov.b64 	%rd2144, 0;
	st.local.u64 	[%rd2143], %rd2144;
	st.local.u64 	[%rd2143+8], %rd2144;
	st.local.u64 	[%rd2143+16], %rd2144;
	st.local.u64 	[%rd2143+24], %rd2144;
	add.s32 	%r3737, %r3737, 4;
$L__BB0_390:
	setp.eq.s32 	%p277, %r386, 0;
	@%p277 bra 	$L__BB0_394;
	mul.wide.u32 	%rd2145, %r3737, 8;
	add.s64 	%rd212, %rd10, %rd2145;
	mov.b64 	%rd2146, 0;
	st.local.u64 	[%rd212], %rd2146;
	setp.eq.s32 	%p278, %r386, 1;
	@%p278 bra 	$L__BB0_394;
	mov.b64 	%rd2147, 0;
	st.local.u64 	[%rd212+8], %rd2147;
	setp.eq.s32 	%p279, %r386, 2;
	@%p279 bra 	$L__BB0_394;
	mov.b64 	%rd2148, 0;
	st.local.u64 	[%rd212+16], %rd2148;
$L__BB0_394:
	@%p132 bra 	$L__BB0_408;
	setp.lt.u32 	%p281, %r3, 16;
	mov.b32 	%r3741, 0;
	@%p281 bra 	$L__BB0_398;
	and.b32  	%r3741, %r3, 2147483632;
	add.s64 	%rd4585, %rd11, 32;
	mov.b32 	%r3739, 0;
$L__BB0_397:
	.pragma "nounroll";
	add.s32 	%r2045, %r3739, 1;
	st.local.v2.u32 	[%rd4585+-32], {%r3739, %r2045};
	add.s32 	%r2046, %r3739, 2;
	add.s32 	%r2047, %r3739, 3;
	st.local.v2.u32 	[%rd4585+-24], {%r2046, %r2047};
	add.s32 	%r2048, %r3739, 4;
	add.s32 	%r2049, %r3739, 5;
	st.local.v2.u32 	[%rd4585+-16], {%r2048, %r2049};
	add.s32 	%r2050, %r3739, 6;
	add.s32 	%r2051, %r3739, 7;
	st.local.v2.u32 	[%rd4585+-8], {%r2050, %r2051};
	add.s32 	%r2052, %r3739, 8;
	add.s32 	%r2053, %r3739, 9;
	st.local.v2.u32 	[%rd4585], {%r2052, %r2053};
	add.s32 	%r2054, %r3739, 10;
	add.s32 	%r2055, %r3739, 11;
	st.local.v2.u32 	[%rd4585+8], {%r2054, %r2055};
	add.s32 	%r2056, %r3739, 12;
	add.s32 	%r2057, %r3739, 13;
	st.local.v2.u32 	[%rd4585+16], {%r2056, %r2057};
	add.s32 	%r2058, %r3739, 14;
	add.s32 	%r2059, %r3739, 15;
	st.local.v2.u32 	[%rd4585+24], {%r2058, %r2059};
	add.s64 	%rd4585, %rd4585, 64;
	add.s32 	%r3739, %r3739, 16;
	setp.ne.s32 	%p282, %r3739, %r3741;
	@%p282 bra 	$L__BB0_397;
$L__BB0_398:
	setp.eq.s32 	%p283, %r189, 0;
	@%p283 bra 	$L__BB0_408;
	setp.lt.u32 	%p284, %r189, 8;
	@%p284 bra 	$L__BB0_401;
	mul.wide.u32 	%rd2149, %r3741, 4;
	add.s64 	%rd2150, %rd11, %rd2149;
	st.local.u32 	[%rd2150], %r3741;
	add.s32 	%r2060, %r3741, 1;
	st.local.u32 	[%rd2150+4], %r2060;
	add.s32 	%r2061, %r3741, 2;
	st.local.u32 	[%rd2150+8], %r2061;
	add.s32 	%r2062, %r3741, 3;
	st.local.u32 	[%rd2150+12], %r2062;
	add.s32 	%r2063, %r3741, 4;
	st.local.u32 	[%rd2150+16], %r2063;
	add.s32 	%r2064, %r3741, 5;
	st.local.u32 	[%rd2150+20], %r2064;
	add.s32 	%r2065, %r3741, 6;
	st.local.u32 	[%rd2150+24], %r2065;
	add.s32 	%r2066, %r3741, 7;
	st.local.u32 	[%rd2150+28], %r2066;
	add.s32 	%r3741, %r3741, 8;
$L__BB0_401:
	setp.eq.s32 	%p285, %r190, 0;
	@%p285 bra 	$L__BB0_408;
	and.b32  	%r395, %r3, 3;
	setp.lt.u32 	%p286, %r190, 4;
	@%p286 bra 	$L__BB0_404;
	mul.wide.u32 	%rd2151, %r3741, 4;
	add.s64 	%rd2152, %rd11, %rd2151;
	st.local.u32 	[%rd2152], %r3741;
	add.s32 	%r2067, %r3741, 1;
	st.local.u32 	[%rd2152+4], %r2067;
	add.s32 	%r2068, %r3741, 2;
	st.local.u32 	[%rd2152+8], %r2068;
	add.s32 	%r2069, %r3741, 3;
	st.local.u32 	[%rd2152+12], %r2069;
	add.s32 	%r3741, %r3741, 4;
$L__BB0_404:
	setp.eq.s32 	%p287, %r395, 0;
	@%p287 bra 	$L__BB0_408;
	mul.wide.u32 	%rd2153, %r3741, 4;
	add.s64 	%rd216, %rd11, %rd2153;
	st.local.u32 	[%rd216], %r3741;
	setp.eq.s32 	%p288, %r395, 1;
	@%p288 bra 	$L__BB0_408;
	add.s32 	%r2070, %r3741, 1;
	st.local.u32 	[%rd216+4], %r2070;
	setp.eq.s32 	%p289, %r395, 2;
	@%p289 bra 	$L__BB0_408;
	add.s32 	%r2071, %r3741, 2;
	st.local.u32 	[%rd216+8], %r2071;
$L__BB0_408:
	@%p142 bra 	$L__BB0_421;
	setp.lt.u32 	%p291, %r191, 7;
	mov.u32 	%r3750, %r3;
	@%p291 bra 	$L__BB0_413;
	add.s32 	%r3744, %r3, -4;
	and.b32  	%r2073, %r188, -8;
	neg.s32 	%r3743, %r2073;
$L__BB0_411:
	.pragma "nounroll";
	add.s32 	%r2074, %r3744, 3;
	shr.u32 	%r2075, %r3813, 1;
	shr.u32 	%r2076, %r3813, 21;
	shr.u32 	%r2077, %r3813, 31;
	xor.b32  	%r2078, %r2076, %r2075;
	xor.b32  	%r2079, %r2078, %r2077;
	xor.b32  	%r2080, %r2079, %r3813;
	and.b32  	%r2081, %r2080, 1;
	shl.b32 	%r2082, %r3813, 1;
	or.b32  	%r2083, %r2081, %r2082;
	rem.u32 	%r2084, %r2083, %r2074;
	mul.wide.u32 	%rd2154, %r2074, 4;
	add.s64 	%rd2155, %rd11, %rd2154;
	ld.local.u32 	%r2085, [%rd2155];
	mul.wide.u32 	%rd2156, %r2084, 4;
	add.s64 	%rd2157, %rd11, %rd2156;
	ld.local.u32 	%r2086, [%rd2157];
	st.local.u32 	[%rd2155], %r2086;
	st.local.u32 	[%rd2157], %r2085;
	add.s32 	%r2087, %r3744, 2;
	and.b32  	%r2088, %r3813, 2147483647;
	shr.u32 	%r2089, %r2082, 21;
	shr.u32 	%r2090, %r2082, 31;
	xor.b32  	%r2091, %r2089, %r2088;
	xor.b32  	%r2092, %r2091, %r2090;
	xor.b32  	%r2093, %r2092, %r2080;
	and.b32  	%r2094, %r2093, 1;
	shl.b32 	%r2095, %r2083, 1;
	or.b32  	%r2096, %r2094, %r2095;
	rem.u32 	%r2097, %r2096, %r2087;
	mul.wide.u32 	%rd2158, %r2087, 4;
	add.s64 	%rd2159, %rd11, %rd2158;
	ld.local.u32 	%r2098, [%rd2159];
	mul.wide.u32 	%rd2160, %r2097, 4;
	add.s64 	%rd2161, %rd11, %rd2160;
	ld.local.u32 	%r2099, [%rd2161];
	st.local.u32 	[%rd2159], %r2099;
	st.local.u32 	[%rd2161], %r2098;
	add.s32 	%r2100, %r3744, 1;
	and.b32  	%r2101, %r2083, 2147483647;
	shr.u32 	%r2102, %r2095, 21;
	shr.u32 	%r2103, %r2095, 31;
	xor.b32  	%r2104, %r2102, %r2101;
	xor.b32  	%r2105, %r2104, %r2103;
	xor.b32  	%r2106, %r2105, %r2093;
	and.b32  	%r2107, %r2106, 1;
	shl.b32 	%r2108, %r2096, 1;
	or.b32  	%r2109, %r2107, %r2108;
	rem.u32 	%r2110, %r2109, %r2100;
	mul.wide.u32 	%rd2162, %r2100, 4;
	add.s64 	%rd2163, %rd11, %rd2162;
	ld.local.u32 	%r2111, [%rd2163];
	mul.wide.u32 	%rd2164, %r2110, 4;
	add.s64 	%rd2165, %rd11, %rd2164;
	ld.local.u32 	%r2112, [%rd2165];
	st.local.u32 	[%rd2163], %r2112;
	st.local.u32 	[%rd2165], %r2111;
	add.s32 	%r2113, %r3744, -4;
	and.b32  	%r2114, %r2096, 2147483647;
	shr.u32 	%r2115, %r2108, 21;
	shr.u32 	%r2116, %r2108, 31;
	xor.b32  	%r2117, %r2115, %r2114;
	xor.b32  	%r2118, %r2117, %r2116;
	xor.b32  	%r2119, %r2118, %r2106;
	and.b32  	%r2120, %r2119, 1;
	shl.b32 	%r2121, %r2109, 1;
	or.b32  	%r2122, %r2120, %r2121;
	rem.u32 	%r2123, %r2122, %r3744;
	mul.wide.u32 	%rd2166, %r3744, 4;
	add.s64 	%rd2167, %rd11, %rd2166;
	ld.local.u32 	%r2124, [%rd2167];
	mul.wide.u32 	%rd2168, %r2123, 4;
	add.s64 	%rd2169, %rd11, %rd2168;
	ld.local.u32 	%r2125, [%rd2169];
	st.local.u32 	[%rd2167], %r2125;
	st.local.u32 	[%rd2169], %r2124;
	add.s32 	%r2126, %r3744, -1;
	and.b32  	%r2127, %r2109, 2147483647;
	shr.u32 	%r2128, %r2121, 21;
	shr.u32 	%r2129, %r2121, 31;
	xor.b32  	%r2130, %r2128, %r2127;
	xor.b32  	%r2131, %r2130, %r2129;
	xor.b32  	%r2132, %r2131, %r2119;
	and.b32  	%r2133, %r2132, 1;
	shl.b32 	%r2134, %r2122, 1;
	or.b32  	%r2135, %r2133, %r2134;
	rem.u32 	%r2136, %r2135, %r2126;
	mul.wide.u32 	%rd2170, %r2126, 4;
	add.s64 	%rd2171, %rd11, %rd2170;
	ld.local.u32 	%r2137, [%rd2171];
	mul.wide.u32 	%rd2172, %r2136, 4;
	add.s64 	%rd2173, %rd11, %rd2172;
	ld.local.u32 	%r2138, [%rd2173];
	st.local.u32 	[%rd2171], %r2138;
	st.local.u32 	[%rd2173], %r2137;
	add.s32 	%r2139, %r3744, -2;
	and.b32  	%r2140, %r2122, 2147483647;
	shr.u32 	%r2141, %r2134, 21;
	shr.u32 	%r2142, %r2134, 31;
	xor.b32  	%r2143, %r2141, %r2140;
	xor.b32  	%r2144, %r2143, %r2142;
	xor.b32  	%r2145, %r2144, %r2132;
	and.b32  	%r2146, %r2145, 1;
	shl.b32 	%r2147, %r2135, 1;
	or.b32  	%r2148, %r2146, %r2147;
	rem.u32 	%r2149, %r2148, %r2139;
	mul.wide.u32 	%rd2174, %r2139, 4;
	add.s64 	%rd2175, %rd11, %rd2174;
	ld.local.u32 	%r2150, [%rd2175];
	mul.wide.u32 	%rd2176, %r2149, 4;
	add.s64 	%rd2177, %rd11, %rd2176;
	ld.local.u32 	%r2151, [%rd2177];
	st.local.u32 	[%rd2175], %r2151;
	st.local.u32 	[%rd2177], %r2150;
	add.s32 	%r2152, %r3744, -3;
	and.b32  	%r2153, %r2135, 2147483647;
	shr.u32 	%r2154, %r2147, 21;
	shr.u32 	%r2155, %r2147, 31;
	xor.b32  	%r2156, %r2154, %r2153;
	xor.b32  	%r2157, %r2156, %r2155;
	xor.b32  	%r2158, %r2157, %r2145;
	and.b32  	%r2159, %r2158, 1;
	shl.b32 	%r2160, %r2148, 1;
	or.b32  	%r2161, %r2159, %r2160;
	rem.u32 	%r2162, %r2161, %r2152;
	mul.wide.u32 	%rd2178, %r2152, 4;
	add.s64 	%rd2179, %rd11, %rd2178;
	ld.local.u32 	%r2163, [%rd2179];
	mul.wide.u32 	%rd2180, %r2162, 4;
	add.s64 	%rd2181, %rd11, %rd2180;
	ld.local.u32 	%r2164, [%rd2181];
	st.local.u32 	[%rd2179], %r2164;
	st.local.u32 	[%rd2181], %r2163;
	shr.u32 	%r2165, %r3813, 14;
	shr.u32 	%r2166, %r3813, 24;
	xor.b32  	%r2167, %r2165, %r2145;
	xor.b32  	%r2168, %r2167, %r2166;
	xor.b32  	%r2169, %r2168, %r2158;
	and.b32  	%r2170, %r2169, 1;
	shl.b32 	%r2171, %r2161, 1;
	or.b32  	%r3813, %r2170, %r2171;
	rem.u32 	%r2172, %r3813, %r2113;
	mul.wide.u32 	%rd2182, %r2113, 4;
	add.s64 	%rd2183, %rd11, %rd2182;
	ld.local.u32 	%r2173, [%rd2183];
	mul.wide.u32 	%rd2184, %r2172, 4;
	add.s64 	%rd2185, %rd11, %rd2184;
	ld.local.u32 	%r2174, [%rd2185];
	st.local.u32 	[%rd2183], %r2174;
	st.local.u32 	[%rd2185], %r2173;
	add.s32 	%r3744, %r3744, -8;
	add.s32 	%r3743, %r3743, 8;
	setp.ne.s32 	%p292, %r3743, 0;
	@%p292 bra 	$L__BB0_411;
	add.s32 	%r3750, %r3744, 4;
$L__BB0_413:
	and.b32  	%r2175, %r188, 7;
	setp.eq.s32 	%p293, %r2175, 0;
	@%p293 bra 	$L__BB0_421;
	setp.lt.u32 	%p294, %r193, 3;
	@%p294 bra 	$L__BB0_416;
	add.s32 	%r2177, %r3750, -1;
	shr.u32 	%r2178, %r3813, 1;
	shr.u32 	%r2179, %r3813, 21;
	shr.u32 	%r2180, %r3813, 31;
	xor.b32  	%r2181, %r2179, %r2178;
	xor.b32  	%r2182, %r2181, %r2180;
	xor.b32  	%r2183, %r2182, %r3813;
	and.b32  	%r2184, %r2183, 1;
	shl.b32 	%r2185, %r3813, 1;
	or.b32  	%r2186, %r2184, %r2185;
	rem.u32 	%r2187, %r2186, %r2177;
	mul.wide.u32 	%rd2186, %r2177, 4;
	add.s64 	%rd2187, %rd11, %rd2186;
	ld.local.u32 	%r2188, [%rd2187];
	mul.wide.u32 	%rd2188, %r2187, 4;
	add.s64 	%rd2189, %rd11, %rd2188;
	ld.local.u32 	%r2189, [%rd2189];
	st.local.u32 	[%rd2187], %r2189;
	st.local.u32 	[%rd2189], %r2188;
	add.s32 	%r2190, %r3750, -2;
	and.b32  	%r2191, %r3813, 2147483647;
	shr.u32 	%r2192, %r2185, 21;
	shr.u32 	%r2193, %r2185, 31;
	xor.b32  	%r2194, %r2192, %r2191;
	xor.b32  	%r2195, %r2194, %r2193;
	xor.b32  	%r2196, %r2195, %r2183;
	and.b32  	%r2197, %r2196, 1;
	shl.b32 	%r2198, %r2186, 1;
	or.b32  	%r2199, %r2197, %r2198;
	rem.u32 	%r2200, %r2199, %r2190;
	mul.wide.u32 	%rd2190, %r2190, 4;
	add.s64 	%rd2191, %rd11, %rd2190;
	ld.local.u32 	%r2201, [%rd2191];
	mul.wide.u32 	%rd2192, %r2200, 4;
	add.s64 	%rd2193, %rd11, %rd2192;
	ld.local.u32 	%r2202, [%rd2193];
	st.local.u32 	[%rd2191], %r2202;
	st.local.u32 	[%rd2193], %r2201;
	add.s32 	%r2203, %r3750, -3;
	and.b32  	%r2204, %r2186, 2147483647;
	shr.u32 	%r2205, %r2198, 21;
	shr.u32 	%r2206, %r2198, 31;
	xor.b32  	%r2207, %r2205, %r2204;
	xor.b32  	%r2208, %r2207, %r2206;
	xor.b32  	%r2209, %r2208, %r2196;
	and.b32  	%r2210, %r2209, 1;
	shl.b32 	%r2211, %r2199, 1;
	or.b32  	%r2212, %r2210, %r2211;
	rem.u32 	%r2213, %r2212, %r2203;
	mul.wide.u32 	%rd2194, %r2203, 4;
	add.s64 	%rd2195, %rd11, %rd2194;
	ld.local.u32 	%r2214, [%rd2195];
	mul.wide.u32 	%rd2196, %r2213, 4;
	add.s64 	%rd2197, %rd11, %rd2196;
	ld.local.u32 	%r2215, [%rd2197];
	st.local.u32 	[%rd2195], %r2215;
	st.local.u32 	[%rd2197], %r2214;
	add.s32 	%r3750, %r3750, -4;
	shr.u32 	%r2216, %r3813, 18;
	shr.u32 	%r2217, %r3813, 28;
	xor.b32  	%r2218, %r2216, %r2196;
	xor.b32  	%r2219, %r2218, %r2217;
	xor.b32  	%r2220, %r2219, %r2209;
	and.b32  	%r2221, %r2220, 1;
	shl.b32 	%r2222, %r2212, 1;
	or.b32  	%r3813, %r2221, %r2222;
	rem.u32 	%r2223, %r3813, %r3750;
	mul.wide.u32 	%rd2198, %r3750, 4;
	add.s64 	%rd2199, %rd11, %rd2198;
	ld.local.u32 	%r2224, [%rd2199];
	mul.wide.u32 	%rd2200, %r2223, 4;
	add.s64 	%rd2201, %rd11, %rd2200;
	ld.local.u32 	%r2225, [%rd2201];
	st.local.u32 	[%rd2199], %r2225;
	st.local.u32 	[%rd2201], %r2224;
$L__BB0_416:
	and.b32  	%r2226, %r192, 3;
	setp.eq.s32 	%p295, %r2226, 0;
	@%p295 bra 	$L__BB0_421;
	setp.eq.s32 	%p296, %r195, 0;
	@%p296 bra 	$L__BB0_419;
	add.s32 	%r2228, %r3750, -1;
	shr.u32 	%r2229, %r3813, 1;
	shr.u32 	%r2230, %r3813, 21;
	shr.u32 	%r2231, %r3813, 31;
	xor.b32  	%r2232, %r2230, %r2229;
	xor.b32  	%r2233, %r2232, %r2231;
	xor.b32  	%r2234, %r2233, %r3813;
	and.b32  	%r2235, %r2234, 1;
	shl.b32 	%r2236, %r3813, 1;
	or.b32  	%r2237, %r2235, %r2236;
	rem.u32 	%r2238, %r2237, %r2228;
	mul.wide.u32 	%rd2202, %r2228, 4;
	add.s64 	%rd2203, %rd11, %rd2202;
	ld.local.u32 	%r2239, [%rd2203];
	mul.wide.u32 	%rd2204, %r2238, 4;
	add.s64 	%rd2205, %rd11, %rd2204;
	ld.local.u32 	%r2240, [%rd2205];
	st.local.u32 	[%rd2203], %r2240;
	st.local.u32 	[%rd2205], %r2239;
	add.s32 	%r3750, %r3750, -2;
	shr.u32 	%r2241, %r3813, 20;
	shr.u32 	%r2242, %r3813, 30;
	xor.b32  	%r2243, %r2241, %r3813;
	xor.b32  	%r2244, %r2243, %r2242;
	xor.b32  	%r2245, %r2244, %r2234;
	and.b32  	%r2246, %r2245, 1;
	shl.b32 	%r2247, %r2237, 1;
	or.b32  	%r3813, %r2246, %r2247;
	rem.u32 	%r2248, %r3813, %r3750;
	mul.wide.u32 	%rd2206, %r3750, 4;
	add.s64 	%rd2207, %rd11, %rd2206;
	ld.local.u32 	%r2249, [%rd2207];
	mul.wide.u32 	%rd2208, %r2248, 4;
	add.s64 	%rd2209, %rd11, %rd2208;
	ld.local.u32 	%r2250, [%rd2209];
	st.local.u32 	[%rd2207], %r2250;
	st.local.u32 	[%rd2209], %r2249;
$L__BB0_419:
	and.b32  	%r2251, %r194, 1;
	setp.eq.b32 	%p297, %r2251, 1;
	not.pred 	%p298, %p297;
	@%p298 bra 	$L__BB0_421;
	add.s32 	%r2252, %r3750, -1;
	shr.u32 	%r2253, %r3813, 1;
	shr.u32 	%r2254, %r3813, 21;
	shr.u32 	%r2255, %r3813, 31;
	xor.b32  	%r2256, %r2254, %r2253;
	xor.b32  	%r2257, %r2256, %r2255;
	xor.b32  	%r2258, %r2257, %r3813;
	and.b32  	%r2259, %r2258, 1;
	shl.b32 	%r2260, %r3813, 1;
	or.b32  	%r3813, %r2259, %r2260;
	rem.u32 	%r2261, %r3813, %r2252;
	mul.wide.u32 	%rd2210, %r2252, 4;
	add.s64 	%rd2211, %rd11, %rd2210;
	ld.local.u32 	%r2262, [%rd2211];
	mul.wide.u32 	%rd2212, %r2261, 4;
	add.s64 	%rd2213, %rd11, %rd2212;
	ld.local.u32 	%r2263, [%rd2213];
	st.local.u32 	[%rd2211], %r2263;
	st.local.u32 	[%rd2213], %r2262;
$L__BB0_421:
	@%p132 bra 	$L__BB0_441;
	setp.lt.s32 	%p300, %r184, 2;
	@%p300 bra 	$L__BB0_427;
	mov.b32 	%r3760, 0;
	mov.u32 	%r2373, _ZZ7geneticxjP10CudaOutputE17executionTimes_sh;
$L__BB0_424:
	mul.wide.u32 	%rd2374, %r3760, 4;
	add.s64 	%rd2375, %rd11, %rd2374;
	ld.local.u32 	%r433, [%rd2375];
	mov.b16 	%rs296, 0;
	mov.b16 	%rs295, 1;
$L__BB0_425:
	cvt.u32.u16 	%r2366, %rs295;
	and.b32  	%r2367, %r2366, 255;
	mul.wide.u32 	%rd2376, %r2367, 8;
	add.s64 	%rd2377, %rd10, %rd2376;
	ld.local.u64 	%rd2378, [%rd2377];
	cvt.u32.u16 	%r2368, %rs296;
	and.b32  	%r2369, %r2368, 255;
	mul.wide.u32 	%rd2379, %r2369, 8;
	add.s64 	%rd2380, %rd10, %rd2379;
	ld.local.u64 	%rd2381, [%rd2380];
	setp.lt.s64 	%p310, %rd2378, %rd2381;
	selp.b16 	%rs296, %rs295, %rs296, %p310;
	add.s16 	%rs295, %rs295, 1;
	cvt.u32.u16 	%r2370, %rs295;
	and.b32  	%r2371, %r2370, 255;
	setp.gt.s32 	%p311, %r184, %r2371;
	@%p311 bra 	$L__BB0_425;
	ld.shared.u64 	%rd2382, [%r237+1032];
	cvt.s64.s32 	%rd2383, %r433;
	add.s64 	%rd2384, %rd2382, %rd2383;
	st.u8 	[%rd2384], %rs296;
	shl.b32 	%r2372, %r433, 2;
	add.s32 	%r2374, %r2373, %r2372;
	ld.shared.s32 	%rd2385, [%r2374];
	cvt.u32.u16 	%r2375, %rs296;
	and.b32  	%r2376, %r2375, 255;
	mul.wide.u32 	%rd2386, %r2376, 8;
	add.s64 	%rd2387, %rd10, %rd2386;
	ld.local.u64 	%rd2388, [%rd2387];
	add.s64 	%rd2389, %rd2388, %rd2385;
	st.local.u64 	[%rd2387], %rd2389;
	add.s32 	%r3760, %r3760, 1;
	setp.ne.s32 	%p312, %r3760, %r3;
	@%p312 bra 	$L__BB0_424;
	bra.uni 	$L__BB0_441;
$L__BB0_427:
	setp.lt.u32 	%p301, %r3, 16;
	mov.b32 	%r3758, 0;
	@%p301 bra 	$L__BB0_431;
	ld.local.u64 	%rd4587, [%rd10];
	and.b32  	%r2265, %r3, 2147483632;
	neg.s32 	%r3756, %r2265;
	add.s64 	%rd4586, %rd11, 32;
	mov.u32 	%r2269, _ZZ7geneticxjP10CudaOutputE17executionTimes_sh;
$L__BB0_429:
	.pragma "nounroll";
	ld.local.v2.u32 	{%r2266, %r2267}, [%rd4586+-32];
	ld.shared.u64 	%rd2214, [%r237+1032];
	cvt.s64.s32 	%rd2215, %r2266;
	add.s64 	%rd2216, %rd2214, %rd2215;
	mov.b16 	%rs79, 0;
	st.u8 	[%rd2216], %rs79;
	shl.b32 	%r2268, %r2266, 2;
	add.s32 	%r2270, %r2269, %r2268;
	ld.shared.s32 	%rd2217, [%r2270];
	add.s64 	%rd2218, %rd4587, %rd2217;
	ld.shared.u64 	%rd2219, [%r237+1032];
	cvt.s64.s32 	%rd2220, %r2267;
	add.s64 	%rd2221, %rd2219, %rd2220;
	st.u8 	[%rd2221], %rs79;
	shl.b32 	%r2271, %r2267, 2;
	add.s32 	%r2272, %r2269, %r2271;
	ld.shared.s32 	%rd2222, [%r2272];
	add.s64 	%rd2223, %rd2218, %rd2222;
	ld.local.v2.u32 	{%r2273, %r2274}, [%rd4586+-24];
	ld.shared.u64 	%rd2224, [%r237+1032];
	cvt.s64.s32 	%rd2225, %r2273;
	add.s64 	%rd2226, %rd2224, %rd2225;
	st.u8 	[%rd2226], %rs79;
	shl.b32 	%r2275, %r2273, 2;
	add.s32 	%r2276, %r2269, %r2275;
	ld.shared.s32 	%rd2227, [%r2276];
	add.s64 	%rd2228, %rd2223, %rd2227;
	ld.shared.u64 	%rd2229, [%r237+1032];
	cvt.s64.s32 	%rd2230, %r2274;
	add.s64 	%rd2231, %rd2229, %rd2230;
	st.u8 	[%rd2231], %rs79;
	shl.b32 	%r2277, %r2274, 2;
	add.s32 	%r2278, %r2269, %r2277;
	ld.shared.s32 	%rd2232, [%r2278];
	add.s64 	%rd2233, %rd2228, %rd2232;
	ld.local.v2.u32 	{%r2279, %r2280}, [%rd4586+-16];
	ld.shared.u64 	%rd2234, [%r237+1032];
	cvt.s64.s32 	%rd2235, %r2279;
	add.s64 	%rd2236, %rd2234, %rd2235;
	st.u8 	[%rd2236], %rs79;
	shl.b32 	%r2281, %r2279, 2;
	add.s32 	%r2282, %r2269, %r2281;
	ld.shared.s32 	%rd2237, [%r2282];
	add.s64 	%rd2238, %rd2233, %rd2237;
	ld.shared.u64 	%rd2239, [%r237+1032];
	cvt.s64.s32 	%rd2240, %r2280;
	add.s64 	%rd2241, %rd2239, %rd2240;
	st.u8 	[%rd2241], %rs79;
	shl.b32 	%r2283, %r2280, 2;
	add.s32 	%r2284, %r2269, %r2283;
	ld.shared.s32 	%rd2242, [%r2284];
	add.s64 	%rd2243, %rd2238, %rd2242;
	ld.local.v2.u32 	{%r2285, %r2286}, [%rd4586+-8];
	ld.shared.u64 	%rd2244, [%r237+1032];
	cvt.s64.s32 	%rd2245, %r2285;
	add.s64 	%rd2246, %rd2244, %rd2245;
	st.u8 	[%rd2246], %rs79;
	shl.b32 	%r2287, %r2285, 2;
	add.s32 	%r2288, %r2269, %r2287;
	ld.shared.s32 	%rd2247, [%r2288];
	add.s64 	%rd2248, %rd2243, %rd2247;
	ld.shared.u64 	%rd2249, [%r237+1032];
	cvt.s64.s32 	%rd2250, %r2286;
	add.s64 	%rd2251, %rd2249, %rd2250;
	st.u8 	[%rd2251], %rs79;
	shl.b32 	%r2289, %r2286, 2;
	add.s32 	%r2290, %r2269, %r2289;
	ld.shared.s32 	%rd2252, [%r2290];
	add.s64 	%rd2253, %rd2248, %rd2252;
	ld.local.v2.u32 	{%r2291, %r2292}, [%rd4586];
	ld.shared.u64 	%rd2254, [%r237+1032];
	cvt.s64.s32 	%rd2255, %r2291;
	add.s64 	%rd2256, %rd2254, %rd2255;
	st.u8 	[%rd2256], %rs79;
	shl.b32 	%r2293, %r2291, 2;
	add.s32 	%r2294, %r2269, %r2293;
	ld.shared.s32 	%rd2257, [%r2294];
	add.s64 	%rd2258, %rd2253, %rd2257;
	ld.shared.u64 	%rd2259, [%r237+1032];
	cvt.s64.s32 	%rd2260, %r2292;
	add.s64 	%rd2261, %rd2259, %rd2260;
	st.u8 	[%rd2261], %rs79;
	shl.b32 	%r2295, %r2292, 2;
	add.s32 	%r2296, %r2269, %r2295;
	ld.shared.s32 	%rd2262, [%r2296];
	add.s64 	%rd2263, %rd2258, %rd2262;
	ld.local.v2.u32 	{%r2297, %r2298}, [%rd4586+8];
	ld.shared.u64 	%rd2264, [%r237+1032];
	cvt.s64.s32 	%rd2265, %r2297;
	add.s64 	%rd2266, %rd2264, %rd2265;
	st.u8 	[%rd2266], %rs79;
	shl.b32 	%r2299, %r2297, 2;
	add.s32 	%r2300, %r2269, %r2299;
	ld.shared.s32 	%rd2267, [%r2300];
	add.s64 	%rd2268, %rd2263, %rd2267;
	ld.shared.u64 	%rd2269, [%r237+1032];
	cvt.s64.s32 	%rd2270, %r2298;
	add.s64 	%rd2271, %rd2269, %rd2270;
	st.u8 	[%rd2271], %rs79;
	shl.b32 	%r2301, %r2298, 2;
	add.s32 	%r2302, %r2269, %r2301;
	ld.shared.s32 	%rd2272, [%r2302];
	add.s64 	%rd2273, %rd2268, %rd2272;
	ld.local.v2.u32 	{%r2303, %r2304}, [%rd4586+16];
	ld.shared.u64 	%rd2274, [%r237+1032];
	cvt.s64.s32 	%rd2275, %r2303;
	add.s64 	%rd2276, %rd2274, %rd2275;
	st.u8 	[%rd2276], %rs79;
	shl.b32 	%r2305, %r2303, 2;
	add.s32 	%r2306, %r2269, %r2305;
	ld.shared.s32 	%rd2277, [%r2306];
	add.s64 	%rd2278, %rd2273, %rd2277;
	ld.shared.u64 	%rd2279, [%r237+1032];
	cvt.s64.s32 	%rd2280, %r2304;
	add.s64 	%rd2281, %rd2279, %rd2280;
	st.u8 	[%rd2281], %rs79;
	shl.b32 	%r2307, %r2304, 2;
	add.s32 	%r2308, %r2269, %r2307;
	ld.shared.s32 	%rd2282, [%r2308];
	add.s64 	%rd2283, %rd2278, %rd2282;
	ld.local.v2.u32 	{%r2309, %r2310}, [%rd4586+24];
	ld.shared.u64 	%rd2284, [%r237+1032];
	cvt.s64.s32 	%rd2285, %r2309;
	add.s64 	%rd2286, %rd2284, %rd2285;
	st.u8 	[%rd2286], %rs79;
	shl.b32 	%r2311, %r2309, 2;
	add.s32 	%r2312, %r2269, %r2311;
	ld.shared.s32 	%rd2287, [%r2312];
	add.s64 	%rd2288, %rd2283, %rd2287;
	ld.shared.u64 	%rd2289, [%r237+1032];
	cvt.s64.s32 	%rd2290, %r2310;
	add.s64 	%rd2291, %rd2289, %rd2290;
	st.u8 	[%rd2291], %rs79;
	shl.b32 	%r2313, %r2310, 2;
	add.s32 	%r2314, %r2269, %r2313;
	ld.shared.s32 	%rd2292, [%r2314];
	add.s64 	%rd4587, %rd2288, %rd2292;
	add.s32 	%r3756, %r3756, 16;
	add.s64 	%rd4586, %rd4586, 64;
	setp.ne.s32 	%p302, %r3756, 0;
	@%p302 bra 	$L__BB0_429;
	st.local.u64 	[%rd10], %rd4587;
	and.b32  	%r3758, %r3, 2147483632;
$L__BB0_431:
	setp.eq.s32 	%p303, %r189, 0;
	@%p303 bra 	$L__BB0_441;
	setp.lt.u32 	%p304, %r189, 8;
	@%p304 bra 	$L__BB0_434;
	mul.wide.u32 	%rd2293, %r3758, 4;
	add.s64 	%rd2294, %rd11, %rd2293;
	ld.local.u32 	%r2315, [%rd2294];
	ld.shared.u64 	%rd2295, [%r237+1032];
	cvt.s64.s32 	%rd2296, %r2315;
	add.s64 	%rd2297, %rd2295, %rd2296;
	mov.b16 	%rs80, 0;
	st.u8 	[%rd2297], %rs80;
	shl.b32 	%r2316, %r2315, 2;
	mov.u32 	%r2317, _ZZ7geneticxjP10CudaOutputE17executionTimes_sh;
	add.s32 	%r2318, %r2317, %r2316;
	ld.shared.s32 	%rd2298, [%r2318];
	ld.local.u64 	%rd2299, [%rd10];
	add.s64 	%rd2300, %rd2299, %rd2298;
	ld.local.u32 	%r2319, [%rd2294+4];
	ld.shared.u64 	%rd2301, [%r237+1032];
	cvt.s64.s32 	%rd2302, %r2319;
	add.s64 	%rd2303, %rd2301, %rd2302;
	st.u8 	[%rd2303], %rs80;
	shl.b32 	%r2320, %r2319, 2;
	add.s32 	%r2321, %r2317, %r2320;
	ld.shared.s32 	%rd2304, [%r2321];
	add.s64 	%rd2305, %rd2300, %rd2304;
	ld.local.u32 	%r2322, [%rd2294+8];
	ld.shared.u64 	%rd2306, [%r237+1032];
	cvt.s64.s32 	%rd2307, %r2322;
	add.s64 	%rd2308, %rd2306, %rd2307;
	st.u8 	[%rd2308], %rs80;
	shl.b32 	%r2323, %r2322, 2;
	add.s32 	%r2324, %r2317, %r2323;
	ld.shared.s32 	%rd2309, [%r2324];
	add.s64 	%rd2310, %rd2305, %rd2309;
	ld.local.u32 	%r2325, [%rd2294+12];
	ld.shared.u64 	%rd2311, [%r237+1032];
	cvt.s64.s32 	%rd2312, %r2325;
	add.s64 	%rd2313, %rd2311, %rd2312;
	st.u8 	[%rd2313], %rs80;
	shl.b32 	%r2326, %r2325, 2;
	add.s32 	%r2327, %r2317, %r2326;
	ld.shared.s32 	%rd2314, [%r2327];
	add.s64 	%rd2315, %rd2310, %rd2314;
	ld.local.u32 	%r2328, [%rd2294+16];
	ld.shared.u64 	%rd2316, [%r237+1032];
	cvt.s64.s32 	%rd2317, %r2328;
	add.s64 	%rd2318, %rd2316, %rd2317;
	st.u8 	[%rd2318], %rs80;
	shl.b32 	%r2329, %r2328, 2;
	add.s32 	%r2330, %r2317, %r2329;
	ld.shared.s32 	%rd2319, [%r2330];
	add.s64 	%rd2320, %rd2315, %rd2319;
	ld.local.u32 	%r2331, [%rd2294+20];
	ld.shared.u64 	%rd2321, [%r237+1032];
	cvt.s64.s32 	%rd2322, %r2331;
	add.s64 	%rd2323, %rd2321, %rd2322;
	st.u8 	[%rd2323], %rs80;
	shl.b32 	%r2332, %r2331, 2;
	add.s32 	%r2333, %r2317, %r2332;
	ld.shared.s32 	%rd2324, [%r2333];
	add.s64 	%rd2325, %rd2320, %rd2324;
	ld.local.u32 	%r2334, [%rd2294+24];
	ld.shared.u64 	%rd2326, [%r237+1032];
	cvt.s64.s32 	%rd2327, %r2334;
	add.s64 	%rd2328, %rd2326, %rd2327;
	st.u8 	[%rd2328], %rs80;
	shl.b32 	%r2335, %r2334, 2;
	add.s32 	%r2336, %r2317, %r2335;
	ld.shared.s32 	%rd2329, [%r2336];
	add.s64 	%rd2330, %rd2325, %rd2329;
	ld.local.u32 	%r2337, [%rd2294+28];
	ld.shared.u64 	%rd2331, [%r237+1032];
	cvt.s64.s32 	%rd2332, %r2337;
	add.s64 	%rd2333, %rd2331, %rd2332;
	st.u8 	[%rd2333], %rs80;
	shl.b32 	%r2338, %r2337, 2;
	add.s32 	%r2339, %r2317, %r2338;
	ld.shared.s32 	%rd2334, [%r2339];
	add.s64 	%rd2335, %rd2330, %rd2334;
	st.local.u64 	[%rd10], %rd2335;
	add.s32 	%r3758, %r3758, 8;
$L__BB0_434:
	setp.eq.s32 	%p305, %r190, 0;
	@%p305 bra 	$L__BB0_441;
	and.b32  	%r429, %r3, 3;
	setp.lt.u32 	%p306, %r190, 4;
	@%p306 bra 	$L__BB0_437;
	mul.wide.u32 	%rd2336, %r3758, 4;
	add.s64 	%rd2337, %rd11, %rd2336;
	ld.local.u32 	%r2340, [%rd2337];
	ld.shared.u64 	%rd2338, [%r237+1032];
	cvt.s64.s32 	%rd2339, %r2340;
	add.s64 	%rd2340, %rd2338, %rd2339;
	mov.b16 	%rs81, 0;
	st.u8 	[%rd2340], %rs81;
	shl.b32 	%r2341, %r2340, 2;
	mov.u32 	%r2342, _ZZ7geneticxjP10CudaOutputE17executionTimes_sh;
	add.s32 	%r2343, %r2342, %r2341;
	ld.shared.s32 	%rd2341, [%r2343];
	ld.local.u64 	%rd2342, [%rd10];
	add.s64 	%rd2343, %rd2342, %rd2341;
	ld.local.u32 	%r2344, [%rd2337+4];
	ld.shared.u64 	%rd2344, [%r237+1032];
	cvt.s64.s32 	%rd2345, %r2344;
	add.s64 	%rd2346, %rd2344, %rd2345;
	st.u8 	[%rd2346], %rs81;
	shl.b32 	%r2345, %r2344, 2;
	add.s32 	%r2346, %r2342, %r2345;
	ld.shared.s32 	%rd2347, [%r2346];
	add.s64 	%rd2348, %rd2343, %rd2347;
	ld.local.u32 	%r2347, [%rd2337+8];
	ld.shared.u64 	%rd2349, [%r237+1032];
	cvt.s64.s32 	%rd2350, %r2347;
	add.s64 	%rd2351, %rd2349, %rd2350;
	st.u8 	[%rd2351], %rs81;
	shl.b32 	%r2348, %r2347, 2;
	add.s32 	%r2349, %r2342, %r2348;
	ld.shared.s32 	%rd2352, [%r2349];
	add.s64 	%rd2353, %rd2348, %rd2352;
	ld.local.u32 	%r2350, [%rd2337+12];
	ld.shared.u64 	%rd2354, [%r237+1032];
	cvt.s64.s32 	%rd2355, %r2350;
	add.s64 	%rd2356, %rd2354, %rd2355;
	st.u8 	[%rd2356], %rs81;
	shl.b32 	%r2351, %r2350, 2;
	add.s32 	%r2352, %r2342, %r2351;
	ld.shared.s32 	%rd2357, [%r2352];
	add.s64 	%rd2358, %rd2353, %rd2357;
	st.local.u64 	[%rd10], %rd2358;
	add.s32 	%r3758, %r3758, 4;
$L__BB0_437:
	setp.eq.s32 	%p307, %r429, 0;
	@%p307 bra 	$L__BB0_441;
	mul.wide.u32 	%rd2359, %r3758, 4;
	add.s64 	%rd223, %rd11, %rd2359;
	ld.local.u32 	%r2353, [%rd223];
	ld.shared.u64 	%rd2360, [%r237+1032];
	cvt.s64.s32 	%rd2361, %r2353;
	add.s64 	%rd2362, %rd2360, %rd2361;
	mov.b16 	%rs82, 0;
	st.u8 	[%rd2362], %rs82;
	shl.b32 	%r2354, %r2353, 2;
	mov.u32 	%r2355, _ZZ7geneticxjP10CudaOutputE17executionTimes_sh;
	add.s32 	%r2356, %r2355, %r2354;
	ld.shared.s32 	%rd2363, [%r2356];
	ld.local.u64 	%rd2364, [%rd10];
	add.s64 	%rd224, %rd2364, %rd2363;
	st.local.u64 	[%rd10], %rd224;
	setp.eq.s32 	%p308, %r429, 1;
	@%p308 bra 	$L__BB0_441;
	ld.local.u32 	%r2357, [%rd223+4];
	ld.shared.u64 	%rd2365, [%r237+1032];
	cvt.s64.s32 	%rd2366, %r2357;
	add.s64 	%rd2367, %rd2365, %rd2366;
	mov.b16 	%rs83, 0;
	st.u8 	[%rd2367], %rs83;
	shl.b32 	%r2358, %r2357, 2;
	mov.u32 	%r2359, _ZZ7geneticxjP10CudaOutputE17executionTimes_sh;
	add.s32 	%r2360, %r2359, %r2358;
	ld.shared.s32 	%rd2368, [%r2360];
	add.s64 	%rd225, %rd224, %rd2368;
	st.local.u64 	[%rd10], %rd225;
	setp.eq.s32 	%p309, %r429, 2;
	@%p309 bra 	$L__BB0_441;
	ld.local.u32 	%r2361, [%rd223+8];
	ld.shared.u64 	%rd2369, [%r237+1032];
	cvt.s64.s32 	%rd2370, %r2361;
	add.s64 	%rd2371, %rd2369, %rd2370;
	mov.b16 	%rs84, 0;
	st.u8 	[%rd2371], %rs84;
	shl.b32 	%r2362, %r2361, 2;
	mov.u32 	%r2363, _ZZ7geneticxjP10CudaOutputE17executionTimes_sh;
	add.s32 	%r2364, %r2363, %r2362;
	ld.shared.s32 	%rd2372, [%r2364];
	add.s64 	%rd2373, %rd225, %rd2372;
	st.local.u64 	[%rd10], %rd2373;
$L__BB0_441:
	@%p165 bra 	$L__BB0_455;
	setp.lt.u32 	%p314, %r185, 15;
	mov.b32 	%r3763, 0;
	@%p314 bra 	$L__BB0_445;
	and.b32  	%r3763, %r184, 2147483632;
	neg.s32 	%r3761, %r3763;
	add.s64 	%rd4588, %rd9, 64;
$L__BB0_444:
	.pragma "nounroll";
	mov.b64 	%rd2390, 0;
	st.local.v2.u64 	[%rd4588+-64], {%rd2390, %rd2390};
	st.local.v2.u64 	[%rd4588+-48], {%rd2390, %rd2390};
	st.local.v2.u64 	[%rd4588+-32], {%rd2390, %rd2390};
	st.local.v2.u64 	[%rd4588+-16], {%rd2390, %rd2390};
	st.local.v2.u64 	[%rd4588], {%rd2390, %rd2390};
	st.local.v2.u64 	[%rd4588+16], {%rd2390, %rd2390};
	st.local.v2.u64 	[%rd4588+32], {%rd2390, %rd2390};
	st.local.v2.u64 	[%rd4588+48], {%rd2390, %rd2390};
	add.s32 	%r3761, %r3761, 16;
	add.s64 	%rd4588, %rd4588, 128;
	setp.ne.s32 	%p315, %r3761, 0;
	@%p315 bra 	$L__BB0_444;
$L__BB0_445:
	setp.eq.s32 	%p316, %r186, 0;
	@%p316 bra 	$L__BB0_455;
	setp.lt.u32 	%p317, %r186, 8;
	@%p317 bra 	$L__BB0_448;
	mul.wide.u32 	%rd2391, %r3763, 8;
	add.s64 	%rd2392, %rd9, %rd2391;
	mov.b64 	%rd2393, 0;
	st.local.u64 	[%rd2392], %rd2393;
	st.local.u64 	[%rd2392+8], %rd2393;
	st.local.u64 	[%rd2392+16], %rd2393;
	st.local.u64 	[%rd2392+24], %rd2393;
	st.local.u64 	[%rd2392+32], %rd2393;
	st.local.u64 	[%rd2392+40], %rd2393;
	st.local.u64 	[%rd2392+48], %rd2393;
	st.local.u64 	[%rd2392+56], %rd2393;
	add.s32 	%r3763, %r3763, 8;
$L__BB0_448:
	setp.eq.s32 	%p318, %r187, 0;
	@%p318 bra 	$L__BB0_455;
	and.b32  	%r442, %r184, 3;
	setp.lt.u32 	%p319, %r187, 4;
	@%p319 bra 	$L__BB0_451;
	mul.wide.u32 	%rd2394, %r3763, 8;
	add.s64 	%rd2395, %rd9, %rd2394;
	mov.b64 	%rd2396, 0;
	st.local.u64 	[%rd2395], %rd2396;
	st.local.u64 	[%rd2395+8], %rd2396;
	st.local.u64 	[%rd2395+16], %rd2396;
	st.local.u64 	[%rd2395+24], %rd2396;
	add.s32 	%r3763, %r3763, 4;
$L__BB0_451:
	setp.eq.s32 	%p320, %r442, 0;
	@%p320 bra 	$L__BB0_455;
	mul.wide.u32 	%rd2397, %r3763, 8;
	add.s64 	%rd229, %rd9, %rd2397;
	mov.b64 	%rd2398, 0;
	st.local.u64 	[%rd229], %rd2398;
	setp.eq.s32 	%p321, %r442, 1;
	@%p321 bra 	$L__BB0_455;
	mov.b64 	%rd2399, 0;
	st.local.u64 	[%rd229+8], %rd2399;
	setp.eq.s32 	%p322, %r442, 2;
	@%p322 bra 	$L__BB0_455;
	mov.b64 	%rd2400, 0;
	st.local.u64 	[%rd229+16], %rd2400;
$L__BB0_455:
	@%p132 bra 	$L__BB0_469;
	ld.shared.u64 	%rd230, [%r237+1032];
	setp.lt.u32 	%p324, %r3, 16;
	mov.b32 	%r3768, 0;
	@%p324 bra 	$L__BB0_459;
	and.b32  	%r3768, %r3, 2147483632;
	neg.s32 	%r3766, %r3768;
	mov.u32 	%r2380, _ZZ7geneticxjP10CudaOutputE17executionTimes_sh;
	add.s32 	%r3765, %r2380, 32;
	add.s64 	%rd4589, %rd230, 7;
$L__BB0_458:
	.pragma "nounroll";
	ld.shared.s32 	%rd2401, [%r3765+-32];
	ld.u8 	%r2381, [%rd4589+-7];
	mul.wide.u32 	%rd2402, %r2381, 8;
	add.s64 	%rd2403, %rd9, %rd2402;
	ld.local.u64 	%rd2404, [%rd2403];
	add.s64 	%rd2405, %rd2404, %rd2401;
	st.local.u64 	[%rd2403], %rd2405;
	ld.shared.s32 	%rd2406, [%r3765+-28];
	ld.u8 	%r2382, [%rd4589+-6];
	mul.wide.u32 	%rd2407, %r2382, 8;
	add.s64 	%rd2408, %rd9, %rd2407;
	ld.local.u64 	%rd2409, [%rd2408];
	add.s64 	%rd2410, %rd2409, %rd2406;
	st.local.u64 	[%rd2408], %rd2410;
	ld.shared.s32 	%rd2411, [%r3765+-24];
	ld.u8 	%r2383, [%rd4589+-5];
	mul.wide.u32 	%rd2412, %r2383, 8;
	add.s64 	%rd2413, %rd9, %rd2412;
	ld.local.u64 	%rd2414, [%rd2413];
	add.s64 	%rd2415, %rd2414, %rd2411;
	st.local.u64 	[%rd2413], %rd2415;
	ld.shared.s32 	%rd2416, [%r3765+-20];
	ld.u8 	%r2384, [%rd4589+-4];
	mul.wide.u32 	%rd2417, %r2384, 8;
	add.s64 	%rd2418, %rd9, %rd2417;
	ld.local.u64 	%rd2419, [%rd2418];
	add.s64 	%rd2420, %rd2419, %rd2416;
	st.local.u64 	[%rd2418], %rd2420;
	ld.shared.s32 	%rd2421, [%r3765+-16];
	ld.u8 	%r2385, [%rd4589+-3];
	mul.wide.u32 	%rd2422, %r2385, 8;
	add.s64 	%rd2423, %rd9, %rd2422;
	ld.local.u64 	%rd2424, [%rd2423];
	add.s64 	%rd2425, %rd2424, %rd2421;
	st.local.u64 	[%rd2423], %rd2425;
	ld.shared.s32 	%rd2426, [%r3765+-12];
	ld.u8 	%r2386, [%rd4589+-2];
	mul.wide.u32 	%rd2427, %r2386, 8;
	add.s64 	%rd2428, %rd9, %rd2427;
	ld.local.u64 	%rd2429, [%rd2428];
	add.s64 	%rd2430, %rd2429, %rd2426;
	st.local.u64 	[%rd2428], %rd2430;
	ld.shared.s32 	%rd2431, [%r3765+-8];
	ld.u8 	%r2387, [%rd4589+-1];
	mul.wide.u32 	%rd2432, %r2387, 8;
	add.s64 	%rd2433, %rd9, %rd2432;
	ld.local.u64 	%rd2434, [%rd2433];
	add.s64 	%rd2435, %rd2434, %rd2431;
	st.local.u64 	[%rd2433], %rd2435;
	ld.shared.s32 	%rd2436, [%r3765+-4];
	ld.u8 	%r2388, [%rd4589];
	mul.wide.u32 	%rd2437, %r2388, 8;
	add.s64 	%rd2438, %rd9, %rd2437;
	ld.local.u64 	%rd2439, [%rd2438];
	add.s64 	%rd2440, %rd2439, %rd2436;
	st.local.u64 	[%rd2438], %rd2440;
	ld.shared.s32 	%rd2441, [%r3765];
	ld.u8 	%r2389, [%rd4589+1];
	mul.wide.u32 	%rd2442, %r2389, 8;
	add.s64 	%rd2443, %rd9, %rd2442;
	ld.local.u64 	%rd2444, [%rd2443];
	add.s64 	%rd2445, %rd2444, %rd2441;
	st.local.u64 	[%rd2443], %rd2445;
	ld.shared.s32 	%rd2446, [%r3765+4];
	ld.u8 	%r2390, [%rd4589+2];
	mul.wide.u32 	%rd2447, %r2390, 8;
	add.s64 	%rd2448, %rd9, %rd2447;
	ld.local.u64 	%rd2449, [%rd2448];
	add.s64 	%rd2450, %rd2449, %rd2446;
	st.local.u64 	[%rd2448], %rd2450;
	ld.shared.s32 	%rd2451, [%r3765+8];
	ld.u8 	%r2391, [%rd4589+3];
	mul.wide.u32 	%rd2452, %r2391, 8;
	add.s64 	%rd2453, %rd9, %rd2452;
	ld.local.u64 	%rd2454, [%rd2453];
	add.s64 	%rd2455, %rd2454, %rd2451;
	st.local.u64 	[%rd2453], %rd2455;
	ld.shared.s32 	%rd2456, [%r3765+12];
	ld.u8 	%r2392, [%rd4589+4];
	mul.wide.u32 	%rd2457, %r2392, 8;
	add.s64 	%rd2458, %rd9, %rd2457;
	ld.local.u64 	%rd2459, [%rd2458];
	add.s64 	%rd2460, %rd2459, %rd2456;
	st.local.u64 	[%rd2458], %rd2460;
	ld.shared.s32 	%rd2461, [%r3765+16];
	ld.u8 	%r2393, [%rd4589+5];
	mul.wide.u32 	%rd2462, %r2393, 8;
	add.s64 	%rd2463, %rd9, %rd2462;
	ld.local.u64 	%rd2464, [%rd2463];
	add.s64 	%rd2465, %rd2464, %rd2461;
	st.local.u64 	[%rd2463], %rd2465;
	ld.shared.s32 	%rd2466, [%r3765+20];
	ld.u8 	%r2394, [%rd4589+6];
	mul.wide.u32 	%rd2467, %r2394, 8;
	add.s64 	%rd2468, %rd9, %rd2467;
	ld.local.u64 	%rd2469, [%rd2468];
	add.s64 	%rd2470, %rd2469, %rd2466;
	st.local.u64 	[%rd2468], %rd2470;
	ld.shared.s32 	%rd2471, [%r3765+24];
	ld.u8 	%r2395, [%rd4589+7];
	mul.wide.u32 	%rd2472, %r2395, 8;
	add.s64 	%rd2473, %rd9, %rd2472;
	ld.local.u64 	%rd2474, [%rd2473];
	add.s64 	%rd2475, %rd2474, %rd2471;
	st.local.u64 	[%rd2473], %rd2475;
	ld.shared.s32 	%rd2476, [%r3765+28];
	ld.u8 	%r2396, [%rd4589+8];
	mul.wide.u32 	%rd2477, %r2396, 8;
	add.s64 	%rd2478, %rd9, %rd2477;
	ld.local.u64 	%rd2479, [%rd2478];
	add.s64 	%rd2480, %rd2479, %rd2476;
	st.local.u64 	[%rd2478], %rd2480;
	add.s32 	%r3766, %r3766, 16;
	add.s32 	%r3765, %r3765, 64;
	add.s64 	%rd4589, %rd4589, 16;
	setp.ne.s32 	%p325, %r3766, 0;
	@%p325 bra 	$L__BB0_458;
$L__BB0_459:
	setp.eq.s32 	%p326, %r189, 0;
	@%p326 bra 	$L__BB0_469;
	setp.lt.u32 	%p327, %r189, 8;
	@%p327 bra 	$L__BB0_462;
	shl.b32 	%r2397, %r3768, 2;
	mov.u32 	%r2398, _ZZ7geneticxjP10CudaOutputE17executionTimes_sh;
	add.s32 	%r2399, %r2398, %r2397;
	ld.shared.s32 	%rd2481, [%r2399];
	cvt.u64.u32 	%rd2482, %r3768;
	add.s64 	%rd2483, %rd230, %rd2482;
	ld.u8 	%r2400, [%rd2483];
	mul.wide.u32 	%rd2484, %r2400, 8;
	add.s64 	%rd2485, %rd9, %rd2484;
	ld.local.u64 	%rd2486, [%rd2485];
	add.s64 	%rd2487, %rd2486, %rd2481;
	st.local.u64 	[%rd2485], %rd2487;
	ld.shared.s32 	%rd2488, [%r2399+4];
	ld.u8 	%r2401, [%rd2483+1];
	mul.wide.u32 	%rd2489, %r2401, 8;
	add.s64 	%rd2490, %rd9, %rd2489;
	ld.local.u64 	%rd2491, [%rd2490];
	add.s64 	%rd2492, %rd2491, %rd2488;
	st.local.u64 	[%rd2490], %rd2492;
	ld.shared.s32 	%rd2493, [%r2399+8];
	ld.u8 	%r2402, [%rd2483+2];
	mul.wide.u32 	%rd2494, %r2402, 8;
	add.s64 	%rd2495, %rd9, %rd2494;
	ld.local.u64 	%rd2496, [%rd2495];
	add.s64 	%rd2497, %rd2496, %rd2493;
	st.local.u64 	[%rd2495], %rd2497;
	ld.shared.s32 	%rd2498, [%r2399+12];
	ld.u8 	%r2403, [%rd2483+3];
	mul.wide.u32 	%rd2499, %r2403, 8;
	add.s64 	%rd2500, %rd9, %rd2499;
	ld.local.u64 	%rd2501, [%rd2500];
	add.s64 	%rd2502, %rd2501, %rd2498;
	st.local.u64 	[%rd2500], %rd2502;
	ld.shared.s32 	%rd2503, [%r2399+16];
	ld.u8 	%r2404, [%rd2483+4];
	mul.wide.u32 	%rd2504, %r2404, 8;
	add.s64 	%rd2505, %rd9, %rd2504;
	ld.local.u64 	%rd2506, [%rd2505];
	add.s64 	%rd2507, %rd2506, %rd2503;
	st.local.u64 	[%rd2505], %rd2507;
	ld.shared.s32 	%rd2508, [%r2399+20];
	ld.u8 	%r2405, [%rd2483+5];
	mul.wide.u32 	%rd2509, %r2405, 8;
	add.s64 	%rd2510, %rd9, %rd2509;
	ld.local.u64 	%rd2511, [%rd2510];
	add.s64 	%rd2512, %rd2511, %rd2508;
	st.local.u64 	[%rd2510], %rd2512;
	ld.shared.s32 	%rd2513, [%r2399+24];
	ld.u8 	%r2406, [%rd2483+6];
	mul.wide.u32 	%rd2514, %r2406, 8;
	add.s64 	%rd2515, %rd9, %rd2514;
	ld.local.u64 	%rd2516, [%rd2515];
	add.s64 	%rd2517, %rd2516, %rd2513;
	st.local.u64 	[%rd2515], %rd2517;
	ld.shared.s32 	%rd2518, [%r2399+28];
	ld.u8 	%r2407, [%rd2483+7];
	mul.wide.u32 	%rd2519, %r2407, 8;
	add.s64 	%rd2520, %rd9, %rd2519;
	ld.local.u64 	%rd2521, [%rd2520];
	add.s64 	%rd2522, %rd2521, %rd2518;
	st.local.u64 	[%rd2520], %rd2522;
	add.s32 	%r3768, %r3768, 8;
$L__BB0_462:
	setp.eq.s32 	%p328, %r190, 0;
	@%p328 bra 	$L__BB0_469;
	and.b32  	%r454, %r3, 3;
	setp.lt.u32 	%p329, %r190, 4;
	@%p329 bra 	$L__BB0_465;
	shl.b32 	%r2408, %r3768, 2;
	mov.u32 	%r2409, _ZZ7geneticxjP10CudaOutputE17executionTimes_sh;
	add.s32 	%r2410, %r2409, %r2408;
	ld.shared.s32 	%rd2523, [%r2410];
	cvt.u64.u32 	%rd2524, %r3768;
	add.s64 	%rd2525, %rd230, %rd2524;
	ld.u8 	%r2411, [%rd2525];
	mul.wide.u32 	%rd2526, %r2411, 8;
	add.s64 	%rd2527, %rd9, %rd2526;
	ld.local.u64 	%rd2528, [%rd2527];
	add.s64 	%rd2529, %rd2528, %rd2523;
	st.local.u64 	[%rd2527], %rd2529;
	ld.shared.s32 	%rd2530, [%r2410+4];
	ld.u8 	%r2412, [%rd2525+1];
	mul.wide.u32 	%rd2531, %r2412, 8;
	add.s64 	%rd2532, %rd9, %rd2531;
	ld.local.u64 	%rd2533, [%rd2532];
	add.s64 	%rd2534, %rd2533, %rd2530;
	st.local.u64 	[%rd2532], %rd2534;
	ld.shared.s32 	%rd2535, [%r2410+8];
	ld.u8 	%r2413, [%rd2525+2];
	mul.wide.u32 	%rd2536, %r2413, 8;
	add.s64 	%rd2537, %rd9, %rd2536;
	ld.local.u64 	%rd2538, [%rd2537];
	add.s64 	%rd2539, %rd2538, %rd2535;
	st.local.u64 	[%rd2537], %rd2539;
	ld.shared.s32 	%rd2540, [%r2410+12];
	ld.u8 	%r2414, [%rd2525+3];
	mul.wide.u32 	%rd2541, %r2414, 8;
	add.s64 	%rd2542, %rd9, %rd2541;
	ld.local.u64 	%rd2543, [%rd2542];
	add.s64 	%rd2544, %rd2543, %rd2540;
	st.local.u64 	[%rd2542], %rd2544;
	add.s32 	%r3768, %r3768, 4;
$L__BB0_465:
	setp.eq.s32 	%p330, %r454, 0;
	@%p330 bra 	$L__BB0_469;
	shl.b32 	%r2415, %r3768, 2;
	mov.u32 	%r2416, _ZZ7geneticxjP10CudaOutputE17executionTimes_sh;
	add.s32 	%r457, %r2416, %r2415;
	ld.shared.s32 	%rd2545, [%r457];
	cvt.u64.u32 	%rd2546, %r3768;
	add.s64 	%rd234, %rd230, %rd2546;
	ld.u8 	%r2417, [%rd234];
	mul.wide.u32 	%rd2547, %r2417, 8;
	add.s64 	%rd2548, %rd9, %rd2547;
	ld.local.u64 	%rd2549, [%rd2548];
	add.s64 	%rd2550, %rd2549, %rd2545;
	st.local.u64 	[%rd2548], %rd2550;
	setp.eq.s32 	%p331, %r454, 1;
	@%p331 bra 	$L__BB0_469;
	ld.shared.s32 	%rd2551, [%r457+4];
	ld.u8 	%r2418, [%rd234+1];
	mul.wide.u32 	%rd2552, %r2418, 8;
	add.s64 	%rd2553, %rd9, %rd2552;
	ld.local.u64 	%rd2554, [%rd2553];
	add.s64 	%rd2555, %rd2554, %rd2551;
	st.local.u64 	[%rd2553], %rd2555;
	setp.eq.s32 	%p332, %r454, 2;
	@%p332 bra 	$L__BB0_469;
	ld.shared.s32 	%rd2556, [%r457+8];
	ld.u8 	%r2419, [%rd234+2];
	mul.wide.u32 	%rd2557, %r2419, 8;
	add.s64 	%rd2558, %rd9, %rd2557;
	ld.local.u64 	%rd2559, [%rd2558];
	add.s64 	%rd2560, %rd2559, %rd2556;
	st.local.u64 	[%rd2558], %rd2560;
$L__BB0_469:
	mov.b64 	%rd4598, 0;
	@%p165 bra 	$L__BB0_483;
	setp.lt.u32 	%p334, %r185, 15;
	mov.b64 	%rd4598, 0;
	mov.b32 	%r3772, 0;
	@%p334 bra 	$L__BB0_473;
	and.b32  	%r3772, %r184, 2147483632;
	neg.s32 	%r3770, %r3772;
	add.s64 	%rd4590, %rd9, 64;
	mov.b64 	%rd4598, 0;
$L__BB0_472:
	.pragma "nounroll";
	ld.local.v2.u64 	{%rd2565, %rd2566}, [%rd4590+-64];
	max.s64 	%rd2567, %rd2565, %rd4598;
	max.s64 	%rd2568, %rd2566, %rd2567;
	ld.local.v2.u64 	{%rd2569, %rd2570}, [%rd4590+-48];
	max.s64 	%rd2571, %rd2569, %rd2568;
	max.s64 	%rd2572, %rd2570, %rd2571;
	ld.local.v2.u64 	{%rd2573, %rd2574}, [%rd4590+-32];
	max.s64 	%rd2575, %rd2573, %rd2572;
	max.s64 	%rd2576, %rd2574, %rd2575;
	ld.local.v2.u64 	{%rd2577, %rd2578}, [%rd4590+-16];
	max.s64 	%rd2579, %rd2577, %rd2576;
	max.s64 	%rd2580, %rd2578, %rd2579;
	ld.local.v2.u64 	{%rd2581, %rd2582}, [%rd4590];
	max.s64 	%rd2583, %rd2581, %rd2580;
	max.s64 	%rd2584, %rd2582, %rd2583;
	ld.local.v2.u64 	{%rd2585, %rd2586}, [%rd4590+16];
	max.s64 	%rd2587, %rd2585, %rd2584;
	max.s64 	%rd2588, %rd2586, %rd2587;
	ld.local.v2.u64 	{%rd2589, %rd2590}, [%rd4590+32];
	max.s64 	%rd2591, %rd2589, %rd2588;
	max.s64 	%rd2592, %rd2590, %rd2591;
	ld.local.v2.u64 	{%rd2593, %rd2594}, [%rd4590+48];
	max.s64 	%rd2595, %rd2593, %rd2592;
	max.s64 	%rd4598, %rd2594, %rd2595;
	add.s32 	%r3770, %r3770, 16;
	add.s64 	%rd4590, %rd4590, 128;
	setp.ne.s32 	%p335, %r3770, 0;
	@%p335 bra 	$L__BB0_472;
$L__BB0_473:
	setp.eq.s32 	%p336, %r186, 0;
	@%p336 bra 	$L__BB0_483;
	setp.lt.u32 	%p337, %r186, 8;
	@%p337 bra 	$L__BB0_476;
	mul.wide.u32 	%rd2597, %r3772, 8;
	add.s64 	%rd2598, %rd9, %rd2597;
	ld.local.u64 	%rd2599, [%rd2598];
	max.s64 	%rd2600, %rd2599, %rd4598;
	ld.local.u64 	%rd2601, [%rd2598+8];
	max.s64 	%rd2602, %rd2601, %rd2600;
	ld.local.u64 	%rd2603, [%rd2598+16];
	max.s64 	%rd2604, %rd2603, %rd2602;
	ld.local.u64 	%rd2605, [%rd2598+24];
	max.s64 	%rd2606, %rd2605, %rd2604;
	ld.local.u64 	%rd2607, [%rd2598+32];
	max.s64 	%rd2608, %rd2607, %rd2606;
	ld.local.u64 	%rd2609, [%rd2598+40];
	max.s64 	%rd2610, %rd2609, %rd2608;
	ld.local.u64 	%rd2611, [%rd2598+48];
	max.s64 	%rd2612, %rd2611, %rd2610;
	ld.local.u64 	%rd2613, [%rd2598+56];
	max.s64 	%rd4598, %rd2613, %rd2612;
	add.s32 	%r3772, %r3772, 8;
$L__BB0_476:
	setp.eq.s32 	%p338, %r187, 0;
	@%p338 bra 	$L__BB0_483;
	and.b32  	%r465, %r184, 3;
	setp.lt.u32 	%p339, %r187, 4;
	@%p339 bra 	$L__BB0_479;
	mul.wide.u32 	%rd2615, %r3772, 8;
	add.s64 	%rd2616, %rd9, %rd2615;
	ld.local.u64 	%rd2617, [%rd2616];
	max.s64 	%rd2618, %rd2617, %rd4598;
	ld.local.u64 	%rd2619, [%rd2616+8];
	max.s64 	%rd2620, %rd2619, %rd2618;
	ld.local.u64 	%rd2621, [%rd2616+16];
	max.s64 	%rd2622, %rd2621, %rd2620;
	ld.local.u64 	%rd2623, [%rd2616+24];
	max.s64 	%rd4598, %rd2623, %rd2622;
	add.s32 	%r3772, %r3772, 4;
$L__BB0_479:
	setp.eq.s32 	%p340, %r465, 0;
	@%p340 bra 	$L__BB0_483;
	mul.wide.u32 	%rd2624, %r3772, 8;
	add.s64 	%rd248, %rd9, %rd2624;
	ld.local.u64 	%rd2625, [%rd248];
	max.s64 	%rd4598, %rd2625, %rd4598;
	setp.eq.s32 	%p341, %r465, 1;
	@%p341 bra 	$L__BB0_483;
	ld.local.u64 	%rd2626, [%rd248+8];
	max.s64 	%rd4598, %rd2626, %rd4598;
	setp.eq.s32 	%p342, %r465, 2;
	@%p342 bra 	$L__BB0_483;
	ld.local.u64 	%rd2627, [%rd248+16];
	max.s64 	%rd4598, %rd2627, %rd4598;
$L__BB0_483:
	st.shared.u64 	[%r237+1024], %rd4598;
	setp.gt.u32 	%p343, %r3654, 3;
	@%p343 bra 	$L__BB0_588;
	@%p165 bra 	$L__BB0_498;
	setp.lt.u32 	%p345, %r185, 15;
	mov.b32 	%r3776, 0;
	@%p345 bra 	$L__BB0_488;
	and.b32  	%r3776, %r184, 2147483632;
	neg.s32 	%r3774, %r3776;
	add.s64 	%rd4599, %rd10, 64;
$L__BB0_487:
	.pragma "nounroll";
	mov.b64 	%rd2628, 0;
	st.local.v2.u64 	[%rd4599+-64], {%rd2628, %rd2628};
	st.local.v2.u64 	[%rd4599+-48], {%rd2628, %rd2628};
	st.local.v2.u64 	[%rd4599+-32], {%rd2628, %rd2628};
	st.local.v2.u64 	[%rd4599+-16], {%rd2628, %rd2628};
	st.local.v2.u64 	[%rd4599], {%rd2628, %rd2628};
	st.local.v2.u64 	[%rd4599+16], {%rd2628, %rd2628};
	st.local.v2.u64 	[%rd4599+32], {%rd2628, %rd2628};
	st.local.v2.u64 	[%rd4599+48], {%rd2628, %rd2628};
	add.s32 	%r3774, %r3774, 16;
	add.s64 	%rd4599, %rd4599, 128;
	setp.ne.s32 	%p346, %r3774, 0;
	@%p346 bra 	$L__BB0_487;
$L__BB0_488:
	setp.eq.s32 	%p347, %r186, 0;
	@%p347 bra 	$L__BB0_498;
	setp.lt.u32 	%p348, %r186, 8;
	@%p348 bra 	$L__BB0_491;
	mul.wide.u32 	%rd2629, %r3776, 8;
	add.s64 	%rd2630, %rd10, %rd2629;
	mov.b64 	%rd2631, 0;
	st.local.u64 	[%rd2630], %rd2631;
	st.local.u64 	[%rd2630+8], %rd2631;
	st.local.u64 	[%rd2630+16], %rd2631;
	st.local.u64 	[%rd2630+24], %rd2631;
	st.local.u64 	[%rd2630+32], %rd2631;
	st.local.u64 	[%rd2630+40], %rd2631;
	st.local.u64 	[%rd2630+48], %rd2631;
	st.local.u64 	[%rd2630+56], %rd2631;
	add.s32 	%r3776, %r3776, 8;
$L__BB0_491:
	setp.eq.s32 	%p349, %r187, 0;
	@%p349 bra 	$L__BB0_498;
	and.b32  	%r475, %r184, 3;
	setp.lt.u32 	%p350, %r187, 4;
	@%p350 bra 	$L__BB0_494;
	mul.wide.u32 	%rd2632, %r3776, 8;
	add.s64 	%rd2633, %rd10, %rd2632;
	mov.b64 	%rd2634, 0;
	st.local.u64 	[%rd2633], %rd2634;
	st.local.u64 	[%rd2633+8], %rd2634;
	st.local.u64 	[%rd2633+16], %rd2634;
	st.local.u64 	[%rd2633+24], %rd2634;
	add.s32 	%r3776, %r3776, 4;
$L__BB0_494:
	setp.eq.s32 	%p351, %r475, 0;
	@%p351 bra 	$L__BB0_498;
	mul.wide.u32 	%rd2635, %r3776, 8;
	add.s64 	%rd256, %rd10, %rd2635;
	mov.b64 	%rd2636, 0;
	st.local.u64 	[%rd256], %rd2636;
	setp.eq.s32 	%p352, %r475, 1;
	@%p352 bra 	$L__BB0_498;
	mov.b64 	%rd2637, 0;
	st.local.u64 	[%rd256+8], %rd2637;
	setp.eq.s32 	%p353, %r475, 2;
	@%p353 bra 	$L__BB0_498;
	mov.b64 	%rd2638, 0;
	st.local.u64 	[%rd256+16], %rd2638;
$L__BB0_498:
	@%p132 bra 	$L__BB0_512;
	setp.lt.u32 	%p355, %r3, 16;
	mov.b32 	%r3780, 0;
	@%p355 bra 	$L__BB0_502;
	and.b32  	%r3780, %r3, 2147483632;
	add.s64 	%rd4600, %rd11, 32;
	mov.b32 	%r3778, 0;
$L__BB0_501:
	.pragma "nounroll";
	add.s32 	%r2424, %r3778, 1;
	st.local.v2.u32 	[%rd4600+-32], {%r3778, %r2424};
	add.s32 	%r2425, %r3778, 2;
	add.s32 	%r2426, %r3778, 3;
	st.local.v2.u32 	[%rd4600+-24], {%r2425, %r2426};
	add.s32 	%r2427, %r3778, 4;
	add.s32 	%r2428, %r3778, 5;
	st.local.v2.u32 	[%rd4600+-16], {%r2427, %r2428};
	add.s32 	%r2429, %r3778, 6;
	add.s32 	%r2430, %r3778, 7;
	st.local.v2.u32 	[%rd4600+-8], {%r2429, %r2430};
	add.s32 	%r2431, %r3778, 8;
	add.s32 	%r2432, %r3778, 9;
	st.local.v2.u32 	[%rd4600], {%r2431, %r2432};
	add.s32 	%r2433, %r3778, 10;
	add.s32 	%r2434, %r3778, 11;
	st.local.v2.u32 	[%rd4600+8], {%r2433, %r2434};
	add.s32 	%r2435, %r3778, 12;
	add.s32 	%r2436, %r3778, 13;
	st.local.v2.u32 	[%rd4600+16], {%r2435, %r2436};
	add.s32 	%r2437, %r3778, 14;
	add.s32 	%r2438, %r3778, 15;
	st.local.v2.u32 	[%rd4600+24], {%r2437, %r2438};
	add.s64 	%rd4600, %rd4600, 64;
	add.s32 	%r3778, %r3778, 16;
	setp.ne.s32 	%p356, %r3778, %r3780;
	@%p356 bra 	$L__BB0_501;
$L__BB0_502:
	setp.eq.s32 	%p357, %r189, 0;
	@%p357 bra 	$L__BB0_512;
	setp.lt.u32 	%p358, %r189, 8;
	@%p358 bra 	$L__BB0_505;
	mul.wide.u32 	%rd2639, %r3780, 4;
	add.s64 	%rd2640, %rd11, %rd2639;
	st.local.u32 	[%rd2640], %r3780;
	add.s32 	%r2439, %r3780, 1;
	st.local.u32 	[%rd2640+4], %r2439;
	add.s32 	%r2440, %r3780, 2;
	st.local.u32 	[%rd2640+8], %r2440;
	add.s32 	%r2441, %r3780, 3;
	st.local.u32 	[%rd2640+12], %r2441;
	add.s32 	%r2442, %r3780, 4;
	st.local.u32 	[%rd2640+16], %r2442;
	add.s32 	%r2443, %r3780, 5;
	st.local.u32 	[%rd2640+20], %r2443;
	add.s32 	%r2444, %r3780, 6;
	st.local.u32 	[%rd2640+24], %r2444;
	add.s32 	%r2445, %r3780, 7;
	st.local.u32 	[%rd2640+28], %r2445;
	add.s32 	%r3780, %r3780, 8;
$L__BB0_505:
	setp.eq.s32 	%p359, %r190, 0;
	@%p359 bra 	$L__BB0_512;
	and.b32  	%r484, %r3, 3;
	setp.lt.u32 	%p360, %r190, 4;
	@%p360 bra 	$L__BB0_508;
	mul.wide.u32 	%rd2641, %r3780, 4;
	add.s64 	%rd2642, %rd11, %rd2641;
	st.local.u32 	[%rd2642], %r3780;
	add.s32 	%r2446, %r3780, 1;
	st.local.u32 	[%rd2642+4], %r2446;
	add.s32 	%r2447, %r3780, 2;
	st.local.u32 	[%rd2642+8], %r2447;
	add.s32 	%r2448, %r3780, 3;
	st.local.u32 	[%rd2642+12], %r2448;
	add.s32 	%r3780, %r3780, 4;
$L__BB0_508:
	setp.eq.s32 	%p361, %r484, 0;
	@%p361 bra 	$L__BB0_512;
	mul.wide.u32 	%rd2643, %r3780, 4;
	add.s64 	%rd260, %rd11, %rd2643;
	st.local.u32 	[%rd260], %r3780;
	setp.eq.s32 	%p362, %r484, 1;
	@%p362 bra 	$L__BB0_512;
	add.s32 	%r2449, %r3780, 1;
	st.local.u32 	[%rd260+4], %r2449;
	setp.eq.s32 	%p363, %r484, 2;
	@%p363 bra 	$L__BB0_512;
	add.s32 	%r2450, %r3780, 2;
	st.local.u32 	[%rd260+8], %r2450;
$L__BB0_512:
	@%p142 bra 	$L__BB0_525;
	setp.lt.u32 	%p365, %r191, 7;
	mov.u32 	%r3789, %r3;
	@%p365 bra 	$L__BB0_517;
	add.s32 	%r3783, %r3, -4;
	and.b32  	%r2452, %r188, -8;
	neg.s32 	%r3782, %r2452;
$L__BB0_515:
	.pragma "nounroll";
	add.s32 	%r2453, %r3783, 3;
	shr.u32 	%r2454, %r3813, 1;
	shr.u32 	%r2455, %r3813, 21;
	shr.u32 	%r2456, %r3813, 31;
	xor.b32  	%r2457, %r2455, %r2454;
	xor.b32  	%r2458, %r2457, %r2456;
	xor.b32  	%r2459, %r2458, %r3813;
	and.b32  	%r2460, %r2459, 1;
	shl.b32 	%r2461, %r3813, 1;
	or.b32  	%r2462, %r2460, %r2461;
	rem.u32 	%r2463, %r2462, %r2453;
	mul.wide.u32 	%rd2644, %r2453, 4;
	add.s64 	%rd2645, %rd11, %rd2644;
	ld.local.u32 	%r2464, [%rd2645];
	mul.wide.u32 	%rd2646, %r2463, 4;
	add.s64 	%rd2647, %rd11, %rd2646;
	ld.local.u32 	%r2465, [%rd2647];
	st.local.u32 	[%rd2645], %r2465;
	st.local.u32 	[%rd2647], %r2464;
	add.s32 	%r2466, %r3783, 2;
	and.b32  	%r2467, %r3813, 2147483647;
	shr.u32 	%r2468, %r2461, 21;
	shr.u32 	%r2469, %r2461, 31;
	xor.b32  	%r2470, %r2468, %r2467;
	xor.b32  	%r2471, %r2470, %r2469;
	xor.b32  	%r2472, %r2471, %r2459;
	and.b32  	%r2473, %r2472, 1;
	shl.b32 	%r2474, %r2462, 1;
	or.b32  	%r2475, %r2473, %r2474;
	rem.u32 	%r2476, %r2475, %r2466;
	mul.wide.u32 	%rd2648, %r2466, 4;
	add.s64 	%rd2649, %rd11, %rd2648;
	ld.local.u32 	%r2477, [%rd2649];
	mul.wide.u32 	%rd2650, %r2476, 4;
	add.s64 	%rd2651, %rd11, %rd2650;
	ld.local.u32 	%r2478, [%rd2651];
	st.local.u32 	[%rd2649], %r2478;
	st.local.u32 	[%rd2651], %r2477;
	add.s32 	%r2479, %r3783, 1;
	and.b32  	%r2480, %r2462, 2147483647;
	shr.u32 	%r2481, %r2474, 21;
	shr.u32 	%r2482, %r2474, 31;
	xor.b32  	%r2483, %r2481, %r2480;
	xor.b32  	%r2484, %r2483, %r2482;
	xor.b32  	%r2485, %r2484, %r2472;
	and.b32  	%r2486, %r2485, 1;
	shl.b32 	%r2487, %r2475, 1;
	or.b32  	%r2488, %r2486, %r2487;
	rem.u32 	%r2489, %r2488, %r2479;
	mul.wide.u32 	%rd2652, %r2479, 4;
	add.s64 	%rd2653, %rd11, %rd2652;
	ld.local.u32 	%r2490, [%rd2653];
	mul.wide.u32 	%rd2654, %r2489, 4;
	add.s64 	%rd2655, %rd11, %rd2654;
	ld.local.u32 	%r2491, [%rd2655];
	st.local.u32 	[%rd2653], %r2491;
	st.local.u32 	[%rd2655], %r2490;
	add.s32 	%r2492, %r3783, -4;
	and.b32  	%r2493, %r2475, 2147483647;
	shr.u32 	%r2494, %r2487, 21;
	shr.u32 	%r2495, %r2487, 31;
	xor.b32  	%r2496, %r2494, %r2493;
	xor.b32  	%r2497, %r2496, %r2495;
	xor.b32  	%r2498, %r2497, %r2485;
	and.b32  	%r2499, %r2498, 1;
	shl.b32 	%r2500, %r2488, 1;
	or.b32  	%r2501, %r2499, %r2500;
	rem.u32 	%r2502, %r2501, %r3783;
	mul.wide.u32 	%rd2656, %r3783, 4;
	add.s64 	%rd2657, %rd11, %rd2656;
	ld.local.u32 	%r2503, [%rd2657];
	mul.wide.u32 	%rd2658, %r2502, 4;
	add.s64 	%rd2659, %rd11, %rd2658;
	ld.local.u32 	%r2504, [%rd2659];
	st.local.u32 	[%rd2657], %r2504;
	st.local.u32 	[%rd2659], %r2503;
	add.s32 	%r2505, %r3783, -1;
	and.b32  	%r2506, %r2488, 2147483647;
	shr.u32 	%r2507, %r2500, 21;
	shr.u32 	%r2508, %r2500, 31;
	xor.b32  	%r2509, %r2507, %r2506;
	xor.b32  	%r2510, %r2509, %r2508;
	xor.b32  	%r2511, %r2510, %r2498;
	and.b32  	%r2512, %r2511, 1;
	shl.b32 	%r2513, %r2501, 1;
	or.b32  	%r2514, %r2512, %r2513;
	rem.u32 	%r2515, %r2514, %r2505;
	mul.wide.u32 	%rd2660, %r2505, 4;
	add.s64 	%rd2661, %rd11, %rd2660;
	ld.local.u32 	%r2516, [%rd2661];
	mul.wide.u32 	%rd2662, %r2515, 4;
	add.s64 	%rd2663, %rd11, %rd2662;
	ld.local.u32 	%r2517, [%rd2663];
	st.local.u32 	[%rd2661], %r2517;
	st.local.u32 	[%rd2663], %r2516;
	add.s32 	%r2518, %r3783, -2;
	and.b32  	%r2519, %r2501, 2147483647;
	shr.u32 	%r2520, %r2513, 21;
	shr.u32 	%r2521, %r2513, 31;
	xor.b32  	%r2522, %r2520, %r2519;
	xor.b32  	%r2523, %r2522, %r2521;
	xor.b32  	%r2524, %r2523, %r2511;
	and.b32  	%r2525, %r2524, 1;
	shl.b32 	%r2526, %r2514, 1;
	or.b32  	%r2527, %r2525, %r2526;
	rem.u32 	%r2528, %r2527, %r2518;
	mul.wide.u32 	%rd2664, %r2518, 4;
	add.s64 	%rd2665, %rd11, %rd2664;
	ld.local.u32 	%r2529, [%rd2665];
	mul.wide.u32 	%rd2666, %r2528, 4;
	add.s64 	%rd2667, %rd11, %rd2666;
	ld.local.u32 	%r2530, [%rd2667];
	st.local.u32 	[%rd2665], %r2530;
	st.local.u32 	[%rd2667], %r2529;
	add.s32 	%r2531, %r3783, -3;
	and.b32  	%r2532, %r2514, 2147483647;
	shr.u32 	%r2533, %r2526, 21;
	shr.u32 	%r2534, %r2526, 31;
	xor.b32  	%r2535, %r2533, %r2532;
	xor.b32  	%r2536, %r2535, %r2534;
	xor.b32  	%r2537, %r2536, %r2524;
	and.b32  	%r2538, %r2537, 1;
	shl.b32 	%r2539, %r2527, 1;
	or.b32  	%r2540, %r2538, %r2539;
	rem.u32 	%r2541, %r2540, %r2531;
	mul.wide.u32 	%rd2668, %r2531, 4;
	add.s64 	%rd2669, %rd11, %rd2668;
	ld.local.u32 	%r2542, [%rd2669];
	mul.wide.u32 	%rd2670, %r2541, 4;
	add.s64 	%rd2671, %rd11, %rd2670;
	ld.local.u32 	%r2543, [%rd2671];
	st.local.u32 	[%rd2669], %r2543;
	st.local.u32 	[%rd2671], %r2542;
	shr.u32 	%r2544, %r3813, 14;
	shr.u32 	%r2545, %r3813, 24;
	xor.b32  	%r2546, %r2544, %r2524;
	xor.b32  	%r2547, %r2546, %r2545;
	xor.b32  	%r2548, %r2547, %r2537;
	and.b32  	%r2549, %r2548, 1;
	shl.b32 	%r2550, %r2540, 1;
	or.b32  	%r3813, %r2549, %r2550;
	rem.u32 	%r2551, %r3813, %r2492;
	mul.wide.u32 	%rd2672, %r2492, 4;
	add.s64 	%rd2673, %rd11, %rd2672;
	ld.local.u32 	%r2552, [%rd2673];
	mul.wide.u32 	%rd2674, %r2551, 4;
	add.s64 	%rd2675, %rd11, %rd2674;
	ld.local.u32 	%r2553, [%rd2675];
	st.local.u32 	[%rd2673], %r2553;
	st.local.u32 	[%rd2675], %r2552;
	add.s32 	%r3783, %r3783, -8;
	add.s32 	%r3782, %r3782, 8;
	setp.ne.s32 	%p366, %r3782, 0;
	@%p366 bra 	$L__BB0_515;
	add.s32 	%r3789, %r3783, 4;
$L__BB0_517:
	and.b32  	%r2554, %r188, 7;
	setp.eq.s32 	%p367, %r2554, 0;
	@%p367 bra 	$L__BB0_525;
	setp.lt.u32 	%p368, %r193, 3;
	@%p368 bra 	$L__BB0_520;
	add.s32 	%r2556, %r3789, -1;
	shr.u32 	%r2557, %r3813, 1;
	shr.u32 	%r2558, %r3813, 21;
	shr.u32 	%r2559, %r3813, 31;
	xor.b32  	%r2560, %r2558, %r2557;
	xor.b32  	%r2561, %r2560, %r2559;
	xor.b32  	%r2562, %r2561, %r3813;
	and.b32  	%r2563, %r2562, 1;
	shl.b32 	%r2564, %r3813, 1;
	or.b32  	%r2565, %r2563, %r2564;
	rem.u32 	%r2566, %r2565, %r2556;
	mul.wide.u32 	%rd2676, %r2556, 4;
	add.s64 	%rd2677, %rd11, %rd2676;
	ld.local.u32 	%r2567, [%rd2677];
	mul.wide.u32 	%rd2678, %r2566, 4;
	add.s64 	%rd2679, %rd11, %rd2678;
	ld.local.u32 	%r2568, [%rd2679];
	st.local.u32 	[%rd2677], %r2568;
	st.local.u32 	[%rd2679], %r2567;
	add.s32 	%r2569, %r3789, -2;
	and.b32  	%r2570, %r3813, 2147483647;
	shr.u32 	%r2571, %r2564, 21;
	shr.u32 	%r2572, %r2564, 31;
	xor.b32  	%r2573, %r2571, %r2570;
	xor.b32  	%r2574, %r2573, %r2572;
	xor.b32  	%r2575, %r2574, %r2562;
	and.b32  	%r2576, %r2575, 1;
	shl.b32 	%r2577, %r2565, 1;
	or.b32  	%r2578, %r2576, %r2577;
	rem.u32 	%r2579, %r2578, %r2569;
	mul.wide.u32 	%rd2680, %r2569, 4;
	add.s64 	%rd2681, %rd11, %rd2680;
	ld.local.u32 	%r2580, [%rd2681];
	mul.wide.u32 	%rd2682, %r2579, 4;
	add.s64 	%rd2683, %rd11, %rd2682;
	ld.local.u32 	%r2581, [%rd2683];
	st.local.u32 	[%rd2681], %r2581;
	st.local.u32 	[%rd2683], %r2580;
	add.s32 	%r2582, %r3789, -3;
	and.b32  	%r2583, %r2565, 2147483647;
	shr.u32 	%r2584, %r2577, 21;
	shr.u32 	%r2585, %r2577, 31;
	xor.b32  	%r2586, %r2584, %r2583;
	xor.b32  	%r2587, %r2586, %r2585;
	xor.b32  	%r2588, %r2587, %r2575;
	and.b32  	%r2589, %r2588, 1;
	shl.b32 	%r2590, %r2578, 1;
	or.b32  	%r2591, %r2589, %r2590;
	rem.u32 	%r2592, %r2591, %r2582;
	mul.wide.u32 	%rd2684, %r2582, 4;
	add.s64 	%rd2685, %rd11, %rd2684;
	ld.local.u32 	%r2593, [%rd2685];
	mul.wide.u32 	%rd2686, %r2592, 4;
	add.s64 	%rd2687, %rd11, %rd2686;
	ld.local.u32 	%r2594, [%rd2687];
	st.local.u32 	[%rd2685], %r2594;
	st.local.u32 	[%rd2687], %r2593;
	add.s32 	%r3789, %r3789, -4;
	shr.u32 	%r2595, %r3813, 18;
	shr.u32 	%r2596, %r3813, 28;
	xor.b32  	%r2597, %r2595, %r2575;
	xor.b32  	%r2598, %r2597, %r2596;
	xor.b32  	%r2599, %r2598, %r2588;
	and.b32  	%r2600, %r2599, 1;
	shl.b32 	%r2601, %r2591, 1;
	or.b32  	%r3813, %r2600, %r2601;
	rem.u32 	%r2602, %r3813, %r3789;
	mul.wide.u32 	%rd2688, %r3789, 4;
	add.s64 	%rd2689, %rd11, %rd2688;
	ld.local.u32 	%r2603, [%rd2689];
	mul.wide.u32 	%rd2690, %r2602, 4;
	add.s64 	%rd2691, %rd11, %rd2690;
	ld.local.u32 	%r2604, [%rd2691];
	st.local.u32 	[%rd2689], %r2604;
	st.local.u32 	[%rd2691], %r2603;
$L__BB0_520:
	and.b32  	%r2605, %r192, 3;
	setp.eq.s32 	%p369, %r2605, 0;
	@%p369 bra 	$L__BB0_525;
	setp.eq.s32 	%p370, %r195, 0;
	@%p370 bra 	$L__BB0_523;
	add.s32 	%r2607, %r3789, -1;
	shr.u32 	%r2608, %r3813, 1;
	shr.u32 	%r2609, %r3813, 21;
	shr.u32 	%r2610, %r3813, 31;
	xor.b32  	%r2611, %r2609, %r2608;
	xor.b32  	%r2612, %r2611, %r2610;
	xor.b32  	%r2613, %r2612, %r3813;
	and.b32  	%r2614, %r2613, 1;
	shl.b32 	%r2615, %r3813, 1;
	or.b32  	%r2616, %r2614, %r2615;
	rem.u32 	%r2617, %r2616, %r2607;
	mul.wide.u32 	%rd2692, %r2607, 4;
	add.s64 	%rd2693, %rd11, %rd2692;
	ld.local.u32 	%r2618, [%rd2693];
	mul.wide.u32 	%rd2694, %r2617, 4;
	add.s64 	%rd2695, %rd11, %rd2694;
	ld.local.u32 	%r2619, [%rd2695];
	st.local.u32 	[%rd2693], %r2619;
	st.local.u32 	[%rd2695], %r2618;
	add.s32 	%r3789, %r3789, -2;
	shr.u32 	%r2620, %r3813, 20;
	shr.u32 	%r2621, %r3813, 30;
	xor.b32  	%r2622, %r2620, %r3813;
	xor.b32  	%r2623, %r2622, %r2621;
	xor.b32  	%r2624, %r2623, %r2613;
	and.b32  	%r2625, %r2624, 1;
	shl.b32 	%r2626, %r2616, 1;
	or.b32  	%r3813, %r2625, %r2626;
	rem.u32 	%r2627, %r3813, %r3789;
	mul.wide.u32 	%rd2696, %r3789, 4;
	add.s64 	%rd2697, %rd11, %rd2696;
	ld.local.u32 	%r2628, [%rd2697];
	mul.wide.u32 	%rd2698, %r2627, 4;
	add.s64 	%rd2699, %rd11, %rd2698;
	ld.local.u32 	%r2629, [%rd2699];
	st.local.u32 	[%rd2697], %r2629;
	st.local.u32 	[%rd2699], %r2628;
$L__BB0_523:
	and.b32  	%r2630, %r194, 1;
	setp.eq.b32 	%p371, %r2630, 1;
	not.pred 	%p372, %p371;
	@%p372 bra 	$L__BB0_525;
	add.s32 	%r2631, %r3789, -1;
	shr.u32 	%r2632, %r3813, 1;
	shr.u32 	%r2633, %r3813, 21;
	shr.u32 	%r2634, %r3813, 31;
	xor.b32  	%r2635, %r2633, %r2632;
	xor.b32  	%r2636, %r2635, %r2634;
	xor.b32  	%r2637, %r2636, %r3813;
	and.b32  	%r2638, %r2637, 1;
	shl.b32 	%r2639, %r3813, 1;
	or.b32  	%r3813, %r2638, %r2639;
	rem.u32 	%r2640, %r3813, %r2631;
	mul.wide.u32 	%rd2700, %r2631, 4;
	add.s64 	%rd2701, %rd11, %rd2700;
	ld.local.u32 	%r2641, [%rd2701];
	mul.wide.u32 	%rd2702, %r2640, 4;
	add.s64 	%rd2703, %rd11, %rd2702;
	ld.local.u32 	%r2642, [%rd2703];
	st.local.u32 	[%rd2701], %r2642;
	st.local.u32 	[%rd2703], %r2641;
$L__BB0_525:
	setp.lt.s32 	%p373, %r3, 1;
	@%p373 bra 	$L__BB0_545;
	setp.lt.s32 	%p374, %r184, 2;
	@%p374 bra 	$L__BB0_531;
	mov.b32 	%r3799, 0;
	mov.u32 	%r2752, _ZZ7geneticxjP10CudaOutputE17executionTimes_sh;
$L__BB0_528:
	mul.wide.u32 	%rd2864, %r3799, 4;
	add.s64 	%rd2865, %rd11, %rd2864;
	ld.local.u32 	%r522, [%rd2865];
	mov.b16 	%rs298, 0;
	mov.b16 	%rs297, 1;
$L__BB0_529:
	cvt.u32.u16 	%r2745, %rs297;
	and.b32  	%r2746, %r2745, 255;
	mul.wide.u32 	%rd2866, %r2746, 8;
	add.s64 	%rd2867, %rd10, %rd2866;
	ld.local.u64 	%rd2868, [%rd2867];
	cvt.u32.u16 	%r2747, %rs298;
	and.b32  	%r2748, %r2747, 255;
	mul.wide.u32 	%rd2869, %r2748, 8;
	add.s64 	%rd2870, %rd10, %rd2869;
	ld.local.u64 	%rd2871, [%rd2870];
	setp.lt.s64 	%p384, %rd2868, %rd2871;
	selp.b16 	%rs298, %rs297, %rs298, %p384;
	add.s16 	%rs297, %rs297, 1;
	cvt.u32.u16 	%r2749, %rs297;
	and.b32  	%r2750, %r2749, 255;
	setp.gt.s32 	%p385, %r184, %r2750;
	@%p385 bra 	$L__BB0_529;
	ld.shared.u64 	%rd2872, [%r237+1544];
	cvt.s64.s32 	%rd2873, %r522;
	add.s64 	%rd2874, %rd2872, %rd2873;
	st.u8 	[%rd2874], %rs298;
	shl.b32 	%r2751, %r522, 2;
	add.s32 	%r2753, %r2752, %r2751;
	ld.shared.s32 	%rd2875, [%r2753];
	cvt.u32.u16 	%r2754, %rs298;
	and.b32  	%r2755, %r2754, 255;
	mul.wide.u32 	%rd2876, %r2755, 8;
	add.s64 	%rd2877, %rd10, %rd2876;
	ld.local.u64 	%rd2878, [%rd2877];
	add.s64 	%rd2879, %rd2878, %rd2875;
	st.local.u64 	[%rd2877], %rd2879;
	add.s32 	%r3799, %r3799, 1;
	setp.ne.s32 	%p386, %r3799, %r3;
	@%p386 bra 	$L__BB0_528;
	bra.uni 	$L__BB0_545;
$L__BB0_531:
	setp.lt.u32 	%p375, %r3, 16;
	mov.b32 	%r3797, 0;
	@%p375 bra 	$L__BB0_535;
	ld.local.u64 	%rd4602, [%rd10];
	and.b32  	%r2644, %r3, 2147483632;
	neg.s32 	%r3795, %r2644;
	add.s64 	%rd4601, %rd11, 32;
	mov.u32 	%r2648, _ZZ7geneticxjP10CudaOutputE17executionTimes_sh;
$L__BB0_533:
	.pragma "nounroll";
	ld.local.v2.u32 	{%r2645, %r2646}, [%rd4601+-32];
	ld.shared.u64 	%rd2704, [%r237+1544];
	cvt.s64.s32 	%rd2705, %r2645;
	add.s64 	%rd2706, %rd2704, %rd2705;
	mov.b16 	%rs87, 0;
	st.u8 	[%rd2706], %rs87;
	shl.b32 	%r2647, %r2645, 2;
	add.s32 	%r2649, %r2648, %r2647;
	ld.shared.s32 	%rd2707, [%r2649];
	add.s64 	%rd2708, %rd4602, %rd2707;
	ld.shared.u64 	%rd2709, [%r237+1544];
	cvt.s64.s32 	%rd2710, %r2646;
	add.s64 	%rd2711, %rd2709, %rd2710;
	st.u8 	[%rd2711], %rs87;
	shl.b32 	%r2650, %r2646, 2;
	add.s32 	%r2651, %r2648, %r2650;
	ld.shared.s32 	%rd2712, [%r2651];
	add.s64 	%rd2713, %rd2708, %rd2712;
	ld.local.v2.u32 	{%r2652, %r2653}, [%rd4601+-24];
	ld.shared.u64 	%rd2714, [%r237+1544];
	cvt.s64.s32 	%rd2715, %r2652;
	add.s64 	%rd2716, %rd2714, %rd2715;
	st.u8 	[%rd2716], %rs87;
	shl.b32 	%r2654, %r2652, 2;
	add.s32 	%r2655, %r2648, %r2654;
	ld.shared.s32 	%rd2717, [%r2655];
	add.s64 	%rd2718, %rd2713, %rd2717;
	ld.shared.u64 	%rd2719, [%r237+1544];
	cvt.s64.s32 	%rd2720, %r2653;
	add.s64 	%rd2721, %rd2719, %rd2720;
	st.u8 	[%rd2721], %rs87;
	shl.b32 	%r2656, %r2653, 2;
	add.s32 	%r2657, %r2648, %r2656;
	ld.shared.s32 	%rd2722, [%r2657];
	add.s64 	%rd2723, %rd2718, %rd2722;
	ld.local.v2.u32 	{%r2658, %r2659}, [%rd4601+-16];
	ld.shared.u64 	%rd2724, [%r237+1544];
	cvt.s64.s32 	%rd2725, %r2658;
	add.s64 	%rd2726, %rd2724, %rd2725;
	st.u8 	[%rd2726], %rs87;
	shl.b32 	%r2660, %r2658, 2;
	add.s32 	%r2661, %r2648, %r2660;
	ld.shared.s32 	%rd2727, [%r2661];
	add.s64 	%rd2728, %rd2723, %rd2727;
	ld.shared.u64 	%rd2729, [%r237+1544];
	cvt.s64.s32 	%rd2730, %r2659;
	add.s64 	%rd2731, %rd2729, %rd2730;
	st.u8 	[%rd2731], %rs87;
	shl.b32 	%r2662, %r2659, 2;
	add.s32 	%r2663, %r2648, %r2662;
	ld.shared.s32 	%rd2732, [%r2663];
	add.s64 	%rd2733, %rd2728, %rd2732;
	ld.local.v2.u32 	{%r2664, %r2665}, [%rd4601+-8];
	ld.shared.u64 	%rd2734, [%r237+1544];
	cvt.s64.s32 	%rd2735, %r2664;
	add.s64 	%rd2736, %rd2734, %rd2735;
	st.u8 	[%rd2736], %rs87;
	shl.b32 	%r2666, %r2664, 2;
	add.s32 	%r2667, %r2648, %r2666;
	ld.shared.s32 	%rd2737, [%r2667];
	add.s64 	%rd2738, %rd2733, %rd2737;
	ld.shared.u64 	%rd2739, [%r237+1544];
	cvt.s64.s32 	%rd2740, %r2665;
	add.s64 	%rd2741, %rd2739, %rd2740;
	st.u8 	[%rd2741], %rs87;
	shl.b32 	%r2668, %r2665, 2;
	add.s32 	%r2669, %r2648, %r2668;
	ld.shared.s32 	%rd2742, [%r2669];
	add.s64 	%rd2743, %rd2738, %rd2742;
	ld.local.v2.u32 	{%r2670, %r2671}, [%rd4601];
	ld.shared.u64 	%rd2744, [%r237+1544];
	cvt.s64.s32 	%rd2745, %r2670;
	add.s64 	%rd2746, %rd2744, %rd2745;
	st.u8 	[%rd2746], %rs87;
	shl.b32 	%r2672, %r2670, 2;
	add.s32 	%r2673, %r2648, %r2672;
	ld.shared.s32 	%rd2747, [%r2673];
	add.s64 	%rd2748, %rd2743, %rd2747;
	ld.shared.u64 	%rd2749, [%r237+1544];
	cvt.s64.s32 	%rd2750, %r2671;
	add.s64 	%rd2751, %rd2749, %rd2750;
	st.u8 	[%rd2751], %rs87;
	shl.b32 	%r2674, %r2671, 2;
	add.s32 	%r2675, %r2648, %r2674;
	ld.shared.s32 	%rd2752, [%r2675];
	add.s64 	%rd2753, %rd2748, %rd2752;
	ld.local.v2.u32 	{%r2676, %r2677}, [%rd4601+8];
	ld.shared.u64 	%rd2754, [%r237+1544];
	cvt.s64.s32 	%rd2755, %r2676;
	add.s64 	%rd2756, %rd2754, %rd2755;
	st.u8 	[%rd2756], %rs87;
	shl.b32 	%r2678, %r2676, 2;
	add.s32 	%r2679, %r2648, %r2678;
	ld.shared.s32 	%rd2757, [%r2679];
	add.s64 	%rd2758, %rd2753, %rd2757;
	ld.shared.u64 	%rd2759, [%r237+1544];
	cvt.s64.s32 	%rd2760, %r2677;
	add.s64 	%rd2761, %rd2759, %rd2760;
	st.u8 	[%rd2761], %rs87;
	shl.b32 	%r2680, %r2677, 2;
	add.s32 	%r2681, %r2648, %r2680;
	ld.shared.s32 	%rd2762, [%r2681];
	add.s64 	%rd2763, %rd2758, %rd2762;
	ld.local.v2.u32 	{%r2682, %r2683}, [%rd4601+16];
	ld.shared.u64 	%rd2764, [%r237+1544];
	cvt.s64.s32 	%rd2765, %r2682;
	add.s64 	%rd2766, %rd2764, %rd2765;
	st.u8 	[%rd2766], %rs87;
	shl.b32 	%r2684, %r2682, 2;
	add.s32 	%r2685, %r2648, %r2684;
	ld.shared.s32 	%rd2767, [%r2685];
	add.s64 	%rd2768, %rd2763, %rd2767;
	ld.shared.u64 	%rd2769, [%r237+1544];
	cvt.s64.s32 	%rd2770, %r2683;
	add.s64 	%rd2771, %rd2769, %rd2770;
	st.u8 	[%rd2771], %rs87;
	shl.b32 	%r2686, %r2683, 2;
	add.s32 	%r2687, %r2648, %r2686;
	ld.shared.s32 	%rd2772, [%r2687];
	add.s64 	%rd2773, %rd2768, %rd2772;
	ld.local.v2.u32 	{%r2688, %r2689}, [%rd4601+24];
	ld.shared.u64 	%rd2774, [%r237+1544];
	cvt.s64.s32 	%rd2775, %r2688;
	add.s64 	%rd2776, %rd2774, %rd2775;
	st.u8 	[%rd2776], %rs87;
	shl.b32 	%r2690, %r2688, 2;
	add.s32 	%r2691, %r2648, %r2690;
	ld.shared.s32 	%rd2777, [%r2691];
	add.s64 	%rd2778, %rd2773, %rd2777;
	ld.shared.u64 	%rd2779, [%r237+1544];
	cvt.s64.s32 	%rd2780, %r2689;
	add.s64 	%rd2781, %rd2779, %rd2780;
	st.u8 	[%rd2781], %rs87;
	shl.b32 	%r2692, %r2689, 2;
	add.s32 	%r2693, %r2648, %r2692;
	ld.shared.s32 	%rd2782, [%r2693];
	add.s64 	%rd4602, %rd2778, %rd2782;
	add.s32 	%r3795, %r3795, 16;
	add.s64 	%rd4601, %rd4601, 64;
	setp.ne.s32 	%p376, %r3795, 0;
	@%p376 bra 	$L__BB0_533;
	st.local.u64 	[%rd10], %rd4602;
	and.b32  	%r3797, %r3, 2147483632;
$L__BB0_535:
	setp.eq.s32 	%p377, %r189, 0;
	@%p377 bra 	$L__BB0_545;
	setp.lt.u32 	%p378, %r189, 8;
	@%p378 bra 	$L__BB0_538;
	mul.wide.u32 	%rd2783, %r3797, 4;
	add.s64 	%rd2784, %rd11, %rd2783;
	ld.local.u32 	%r2694, [%rd2784];
	ld.shared.u64 	%rd2785, [%r237+1544];
	cvt.s64.s32 	%rd2786, %r2694;
	add.s64 	%rd2787, %rd2785, %rd2786;
	mov.b16 	%rs88, 0;
	st.u8 	[%rd2787], %rs88;
	shl.b32 	%r2695, %r2694, 2;
	mov.u32 	%r2696, _ZZ7geneticxjP10CudaOutputE17executionTimes_sh;
	add.s32 	%r2697, %r2696, %r2695;
	ld.shared.s32 	%rd2788, [%r2697];
	ld.local.u64 	%rd2789, [%rd10];
	add.s64 	%rd2790, %rd2789, %rd2788;
	ld.local.u32 	%r2698, [%rd2784+4];
	ld.shared.u64 	%rd2791, [%r237+1544];
	cvt.s64.s32 	%rd2792, %r2698;
	add.s64 	%rd2793, %rd2791, %rd2792;
	st.u8 	[%rd2793], %rs88;
	shl.b32 	%r2699, %r2698, 2;
	add.s32 	%r2700, %r2696, %r2699;
	ld.shared.s32 	%rd2794, [%r2700];
	add.s64 	%rd2795, %rd2790, %rd2794;
	ld.local.u32 	%r2701, [%rd2784+8];
	ld.shared.u64 	%rd2796, [%r237+1544];
	cvt.s64.s32 	%rd2797, %r2701;
	add.s64 	%rd2798, %rd2796, %rd2797;
	st.u8 	[%rd2798], %rs88;
	shl.b32 	%r2702, %r2701, 2;
	add.s32 	%r2703, %r2696, %r2702;
	ld.shared.s32 	%rd2799, [%r2703];
	add.s64 	%rd2800, %rd2795, %rd2799;
	ld.local.u32 	%r2704, [%rd2784+12];
	ld.shared.u64 	%rd2801, [%r237+1544];
	cvt.s64.s32 	%rd2802, %r2704;
	add.s64 	%rd2803, %rd2801, %rd2802;
	st.u8 	[%rd2803], %rs88;
	shl.b32 	%r2705, %r2704, 2;
	add.s32 	%r2706, %r2696, %r2705;
	ld.shared.s32 	%rd2804, [%r2706];
	add.s64 	%rd2805, %rd2800, %rd2804;
	ld.local.u32 	%r2707, [%rd2784+16];
	ld.shared.u64 	%rd2806, [%r237+1544];
	cvt.s64.s32 	%rd2807, %r2707;
	add.s64 	%rd2808, %rd2806, %rd2807;
	st.u8 	[%rd2808], %rs88;
	shl.b32 	%r2708, %r2707, 2;
	add.s32 	%r2709, %r2696, %r2708;
	ld.shared.s32 	%rd2809, [%r2709];
	add.s64 	%rd2810, %rd2805, %rd2809;
	ld.local.u32 	%r2710, [%rd2784+20];
	ld.shared.u64 	%rd2811, [%r237+1544];
	cvt.s64.s32 	%rd2812, %r2710;
	add.s64 	%rd2813, %rd2811, %rd2812;
	st.u8 	[%rd2813], %rs88;
	shl.b32 	%r2711, %r2710, 2;
	add.s32 	%r2712, %r2696, %r2711;
	ld.shared.s32 	%rd2814, [%r2712];
	add.s64 	%rd2815, %rd2810, %rd2814;
	ld.local.u32 	%r2713, [%rd2784+24];
	ld.shared.u64 	%rd2816, [%r237+1544];
	cvt.s64.s32 	%rd2817, %r2713;
	add.s64 	%rd2818, %rd2816, %rd2817;
	st.u8 	[%rd2818], %rs88;
	shl.b32 	%r2714, %r2713, 2;
	add.s32 	%r2715, %r2696, %r2714;
	ld.shared.s32 	%rd2819, [%r2715];
	add.s64 	%rd2820, %rd2815, %rd2819;
	ld.local.u32 	%r2716, [%rd2784+28];
	ld.shared.u64 	%rd2821, [%r237+1544];
	cvt.s64.s32 	%rd2822, %r2716;
	add.s64 	%rd2823, %rd2821, %rd2822;
	st.u8 	[%rd2823], %rs88;
	shl.b32 	%r2717, %r2716, 2;
	add.s32 	%r2718, %r2696, %r2717;
	ld.shared.s32 	%rd2824, [%r2718];
	add.s64 	%rd2825, %rd2820, %rd2824;
	st.local.u64 	[%rd10], %rd2825;
	add.s32 	%r3797, %r3797, 8;
$L__BB0_538:
	setp.eq.s32 	%p379, %r190, 0;
	@%p379 bra 	$L__BB0_545;
	and.b32  	%r518, %r3, 3;
	setp.lt.u32 	%p380, %r190, 4;
	@%p380 bra 	$L__BB0_541;
	mul.wide.u32 	%rd2826, %r3797, 4;
	add.s64 	%rd2827, %rd11, %rd2826;
	ld.local.u32 	%r2719, [%rd2827];
	ld.shared.u64 	%rd2828, [%r237+1544];
	cvt.s64.s32 	%rd2829, %r2719;
	add.s64 	%rd2830, %rd2828, %rd2829;
	mov.b16 	%rs89, 0;
	st.u8 	[%rd2830], %rs89;
	shl.b32 	%r2720, %r2719, 2;
	mov.u32 	%r2721, _ZZ7geneticxjP10CudaOutputE17executionTimes_sh;
	add.s32 	%r2722, %r2721, %r2720;
	ld.shared.s32 	%rd2831, [%r2722];
	ld.local.u64 	%rd2832, [%rd10];
	add.s64 	%rd2833, %rd2832, %rd2831;
	ld.local.u32 	%r2723, [%rd2827+4];
	ld.shared.u64 	%rd2834, [%r237+1544];
	cvt.s64.s32 	%rd2835, %r2723;
	add.s64 	%rd2836, %rd2834, %rd2835;
	st.u8 	[%rd2836], %rs89;
	shl.b32 	%r2724, %r2723, 2;
	add.s32 	%r2725, %r2721, %r2724;
	ld.shared.s32 	%rd2837, [%r2725];
	add.s64 	%rd2838, %rd2833, %rd2837;
	ld.local.u32 	%r2726, [%rd2827+8];
	ld.shared.u64 	%rd2839, [%r237+1544];
	cvt.s64.s32 	%rd2840, %r2726;
	add.s64 	%rd2841, %rd2839, %rd2840;
	st.u8 	[%rd2841], %rs89;
	shl.b32 	%r2727, %r2726, 2;
	add.s32 	%r2728, %r2721, %r2727;
	ld.shared.s32 	%rd2842, [%r2728];
	add.s64 	%rd2843, %rd2838, %rd2842;
	ld.local.u32 	%r2729, [%rd2827+12];
	ld.shared.u64 	%rd2844, [%r237+1544];
	cvt.s64.s32 	%rd2845, %r2729;
	add.s64 	%rd2846, %rd2844, %rd2845;
	st.u8 	[%rd2846], %rs89;
	shl.b32 	%r2730, %r2729, 2;
	add.s32 	%r2731, %r2721, %r2730;
	ld.shared.s32 	%rd2847, [%r2731];
	add.s64 	%rd2848, %rd2843, %rd2847;
	st.local.u64 	[%rd10], %rd2848;
	add.s32 	%r3797, %r3797, 4;
$L__BB0_541:
	setp.eq.s32 	%p381, %r518, 0;
	@%p381 bra 	$L__BB0_545;
	mul.wide.u32 	%rd2849, %r3797, 4;
	add.s64 	%rd267, %rd11, %rd2849;
	ld.local.u32 	%r2732, [%rd267];
	ld.shared.u64 	%rd2850, [%r237+1544];
	cvt.s64.s32 	%rd2851, %r2732;
	add.s64 	%rd2852, %rd2850, %rd2851;
	mov.b16 	%rs90, 0;
	st.u8 	[%rd2852], %rs90;
	shl.b32 	%r2733, %r2732, 2;
	mov.u32 	%r2734, _ZZ7geneticxjP10CudaOutputE17executionTimes_sh;
	add.s32 	%r2735, %r2734, %r2733;
	ld.shared.s32 	%rd2853, [%r2735];
	ld.local.u64 	%rd2854, [%rd10];
	add.s64 	%rd268, %rd2854, %rd2853;
	st.local.u64 	[%rd10], %rd268;
	setp.eq.s32 	%p382, %r518, 1;
	@%p382 bra 	$L__BB0_545;
	ld.local.u32 	%r2736, [%rd267+4];
	ld.shared.u64 	%rd2855, [%r237+1544];
	cvt.s64.s32 	%rd2856, %r2736;
	add.s64 	%rd2857, %rd2855, %rd2856;
	mov.b16 	%rs91, 0;
	st.u8 	[%rd2857], %rs91;
	shl.b32 	%r2737, %r2736, 2;
	add.s32 	%r2739, %r2734, %r2737;
	ld.shared.s32 	%rd2858, [%r2739];
	add.s64 	%rd269, %rd268, %rd2858;
	st.local.u64 	[%rd10], %rd269;
	setp.eq.s32 	%p383, %r518, 2;
	@%p383 bra 	$L__BB0_545;
	ld.local.u32 	%r2740, [%rd267+8];
	ld.shared.u64 	%rd2859, [%r237+1544];
	cvt.s64.s32 	%rd2860, %r2740;
	add.s64 	%rd2861, %rd2859, %rd2860;
	mov.b16 	%rs92, 0;
	st.u8 	[%rd2861], %rs92;
	shl.b32 	%r2741, %r2740, 2;
	add.s32 	%r2743, %r2734, %r2741;
	ld.shared.s32 	%rd2862, [%r2743];
	add.s64 	%rd2863, %rd269, %rd2862;
	st.local.u64 	[%rd10], %rd2863;
$L__BB0_545:
	setp.lt.s32 	%p387, %r184, 1;
	@%p387 bra 	$L__BB0_559;
	setp.lt.u32 	%p388, %r185, 15;
	mov.b32 	%r3802, 0;
	@%p388 bra 	$L__BB0_549;
	and.b32  	%r3802, %r184, 2147483632;
	neg.s32 	%r3800, %r3802;
	add.s64 	%rd4603, %rd9, 64;
$L__BB0_548:
	.pragma "nounroll";
	mov.b64 	%rd2880, 0;
	st.local.v2.u64 	[%rd4603+-64], {%rd2880, %rd2880};
	st.local.v2.u64 	[%rd4603+-48], {%rd2880, %rd2880};
	st.local.v2.u64 	[%rd4603+-32], {%rd2880, %rd2880};
	st.local.v2.u64 	[%rd4603+-16], {%rd2880, %rd2880};
	st.local.v2.u64 	[%rd4603], {%rd2880, %rd2880};
	st.local.v2.u64 	[%rd4603+16], {%rd2880, %rd2880};
	st.local.v2.u64 	[%rd4603+32], {%rd2880, %rd2880};
	st.local.v2.u64 	[%rd4603+48], {%rd2880, %rd2880};
	add.s32 	%r3800, %r3800, 16;
	add.s64 	%rd4603, %rd4603, 128;
	setp.ne.s32 	%p389, %r3800, 0;
	@%p389 bra 	$L__BB0_548;
$L__BB0_549:
	setp.eq.s32 	%p390, %r186, 0;
	@%p390 bra 	$L__BB0_559;
	setp.lt.u32 	%p391, %r186, 8;
	@%p391 bra 	$L__BB0_552;
	mul.wide.u32 	%rd2881, %r3802, 8;
	add.s64 	%rd2882, %rd9, %rd2881;
	mov.b64 	%rd2883, 0;
	st.local.u64 	[%rd2882], %rd2883;
	st.local.u64 	[%rd2882+8], %rd2883;
	st.local.u64 	[%rd2882+16], %rd2883;
	st.local.u64 	[%rd2882+24], %rd2883;
	st.local.u64 	[%rd2882+32], %rd2883;
	st.local.u64 	[%rd2882+40], %rd2883;
	st.local.u64 	[%rd2882+48], %rd2883;
	st.local.u64 	[%rd2882+56], %rd2883;
	add.s32 	%r3802, %r3802, 8;
$L__BB0_552:
	setp.eq.s32 	%p392, %r187, 0;
	@%p392 bra 	$L__BB0_559;
	and.b32  	%r531, %r184, 3;
	setp.lt.u32 	%p393, %r187, 4;
	@%p393 bra 	$L__BB0_555;
	mul.wide.u32 	%rd2884, %r3802, 8;
	add.s64 	%rd2885, %rd9, %rd2884;
	mov.b64 	%rd2886, 0;
	st.local.u64 	[%rd2885], %rd2886;
	st.local.u64 	[%rd2885+8], %rd2886;
	st.local.u64 	[%rd2885+16], %rd2886;
	st.local.u64 	[%rd2885+24], %rd2886;
	add.s32 	%r3802, %r3802, 4;
$L__BB0_555:
	setp.eq.s32 	%p394, %r531, 0;
	@%p394 bra 	$L__BB0_559;
	mul.wide.u32 	%rd2887, %r3802, 8;
	add.s64 	%rd273, %rd9, %rd2887;
	mov.b64 	%rd2888, 0;
	st.local.u64 	[%rd273], %rd2888;
	setp.eq.s32 	%p395, %r531, 1;
	@%p395 bra 	$L__BB0_559;
	mov.b64 	%rd2889, 0;
	st.local.u64 	[%rd273+8], %rd2889;
	setp.eq.s32 	%p396, %r531, 2;
	@%p396 bra 	$L__BB0_559;
	mov.b64 	%rd2890, 0;
	st.local.u64 	[%rd273+16], %rd2890;
$L__BB0_559:
	setp.lt.s32 	%p397, %r3, 1;
	@%p397 bra 	$L__BB0_573;
	ld.shared.u64 	%rd274, [%r237+1544];
	setp.lt.u32 	%p398, %r3, 16;
	mov.b32 	%r3807, 0;
	@%p398 bra 	$L__BB0_563;
	and.b32  	%r3807, %r3, 2147483632;
	neg.s32 	%r3805, %r3807;
	mov.u32 	%r2759, _ZZ7geneticxjP10CudaOutputE17executionTimes_sh;
	add.s32 	%r3804, %r2759, 32;
	add.s64 	%rd4604, %rd274, 7;
$L__BB0_562:
	.pragma "nounroll";
	ld.shared.s32 	%rd2891, [%r3804+-32];
	ld.u8 	%r2760, [%rd4604+-7];
	mul.wide.u32 	%rd2892, %r2760, 8;
	add.s64 	%rd2893, %rd9, %rd2892;
	ld.local.u64 	%rd2894, [%rd2893];
	add.s64 	%rd2895, %rd2894, %rd2891;
	st.local.u64 	[%rd2893], %rd2895;
	ld.shared.s32 	%rd2896, [%r3804+-28];
	ld.u8 	%r2761, [%rd4604+-6];
	mul.wide.u32 	%rd2897, %r2761, 8;
	add.s64 	%rd2898, %rd9, %rd2897;
	ld.local.u64 	%rd2899, [%rd2898];
	add.s64 	%rd2900, %rd2899, %rd2896;
	st.local.u64 	[%rd2898], %rd2900;
	ld.shared.s32 	%rd2901, [%r3804+-24];
	ld.u8 	%r2762, [%rd4604+-5];
	mul.wide.u32 	%rd2902, %r2762, 8;
	add.s64 	%rd2903, %rd9, %rd2902;
	ld.local.u64 	%rd2904, [%rd2903];
	add.s64 	%rd2905, %rd2904, %rd2901;
	st.local.u64 	[%rd2903], %rd2905;
	ld.shared.s32 	%rd2906, [%r3804+-20];
	ld.u8 	%r2763, [%rd4604+-4];
	mul.wide.u32 	%rd2907, %r2763, 8;
	add.s64 	%rd2908, %rd9, %rd2907;
	ld.local.u64 	%rd2909, [%rd2908];
	add.s64 	%rd2910, %rd2909, %rd2906;
	st.local.u64 	[%rd2908], %rd2910;
	ld.shared.s32 	%rd2911, [%r3804+-16];
	ld.u8 	%r2764, [%rd4604+-3];
	mul.wide.u32 	%rd2912, %r2764, 8;
	add.s64 	%rd2913, %rd9, %rd2912;
	ld.local.u64 	%rd2914, [%rd2913];
	add.s64 	%rd2915, %rd2914, %rd2911;
	st.local.u64 	[%rd2913], %rd2915;
	ld.shared.s32 	%rd2916, [%r3804+-12];
	ld.u8 	%r2765, [%rd4604+-2];
	mul.wide.u32 	%rd2917, %r2765, 8;
	add.s64 	%rd2918, %rd9, %rd2917;
	ld.local.u64 	%rd2919, [%rd2918];
	add.s64 	%rd2920, %rd2919, %rd2916;
	st.local.u64 	[%rd2918], %rd2920;
	ld.shared.s32 	%rd2921, [%r3804+-8];
	ld.u8 	%r2766, [%rd4604+-1];
	mul.wide.u32 	%rd2922, %r2766, 8;
	add.s64 	%rd2923, %rd9, %rd2922;
	ld.local.u64 	%rd2924, [%rd2923];
	add.s64 	%rd2925, %rd2924, %rd2921;
	st.local.u64 	[%rd2923], %rd2925;
	ld.shared.s32 	%rd2926, [%r3804+-4];
	ld.u8 	%r2767, [%rd4604];
	mul.wide.u32 	%rd2927, %r2767, 8;
	add.s64 	%rd2928, %rd9, %rd2927;
	ld.local.u64 	%rd2929, [%rd2928];
	add.s64 	%rd2930, %rd2929, %rd2926;
	st.local.u64 	[%rd2928], %rd2930;
	ld.shared.s32 	%rd2931, [%r3804];
	ld.u8 	%r2768, [%rd4604+1];
	mul.wide.u32 	%rd2932, %r2768, 8;
	add.s64 	%rd2933, %rd9, %rd2932;
	ld.local.u64 	%rd2934, [%rd2933];
	add.s64 	%rd2935, %rd2934, %rd2931;
	st.local.u64 	[%rd2933], %rd2935;
	ld.shared.s32 	%rd2936, [%r3804+4];
	ld.u8 	%r2769, [%rd4604+2];
	mul.wide.u32 	%rd2937, %r2769, 8;
	add.s64 	%rd2938, %rd9, %rd2937;
	ld.local.u64 	%rd2939, [%rd2938];
	add.s64 	%rd2940, %rd2939, %rd2936;
	st.local.u64 	[%rd2938], %rd2940;
	ld.shared.s32 	%rd2941, [%r3804+8];
	ld.u8 	%r2770, [%rd4604+3];
	mul.wide.u32 	%rd2942, %r2770, 8;
	add.s64 	%rd2943, %rd9, %rd2942;
	ld.local.u64 	%rd2944, [%rd2943];
	add.s64 	%rd2945, %rd2944, %rd2941;
	st.local.u64 	[%rd2943], %rd2945;
	ld.shared.s32 	%rd2946, [%r3804+12];
	ld.u8 	%r2771, [%rd4604+4];
	mul.wide.u32 	%rd2947, %r2771, 8;
	add.s64 	%rd2948, %rd9, %rd2947;
	ld.local.u64 	%rd2949, [%rd2948];
	add.s64 	%rd2950, %rd2949, %rd2946;
	st.local.u64 	[%rd2948], %rd2950;
	ld.shared.s32 	%rd2951, [%r3804+16];
	ld.u8 	%r2772, [%rd4604+5];
	mul.wide.u32 	%rd2952, %r2772, 8;
	add.s64 	%rd2953, %rd9, %rd2952;
	ld.local.u64 	%rd2954, [%rd2953];
	add.s64 	%rd2955, %rd2954, %rd2951;
	st.local.u64 	[%rd2953], %rd2955;
	ld.shared.s32 	%rd2956, [%r3804+20];
	ld.u8 	%r2773, [%rd4604+6];
	mul.wide.u32 	%rd2957, %r2773, 8;
	add.s64 	%rd2958, %rd9, %rd2957;
	ld.local.u64 	%rd2959, [%rd2958];
	add.s64 	%rd2960, %rd2959, %rd2956;
	st.local.u64 	[%rd2958], %rd2960;
	ld.shared.s32 	%rd2961, [%r3804+24];
	ld.u8 	%r2774, [%rd4604+7];
	mul.wide.u32 	%rd2962, %r2774, 8;
	add.s64 	%rd2963, %rd9, %rd2962;
	ld.local.u64 	%rd2964, [%rd2963];
	add.s64 	%rd2965, %rd2964, %rd2961;
	st.local.u64 	[%rd2963], %rd2965;
	ld.shared.s32 	%rd2966, [%r3804+28];
	ld.u8 	%r2775, [%rd4604+8];
	mul.wide.u32 	%rd2967, %r2775, 8;
	add.s64 	%rd2968, %rd9, %rd2967;
	ld.local.u64 	%rd2969, [%rd2968];
	add.s64 	%rd2970, %rd2969, %rd2966;
	st.local.u64 	[%rd2968], %rd2970;
	add.s32 	%r3805, %r3805, 16;
	add.s32 	%r3804, %r3804, 64;
	add.s64 	%rd4604, %rd4604, 16;
	setp.ne.s32 	%p399, %r3805, 0;
	@%p399 bra 	$L__BB0_562;
$L__BB0_563:
	setp.eq.s32 	%p400, %r189, 0;
	@%p400 bra 	$L__BB0_573;
	setp.lt.u32 	%p401, %r189, 8;
	@%p401 bra 	$L__BB0_566;
	shl.b32 	%r2776, %r3807, 2;
	mov.u32 	%r2777, _ZZ7geneticxjP10CudaOutputE17executionTimes_sh;
	add.s32 	%r2778, %r2777, %r2776;
	ld.shared.s32 	%rd2971, [%r2778];
	cvt.u64.u32 	%rd2972, %r3807;
	add.s64 	%rd2973, %rd274, %rd2972;
	ld.u8 	%r2779, [%rd2973];
	mul.wide.u32 	%rd2974, %r2779, 8;
	add.s64 	%rd2975, %rd9, %rd2974;
	ld.local.u64 	%rd2976, [%rd2975];
	add.s64 	%rd2977, %rd2976, %rd2971;
	st.local.u64 	[%rd2975], %rd2977;
	ld.shared.s32 	%rd2978, [%r2778+4];
	ld.u8 	%r2780, [%rd2973+1];
	mul.wide.u32 	%rd2979, %r2780, 8;
	add.s64 	%rd2980, %rd9, %rd2979;
	ld.local.u64 	%rd2981, [%rd2980];
	add.s64 	%rd2982, %rd2981, %rd2978;
	st.local.u64 	[%rd2980], %rd2982;
	ld.shared.s32 	%rd2983, [%r2778+8];
	ld.u8 	%r2781, [%rd2973+2];
	mul.wide.u32 	%rd2984, %r2781, 8;
	add.s64 	%rd2985, %rd9, %rd2984;
	ld.local.u64 	%rd2986, [%rd2985];
	add.s64 	%rd2987, %rd2986, %rd2983;
	st.local.u64 	[%rd2985], %rd2987;
	ld.shared.s32 	%rd2988, [%r2778+12];
	ld.u8 	%r2782, [%rd2973+3];
	mul.wide.u32 	%rd2989, %r2782, 8;
	add.s64 	%rd2990, %rd9, %rd2989;
	ld.local.u64 	%rd2991, [%rd2990];
	add.s64 	%rd2992, %rd2991, %rd2988;
	st.local.u64 	[%rd2990], %rd2992;
	ld.shared.s32 	%rd2993, [%r2778+16];
	ld.u8 	%r2783, [%rd2973+4];
	mul.wide.u32 	%rd2994, %r2783, 8;
	add.s64 	%rd2995, %rd9, %rd2994;
	ld.local.u64 	%rd2996, [%rd2995];
	add.s64 	%rd2997, %rd2996, %rd2993;
	st.local.u64 	[%rd2995], %rd2997;
	ld.shared.s32 	%rd2998, [%r2778+20];
	ld.u8 	%r2784, [%rd2973+5];
	mul.wide.u32 	%rd2999, %r2784, 8;
	add.s64 	%rd3000, %rd9, %rd2999;
	ld.local.u64 	%rd3001, [%rd3000];
	add.s64 	%rd3002, %rd3001, %rd2998;
	st.local.u64 	[%rd3000], %rd3002;
	ld.shared.s32 	%rd3003, [%r2778+24];
	ld.u8 	%r2785, [%rd2973+6];
	mul.wide.u32 	%rd3004, %r2785, 8;
	add.s64 	%rd3005, %rd9, %rd3004;
	ld.local.u64 	%rd3006, [%rd3005];
	add.s64 	%rd3007, %rd3006, %rd3003;
	st.local.u64 	[%rd3005], %rd3007;
	ld.shared.s32 	%rd3008, [%r2778+28];
	ld.u8 	%r2786, [%rd2973+7];
	mul.wide.u32 	%rd3009, %r2786, 8;
	add.s64 	%rd3010, %rd9, %rd3009;
	ld.local.u64 	%rd3011, [%rd3010];
	add.s64 	%rd3012, %rd3011, %rd3008;
	st.local.u64 	[%rd3010], %rd3012;
	add.s32 	%r3807, %r3807, 8;
$L__BB0_566:
	setp.eq.s32 	%p402, %r190, 0;
	@%p402 bra 	$L__BB0_573;
	and.b32  	%r543, %r3, 3;
	setp.lt.u32 	%p403, %r190, 4;
	@%p403 bra 	$L__BB0_569;
	shl.b32 	%r2787, %r3807, 2;
	mov.u32 	%r2788, _ZZ7geneticxjP10CudaOutputE17executionTimes_sh;
	add.s32 	%r2789, %r2788, %r2787;
	ld.shared.s32 	%rd3013, [%r2789];
	cvt.u64.u32 	%rd3014, %r3807;
	add.s64 	%rd3015, %rd274, %rd3014;
	ld.u8 	%r2790, [%rd3015];
	mul.wide.u32 	%rd3016, %r2790, 8;
	add.s64 	%rd3017, %rd9, %rd3016;
	ld.local.u64 	%rd3018, [%rd3017];
	add.s64 	%rd3019, %rd3018, %rd3013;
	st.local.u64 	[%rd3017], %rd3019;
	ld.shared.s32 	%rd3020, [%r2789+4];
	ld.u8 	%r2791, [%rd3015+1];
	mul.wide.u32 	%rd3021, %r2791, 8;
	add.s64 	%rd3022, %rd9, %rd3021;
	ld.local.u64 	%rd3023, [%rd3022];
	add.s64 	%rd3024, %rd3023, %rd3020;
	st.local.u64 	[%rd3022], %rd3024;
	ld.shared.s32 	%rd3025, [%r2789+8];
	ld.u8 	%r2792, [%rd3015+2];
	mul.wide.u32 	%rd3026, %r2792, 8;
	add.s64 	%rd3027, %rd9, %rd3026;
	ld.local.u64 	%rd3028, [%rd3027];
	add.s64 	%rd3029, %rd3028, %rd3025;
	st.local.u64 	[%rd3027], %rd3029;
	ld.shared.s32 	%rd3030, [%r2789+12];
	ld.u8 	%r2793, [%rd3015+3];
	mul.wide.u32 	%rd3031, %r2793, 8;
	add.s64 	%rd3032, %rd9, %rd3031;
	ld.local.u64 	%rd3033, [%rd3032];
	add.s64 	%rd3034, %rd3033, %rd3030;
	st.local.u64 	[%rd3032], %rd3034;
	add.s32 	%r3807, %r3807, 4;
$L__BB0_569:
	setp.eq.s32 	%p404, %r543, 0;
	@%p404 bra 	$L__BB0_573;
	shl.b32 	%r2794, %r3807, 2;
	mov.u32 	%r2795, _ZZ7geneticxjP10CudaOutputE17executionTimes_sh;
	add.s32 	%r546, %r2795, %r2794;
	ld.shared.s32 	%rd3035, [%r546];
	cvt.u64.u32 	%rd3036, %r3807;
	add.s64 	%rd278, %rd274, %rd3036;
	ld.u8 	%r2796, [%rd278];
	mul.wide.u32 	%rd3037, %r2796, 8;
	add.s64 	%rd3038, %rd9, %rd3037;
	ld.local.u64 	%rd3039, [%rd3038];
	add.s64 	%rd3040, %rd3039, %rd3035;
	st.local.u64 	[%rd3038], %rd3040;
	setp.eq.s32 	%p405, %r543, 1;
	@%p405 bra 	$L__BB0_573;
	ld.shared.s32 	%rd3041, [%r546+4];
	ld.u8 	%r2797, [%rd278+1];
	mul.wide.u32 	%rd3042, %r2797, 8;
	add.s64 	%rd3043, %rd9, %rd3042;
	ld.local.u64 	%rd3044, [%rd3043];
	add.s64 	%rd3045, %rd3044, %rd3041;
	st.local.u64 	[%rd3043], %rd3045;
	setp.eq.s32 	%p406, %r543, 2;
	@%p406 bra 	$L__BB0_573;
	ld.shared.s32 	%rd3046, [%r546+8];
	ld.u8 	%r2798, [%rd278+2];
	mul.wide.u32 	%rd3047, %r2798, 8;
	add.s64 	%rd3048, %rd9, %rd3047;
	ld.local.u64 	%rd3049, [%rd3048];
	add.s64 	%rd3050, %rd3049, %rd3046;
	st.local.u64 	[%rd3048], %rd3050;
$L__BB0_573:
	setp.lt.s32 	%p407, %r184, 1;
	mov.b64 	%rd4613, 0;
	@%p407 bra 	$L__BB0_587;
	setp.lt.u32 	%p408, %r185, 15;
	mov.b64 	%rd4613, 0;
	mov.b32 	%r3811, 0;
	@%p408 bra 	$L__BB0_577;
	and.b32  	%r3811, %r184, 2147483632;
	neg.s32 	%r3809, %r3811;
	add.s64 	%rd4605, %rd9, 64;
	mov.b64 	%rd4613, 0;
$L__BB0_576:
	.pragma "nounroll";
	ld.local.v2.u64 	{%rd3055, %rd3056}, [%rd4605+-64];
	max.s64 	%rd3057, %rd3055, %rd4613;
	max.s64 	%rd3058, %rd3056, %rd3057;
	ld.local.v2.u64 	{%rd3059, %rd3060}, [%rd4605+-48];
	max.s64 	%rd3061, %rd3059, %rd3058;
	max.s64 	%rd3062, %rd3060, %rd3061;
	ld.local.v2.u64 	{%rd3063, %rd3064}, [%rd4605+-32];
	max.s64 	%rd3065, %rd3063, %rd3062;
	max.s64 	%rd3066, %rd3064, %rd3065;
	ld.local.v2.u64 	{%rd3067, %rd3068}, [%rd4605+-16];
	max.s64 	%rd3069, %rd3067, %rd3066;
	max.s64 	%rd3070, %rd3068, %rd3069;
	ld.local.v2.u64 	{%rd3071, %rd3072}, [%rd4605];
	max.s64 	%rd3073, %rd3071, %rd3070;
	max.s64 	%rd3074, %rd3072, %rd3073;
	ld.local.v2.u64 	{%rd3075, %rd3076}, [%rd4605+16];
	max.s64 	%rd3077, %rd3075, %rd3074;
	max.s64 	%rd3078, %rd3076, %rd3077;
	ld.local.v2.u64 	{%rd3079, %rd3080}, [%rd4605+32];
	max.s64 	%rd3081, %rd3079, %rd3078;
	max.s64 	%rd3082, %rd3080, %rd3081;
	ld.local.v2.u64 	{%rd3083, %rd3084}, [%rd4605+48];
	max.s64 	%rd3085, %rd3083, %rd3082;
	max.s64 	%rd4613, %rd3084, %rd3085;
	add.s32 	%r3809, %r3809, 16;
	add.s64 	%rd4605, %rd4605, 128;
	setp.ne.s32 	%p409, %r3809, 0;
	@%p409 bra 	$L__BB0_576;
$L__BB0_577:
	setp.eq.s32 	%p410, %r186, 0;
	@%p410 bra 	$L__BB0_587;
	setp.lt.u32 	%p411, %r186, 8;
	@%p411 bra 	$L__BB0_580;
	mul.wide.u32 	%rd3087, %r3811, 8;
	add.s64 	%rd3088, %rd9, %rd3087;
	ld.local.u64 	%rd3089, [%rd3088];
	max.s64 	%rd3090, %rd3089, %rd4613;
	ld.local.u64 	%rd3091, [%rd3088+8];
	max.s64 	%rd3092, %rd3091, %rd3090;
	ld.local.u64 	%rd3093, [%rd3088+16];
	max.s64 	%rd3094, %rd3093, %rd3092;
	ld.local.u64 	%rd3095, [%rd3088+24];
	max.s64 	%rd3096, %rd3095, %rd3094;
	ld.local.u64 	%rd3097, [%rd3088+32];
	max.s64 	%rd3098, %rd3097, %rd3096;
	ld.local.u64 	%rd3099, [%rd3088+40];
	max.s64 	%rd3100, %rd3099, %rd3098;
	ld.local.u64 	%rd3101, [%rd3088+48];
	max.s64 	%rd3102, %rd3101, %rd3100;
	ld.local.u64 	%rd3103, [%rd3088+56];
	max.s64 	%rd4613, %rd3103, %rd3102;
	add.s32 	%r3811, %r3811, 8;
$L__BB0_580:
	setp.eq.s32 	%p412, %r187, 0;
	@%p412 bra 	$L__BB0_587;
	and.b32  	%r554, %r184, 3;
	setp.lt.u32 	%p413, %r187, 4;
	@%p413 bra 	$L__BB0_583;
	mul.wide.u32 	%rd3105, %r3811, 8;
	add.s64 	%rd3106, %rd9, %rd3105;
	ld.local.u64 	%rd3107, [%rd3106];
	max.s64 	%rd3108, %rd3107, %rd4613;
	ld.local.u64 	%rd3109, [%rd3106+8];
	max.s64 	%rd3110, %rd3109, %rd3108;
	ld.local.u64 	%rd3111, [%rd3106+16];
	max.s64 	%rd3112, %rd3111, %rd3110;
	ld.local.u64 	%rd3113, [%rd3106+24];
	max.s64 	%rd4613, %rd3113, %rd3112;
	add.s32 	%r3811, %r3811, 4;
$L__BB0_583:
	setp.eq.s32 	%p414, %r554, 0;
	@%p414 bra 	$L__BB0_587;
	mul.wide.u32 	%rd3114, %r3811, 8;
	add.s64 	%rd292, %rd9, %rd3114;
	ld.local.u64 	%rd3115, [%rd292];
	max.s64 	%rd4613, %rd3115, %rd4613;
	setp.eq.s32 	%p415, %r554, 1;
	@%p415 bra 	$L__BB0_587;
	ld.local.u64 	%rd3116, [%rd292+8];
	max.s64 	%rd4613, %rd3116, %rd4613;
	setp.eq.s32 	%p416, %r554, 2;
	@%p416 bra 	$L__BB0_587;
	ld.local.u64 	%rd3117, [%rd292+16];
	max.s64 	%rd4613, %rd3117, %rd4613;
$L__BB0_587:
	st.shared.u64 	[%r237+1536], %rd4613;
$L__BB0_588:
	setp.ne.s32 	%p417, %r1, 0;
	mov.b64 	%rd3118, 9223372036854775807;
	st.shared.u64 	[_ZZ7geneticxjP10CudaOutputE12bestSolution_$_0], %rd3118;
	@%p417 bra 	$L__BB0_616;
	ld.const.u32 	%r2800, [taskCount];
	setp.gt.s32 	%p418, %r2800, 0;
	@%p418 bra 	$L__BB0_600;
	mov.b32 	%r3819, 0;
	mov.b64 	%rd4617, 9223372036854775807;
	mov.u32 	%r2803, _ZZ7geneticxjP10CudaOutputE10population;
$L__BB0_591:
	shl.b32 	%r2802, %r3819, 4;
	add.s32 	%r577, %r2803, %r2802;
	ld.shared.u64 	%rd303, [%r577];
	setp.ge.s64 	%p419, %rd303, %rd4617;
	@%p419 bra 	$L__BB0_593;
	st.shared.u64 	[_ZZ7geneticxjP10CudaOutputE12bestSolution_$_0], %rd303;
	mov.u64 	%rd4617, %rd303;
$L__BB0_593:
	ld.shared.u64 	%rd305, [%r577+16];
	setp.ge.s64 	%p420, %rd305, %rd4617;
	@%p420 bra 	$L__BB0_595;
	st.shared.u64 	[_ZZ7geneticxjP10CudaOutputE12bestSolution_$_0], %rd305;
	mov.u64 	%rd4617, %rd305;
$L__BB0_595:
	ld.shared.u64 	%rd307, [%r577+32];
	setp.ge.s64 	%p421, %rd307, %rd4617;
	@%p421 bra 	$L__BB0_597;
	st.shared.u64 	[_ZZ7geneticxjP10CudaOutputE12bestSolution_$_0], %rd307;
	mov.u64 	%rd4617, %rd307;
$L__BB0_597:
	ld.shared.u64 	%rd309, [%r577+48];
	setp.ge.s64 	%p422, %rd309, %rd4617;
	@%p422 bra 	$L__BB0_599;
	st.shared.u64 	[_ZZ7geneticxjP10CudaOutputE12bestSolution_$_0], %rd309;
	mov.u64 	%rd4617, %rd309;
$L__BB0_599:
	add.s32 	%r3819, %r3819, 4;
	setp.ne.s32 	%p423, %r3819, 100;
	@%p423 bra 	$L__BB0_591;
	bra.uni 	$L__BB0_616;
$L__BB0_600:
	and.b32  	%r559, %r2800, 15;
	add.s32 	%r560, %r559, -1;
	and.b32  	%r561, %r2800, 7;
	add.s32 	%r562, %r561, -1;
	and.b32  	%r563, %r2800, 2147483632;
	and.b32  	%r564, %r2800, 3;
	mov.b32 	%r3814, 0;
	mov.b64 	%rd4615, 9223372036854775807;
$L__BB0_601:
	shl.b32 	%r2805, %r3814, 4;
	mov.u32 	%r2806, _ZZ7geneticxjP10CudaOutputE10population;
	add.s32 	%r566, %r2806, %r2805;
	ld.shared.u64 	%rd298, [%r566];
	setp.ge.s64 	%p424, %rd298, %rd4615;
	@%p424 bra 	$L__BB0_615;
	setp.lt.u32 	%p425, %r2800, 16;
	st.shared.u64 	[_ZZ7geneticxjP10CudaOutputE12bestSolution_$_0], %rd298;
	ld.shared.u64 	%rd299, [%r566+8];
	mov.b32 	%r3817, 0;
	@%p425 bra 	$L__BB0_605;
	mov.b32 	%r3815, 0;
$L__BB0_604:
	.pragma "nounroll";
	cvt.u64.u32 	%rd3121, %r3815;
	add.s64 	%rd3122, %rd299, %rd3121;
	ld.u8 	%rs95, [%rd3122];
	mov.u32 	%r2809, _ZZ7geneticxjP10CudaOutputE17bestSolutionTasks;
	add.s32 	%r2810, %r2809, %r3815;
	st.shared.u8 	[%r2810], %rs95;
	ld.u8 	%rs96, [%rd3122+1];
	st.shared.u8 	[%r2810+1], %rs96;
	ld.u8 	%rs97, [%rd3122+2];
	st.shared.u8 	[%r2810+2], %rs97;
	ld.u8 	%rs98, [%rd3122+3];
	st.shared.u8 	[%r2810+3], %rs98;
	ld.u8 	%rs99, [%rd3122+4];
	st.shared.u8 	[%r2810+4], %rs99;
	ld.u8 	%rs100, [%rd3122+5];
	st.shared.u8 	[%r2810+5], %rs100;
	ld.u8 	%rs101, [%rd3122+6];
	st.shared.u8 	[%r2810+6], %rs101;
	ld.u8 	%rs102, [%rd3122+7];
	st.shared.u8 	[%r2810+7], %rs102;
	ld.u8 	%rs103, [%rd3122+8];
	st.shared.u8 	[%r2810+8], %rs103;
	ld.u8 	%rs104, [%rd3122+9];
	st.shared.u8 	[%r2810+9], %rs104;
	ld.u8 	%rs105, [%rd3122+10];
	st.shared.u8 	[%r2810+10], %rs105;
	ld.u8 	%rs106, [%rd3122+11];
	st.shared.u8 	[%r2810+11], %rs106;
	ld.u8 	%rs107, [%rd3122+12];
	st.shared.u8 	[%r2810+12], %rs107;
	ld.u8 	%rs108, [%rd3122+13];
	st.shared.u8 	[%r2810+13], %rs108;
	ld.u8 	%rs109, [%rd3122+14];
	st.shared.u8 	[%r2810+14], %rs109;
	ld.u8 	%rs110, [%rd3122+15];
	st.shared.u8 	[%r2810+15], %rs110;
	add.s32 	%r3815, %r3815, 16;
	setp.ne.s32 	%p426, %r3815, %r563;
	mov.u32 	%r3817, %r563;
	@%p426 bra 	$L__BB0_604;
$L__BB0_605:
	setp.eq.s32 	%p427, %r559, 0;
	mov.u64 	%rd4615, %rd298;
	@%p427 bra 	$L__BB0_615;
	setp.lt.u32 	%p428, %r560, 7;
	@%p428 bra 	$L__BB0_608;
	cvt.u64.u32 	%rd3123, %r3817;
	add.s64 	%rd3124, %rd299, %rd3123;
	ld.u8 	%rs111, [%rd3124];
	mov.u32 	%r2811, _ZZ7geneticxjP10CudaOutputE17bestSolutionTasks;
	add.s32 	%r2812, %r2811, %r3817;
	st.shared.u8 	[%r2812], %rs111;
	ld.u8 	%rs112, [%rd3124+1];
	st.shared.u8 	[%r2812+1], %rs112;
	ld.u8 	%rs113, [%rd3124+2];
	st.shared.u8 	[%r2812+2], %rs113;
	ld.u8 	%rs114, [%rd3124+3];
	st.shared.u8 	[%r2812+3], %rs114;
	ld.u8 	%rs115, [%rd3124+4];
	st.shared.u8 	[%r2812+4], %rs115;
	ld.u8 	%rs116, [%rd3124+5];
	st.shared.u8 	[%r2812+5], %rs116;
	ld.u8 	%rs117, [%rd3124+6];
	st.shared.u8 	[%r2812+6], %rs117;
	ld.u8 	%rs118, [%rd3124+7];
	st.shared.u8 	[%r2812+7], %rs118;
	add.s32 	%r3817, %r3817, 8;
$L__BB0_608:
	setp.eq.s32 	%p429, %r561, 0;
	mov.u64 	%rd4615, %rd298;
	@%p429 bra 	$L__BB0_615;
	setp.lt.u32 	%p430, %r562, 3;
	@%p430 bra 	$L__BB0_611;
	cvt.u64.u32 	%rd3125, %r3817;
	add.s64 	%rd3126, %rd299, %rd3125;
	ld.u8 	%rs119, [%rd3126];
	mov.u32 	%r2813, _ZZ7geneticxjP10CudaOutputE17bestSolutionTasks;
	add.s32 	%r2814, %r2813, %r3817;
	st.shared.u8 	[%r2814], %rs119;
	ld.u8 	%rs120, [%rd3126+1];
	st.shared.u8 	[%r2814+1], %rs120;
	ld.u8 	%rs121, [%rd3126+2];
	st.shared.u8 	[%r2814+2], %rs121;
	ld.u8 	%rs122, [%rd3126+3];
	st.shared.u8 	[%r2814+3], %rs122;
	add.s32 	%r3817, %r3817, 4;
$L__BB0_611:
	setp.eq.s32 	%p431, %r564, 0;
	mov.u64 	%rd4615, %rd298;
	@%p431 bra 	$L__BB0_615;
	setp.eq.s32 	%p432, %r564, 1;
	cvt.u64.u32 	%rd3127, %r3817;
	add.s64 	%rd300, %rd299, %rd3127;
	ld.u8 	%rs123, [%rd300];
	mov.u32 	%r2815, _ZZ7geneticxjP10CudaOutputE17bestSolutionTasks;
	add.s32 	%r574, %r2815, %r3817;
	st.shared.u8 	[%r574], %rs123;
	mov.u64 	%rd4615, %rd298;
	@%p432 bra 	$L__BB0_615;
	setp.eq.s32 	%p433, %r564, 2;
	ld.u8 	%rs124, [%rd300+1];
	st.shared.u8 	[%r574+1], %rs124;
	mov.u64 	%rd4615, %rd298;
	@%p433 bra 	$L__BB0_615;
	ld.u8 	%rs125, [%rd300+2];
	st.shared.u8 	[%r574+2], %rs125;
	mov.u64 	%rd4615, %rd298;
$L__BB0_615:
	add.s32 	%r3814, %r3814, 1;
	setp.eq.s32 	%p434, %r3814, 100;
	@%p434 bra 	$L__BB0_616;
	bra.uni 	$L__BB0_601;
$L__BB0_616:
	ld.const.u32 	%r579, [taskCount];
	ld.const.u32 	%r580, [processorCount];
	shl.b32 	%r2817, %r1, 2;
	mov.u32 	%r2818, _ZZ16performMutationsPjP8SolutionPiE11mutatingIdx;
	add.s32 	%r581, %r2818, %r2817;
	max.s32 	%r2819, %r580, 1;
	max.s32 	%r2820, %r579, 1;
	and.b32  	%r582, %r579, 7;
	add.s32 	%r583, %r582, -1;
	and.b32  	%r584, %r579, 3;
	and.b32  	%r585, %r580, 15;
	add.s32 	%r586, %r585, -1;
	and.b32  	%r587, %r580, 7;
	add.s32 	%r588, %r587, -1;
	and.b32  	%r589, %r579, 15;
	add.s32 	%r590, %r589, -1;
	add.s32 	%r591, %r579, -1;
	and.b32  	%r592, %r2819, 15;
	add.s32 	%r593, %r592, -1;
	and.b32  	%r594, %r2819, 7;
	add.s32 	%r595, %r594, -1;
	not.b32 	%r2821, %r1;
	add.s32 	%r596, %r579, %r2821;
	and.b32  	%r597, %r580, 2147483632;
	and.b32  	%r598, %r580, 3;
	and.b32  	%r599, %r579, 2147483632;
	and.b32  	%r600, %r579, 2147483644;
	and.b32  	%r601, %r2819, 2147483632;
	and.b32  	%r602, %r2819, 3;
	and.b32  	%r603, %r2820, 3;
	and.b32  	%r604, %r2820, 2147483644;
	and.b32  	%r605, %r596, 96;
	mov.u32 	%r2822, _ZZ7geneticxjP10CudaOutputE17bestSolutionTasks;
	add.s32 	%r606, %r2822, %r1;
	mov.b32 	%r3820, 0;
$L__BB0_617:
	setp.lt.u32 	%p435, %r1, 15;
	@%p435 bra 	$L__BB0_624;
$L__BB0_618:
	setp.lt.u32 	%p524, %r1, 5;
	@%p524 bra 	$L__BB0_726;
$L__BB0_619:
	@%p524 bra 	$L__BB0_620;
	bra.uni 	$L__BB0_957;
$L__BB0_620:
	ld.shared.u32 	%r662, [%r581];
	shr.u32 	%r2950, %r3813, 1;
	shr.u32 	%r2951, %r3813, 21;
	shr.u32 	%r2952, %r3813, 31;
	xor.b32  	%r2953, %r2951, %r2950;
	xor.b32  	%r2954, %r2953, %r2952;
	xor.b32  	%r663, %r2954, %r3813;
	and.b32  	%r2955, %r663, 1;
	shl.b32 	%r2956, %r3813, 1;
	or.b32  	%r3813, %r2955, %r2956;
	cvt.rn.f32.u32 	%f1, %r3813;
	mul.f32 	%f2, %f1, 0f2F800000;
	cvt.f64.f32 	%fd1, %f2;
	setp.gtu.f64 	%p526, %fd1, 0d3FD3333333333333;
	@%p526 bra 	$L__BB0_914;
	setp.lt.s32 	%p527, %r580, 1;
	@%p527 bra 	$L__BB0_738;
	setp.lt.u32 	%p528, %r580, 16;
	mov.b32 	%r3842, 0;
	@%p528 bra 	$L__BB0_728;
	mov.b32 	%r3844, 0;
	bra.uni 	$L__BB0_727;
$L__BB0_624:
	shr.u32 	%r2823, %r3813, 1;
	shr.u32 	%r2824, %r3813, 21;
	shr.u32 	%r2825, %r3813, 31;
	xor.b32  	%r2826, %r2824, %r2823;
	xor.b32  	%r2827, %r2826, %r2825;
	xor.b32  	%r2828, %r2827, %r3813;
	and.b32  	%r2829, %r2828, 1;
	shl.b32 	%r2830, %r3813, 1;
	or.b32  	%r3824, %r2829, %r2830;
	mul.hi.u32 	%r2831, %r3824, 1374389535;
	shr.u32 	%r2832, %r2831, 5;
	mul.lo.s32 	%r2833, %r2832, 100;
	sub.s32 	%r611, %r3824, %r2833;
$L__BB0_625:
	shr.u32 	%r2834, %r3824, 1;
	shr.u32 	%r2835, %r3824, 21;
	shr.u32 	%r2836, %r3824, 31;
	xor.b32  	%r2837, %r2835, %r2834;
	xor.b32  	%r2838, %r2837, %r2836;
	xor.b32  	%r2839, %r2838, %r3824;
	and.b32  	%r2840, %r2839, 1;
	shl.b32 	%r2841, %r3824, 1;
	or.b32  	%r3824, %r2840, %r2841;
	mul.hi.u32 	%r2842, %r3824, 1374389535;
	shr.u32 	%r2843, %r2842, 5;
	mul.lo.s32 	%r2844, %r2843, 100;
	sub.s32 	%r614, %r3824, %r2844;
	setp.eq.s32 	%p436, %r611, %r614;
	@%p436 bra 	$L__BB0_625;
$L__BB0_626:
	mov.u32 	%r615, %r3824;
	shr.u32 	%r2845, %r615, 1;
	shr.u32 	%r2846, %r615, 21;
	xor.b32  	%r2847, %r2845, %r2846;
	shr.u32 	%r2848, %r615, 31;
	xor.b32  	%r616, %r2847, %r2848;
	xor.b32  	%r2849, %r616, %r615;
	and.b32  	%r2850, %r2849, 1;
	shl.b32 	%r617, %r615, 1;
	or.b32  	%r3824, %r2850, %r617;
	mul.hi.u32 	%r2851, %r3824, 1374389535;
	shr.u32 	%r2852, %r2851, 5;
	mul.lo.s32 	%r2853, %r2852, 100;
	sub.s32 	%r619, %r3824, %r2853;
	setp.eq.s32 	%p437, %r611, %r619;
	setp.eq.s32 	%p438, %r614, %r619;
	or.pred  	%p439, %p437, %p438;
	@%p439 bra 	$L__BB0_626;
	setp.lt.s32 	%p440, %r579, 1;
	shl.b32 	%r2854, %r619, 4;
	mov.u32 	%r2855, _ZZ7geneticxjP10CudaOutputE10population;
	add.s32 	%r620, %r2855, %r2854;
	shr.u32 	%r2856, %r617, 21;
	shr.u32 	%r2857, %r617, 31;
	xor.b32  	%r2858, %r2856, %r2857;
	xor.b32  	%r2859, %r2858, %r616;
	and.b32  	%r2860, %r2859, 1;
	shl.b32 	%r2861, %r3824, 1;
	or.b32  	%r2862, %r2861, %r2860;
	rem.u32 	%r621, %r2862, %r579;
	shr.u32 	%r2863, %r3824, 20;
	shr.u32 	%r2864, %r3824, 30;
	xor.b32  	%r2865, %r2864, %r2863;
	xor.b32  	%r2866, %r2865, %r615;
	xor.b32  	%r2867, %r2866, %r2858;
	and.b32  	%r2868, %r2867, 1;
	shl.b32 	%r2869, %r2862, 1;
	or.b32  	%r3813, %r2868, %r2869;
	sub.s32 	%r2870, %r579, %r621;
	rem.u32 	%r2871, %r3813, %r2870;
	add.s32 	%r623, %r2871, %r621;
	@%p440 bra 	$L__BB0_683;
	setp.lt.u32 	%p441, %r579, 8;
	shl.b32 	%r2873, %r611, 4;
	mov.u32 	%r2874, _ZZ7geneticxjP10CudaOutputE10population;
	add.s32 	%r2875, %r2874, %r2873;
	add.s32 	%r624, %r2875, 8;
	shl.b32 	%r2876, %r614, 4;
	add.s32 	%r2877, %r2874, %r2876;
	add.s32 	%r625, %r2877, 8;
	mov.b32 	%r3826, 0;
	@%p441 bra 	$L__BB0_655;
	mov.b64 	%rd4621, 0;
$L__BB0_630:
	.pragma "nounroll";
	cvt.u32.u64 	%r626, %rd4621;
	setp.lt.s32 	%p442, %r626, %r621;
	setp.gt.s32 	%p443, %r626, %r623;
	or.pred  	%p444, %p442, %p443;
	@%p444 bra 	$L__BB0_632;
	ld.shared.u64 	%rd3133, [%r625];
	add.s64 	%rd3134, %rd3133, %rd4621;
	ld.u8 	%rs127, [%rd3134];
	ld.shared.u64 	%rd3135, [%r620+8];
	add.s64 	%rd3136, %rd3135, %rd4621;
	st.u8 	[%rd3136], %rs127;
	bra.uni 	$L__BB0_633;
$L__BB0_632:
	ld.shared.u64 	%rd3129, [%r624];
	add.s64 	%rd3130, %rd3129, %rd4621;
	ld.u8 	%rs126, [%rd3130];
	ld.shared.u64 	%rd3131, [%r620+8];
	add.s64 	%rd3132, %rd3131, %rd4621;
	st.u8 	[%rd3132], %rs126;
$L__BB0_633:
	add.s32 	%r2878, %r626, 1;
	setp.ge.s32 	%p445, %r2878, %r621;
	setp.lt.s32 	%p446, %r626, %r623;
	and.pred  	%p447, %p445, %p446;
	@%p447 bra 	$L__BB0_635;
	ld.shared.u64 	%rd3137, [%r624];
	add.s64 	%rd3138, %rd3137, %rd4621;
	ld.u8 	%rs128, [%rd3138+1];
	ld.shared.u64 	%rd3139, [%r620+8];
	add.s64 	%rd3140, %rd3139, %rd4621;
	st.u8 	[%rd3140+1], %rs128;
	bra.uni 	$L__BB0_636;
$L__BB0_635:
	ld.shared.u64 	%rd3141, [%r625];
	add.s64 	%rd3142, %rd3141, %rd4621;
	ld.u8 	%rs129, [%rd3142+1];
	ld.shared.u64 	%rd3143, [%r620+8];
	add.s64 	%rd3144, %rd3143, %rd4621;
	st.u8 	[%rd3144+1], %rs129;
$L__BB0_636:
	add.s32 	%r627, %r626, 2;
	setp.ge.s32 	%p448, %r627, %r621;
	setp.le.s32 	%p449, %r627, %r623;
	and.pred  	%p450, %p448, %p449;
	@%p450 bra 	$L__BB0_638;
	ld.shared.u64 	%rd3145, [%r624];
	add.s64 	%rd3146, %rd3145, %rd4621;
	ld.u8 	%rs130, [%rd3146+2];
	ld.shared.u64 	%rd3147, [%r620+8];
	add.s64 	%rd3148, %rd3147, %rd4621;
	st.u8 	[%rd3148+2], %rs130;
	bra.uni 	$L__BB0_639;
$L__BB0_638:
	ld.shared.u64 	%rd3149, [%r625];
	add.s64 	%rd3150, %rd3149, %rd4621;
	ld.u8 	%rs131, [%rd3150+2];
	ld.shared.u64 	%rd3151, [%r620+8];
	add.s64 	%rd3152, %rd3151, %rd4621;
	st.u8 	[%rd3152+2], %rs131;
$L__BB0_639:
	add.s32 	%r628, %r627, 1;
	setp.ge.s32 	%p451, %r628, %r621;
	setp.le.s32 	%p452, %r628, %r623;
	and.pred  	%p453, %p451, %p452;
	@%p453 bra 	$L__BB0_641;
	ld.shared.u64 	%rd3153, [%r624];
	add.s64 	%rd3154, %rd3153, %rd4621;
	ld.u8 	%rs132, [%rd3154+3];
	ld.shared.u64 	%rd3155, [%r620+8];
	add.s64 	%rd3156, %rd3155, %rd4621;
	st.u8 	[%rd3156+3], %rs132;
	bra.uni 	$L__BB0_642;
$L__BB0_641:
	ld.shared.u64 	%rd3157, [%r625];
	add.s64 	%rd3158, %rd3157, %rd4621;
	ld.u8 	%rs133, [%rd3158+3];
	ld.shared.u64 	%rd3159, [%r620+8];
	add.s64 	%rd3160, %rd3159, %rd4621;
	st.u8 	[%rd3160+3], %rs133;
$L__BB0_642:
	add.s32 	%r629, %r628, 1;
	setp.ge.s32 	%p454, %r629, %r621;
	setp.le.s32 	%p455, %r629, %r623;
	and.pred  	%p456, %p454, %p455;
	@%p456 bra 	$L__BB0_644;
	ld.shared.u64 	%rd3161, [%r624];
	add.s64 	%rd3162, %rd3161, %rd4621;
	ld.u8 	%rs134, [%rd3162+4];
	ld.shared.u64 	%rd3163, [%r620+8];
	add.s64 	%rd3164, %rd3163, %rd4621;
	st.u8 	[%rd3164+4], %rs134;
	bra.uni 	$L__BB0_645;
$L__BB0_644:
	ld.shared.u64 	%rd3165, [%r625];
	add.s64 	%rd3166, %rd3165, %rd4621;
	ld.u8 	%rs135, [%rd3166+4];
	ld.shared.u64 	%rd3167, [%r620+8];
	add.s64 	%rd3168, %rd3167, %rd4621;
	st.u8 	[%rd3168+4], %rs135;
$L__BB0_645:
	add.s32 	%r630, %r629, 1;
	setp.ge.s32 	%p457, %r630, %r621;
	setp.le.s32 	%p458, %r630, %r623;
	and.pred  	%p459, %p457, %p458;
	@%p459 bra 	$L__BB0_647;
	ld.shared.u64 	%rd3169, [%r624];
	add.s64 	%rd3170, %rd3169, %rd4621;
	ld.u8 	%rs136, [%rd3170+5];
	ld.shared.u64 	%rd3171, [%r620+8];
	add.s64 	%rd3172, %rd3171, %rd4621;
	st.u8 	[%rd3172+5], %rs136;
	bra.uni 	$L__BB0_648;
$L__BB0_647:
	ld.shared.u64 	%rd3173, [%r625];
	add.s64 	%rd3174, %rd3173, %rd4621;
	ld.u8 	%rs137, [%rd3174+5];
	ld.shared.u64 	%rd3175, [%r620+8];
	add.s64 	%rd3176, %rd3175, %rd4621;
	st.u8 	[%rd3176+5], %rs137;
$L__BB0_648:
	add.s32 	%r631, %r630, 1;
	setp.ge.s32 	%p460, %r631, %r621;
	setp.le.s32 	%p461, %r631, %r623;
	and.pred  	%p462, %p460, %p461;
	@%p462 bra 	$L__BB0_650;
	ld.shared.u64 	%rd3177, [%r624];
	add.s64 	%rd3178, %rd3177, %rd4621;
	ld.u8 	%rs138, [%rd3178+6];
	ld.shared.u64 	%rd3179, [%r620+8];
	add.s64 	%rd3180, %rd3179, %rd4621;
	st.u8 	[%rd3180+6], %rs138;
	bra.uni 	$L__BB0_651;
$L__BB0_650:
	ld.shared.u64 	%rd3181, [%r625];
	add.s64 	%rd3182, %rd3181, %rd4621;
	ld.u8 	%rs139, [%rd3182+6];
	ld.shared.u64 	%rd3183, [%r620+8];
	add.s64 	%rd3184, %rd3183, %rd4621;
	st.u8 	[%rd3184+6], %rs139;
$L__BB0_651:
	add.s32 	%r2879, %r631, 1;
	setp.ge.s32 	%p463, %r2879, %r621;
	setp.le.s32 	%p464, %r2879, %r623;
	and.pred  	%p465, %p463, %p464;
	@%p465 bra 	$L__BB0_653;
	ld.shared.u64 	%rd3185, [%r624];
	add.s64 	%rd3186, %rd3185, %rd4621;
	ld.u8 	%rs140, [%rd3186+7];
	ld.shared.u64 	%rd3187, [%r620+8];
	add.s64 	%rd3188, %rd3187, %rd4621;
	st.u8 	[%rd3188+7], %rs140;
	bra.uni 	$L__BB0_654;
$L__BB0_653:
	ld.shared.u64 	%rd3189, [%r625];
	add.s64 	%rd3190, %rd3189, %rd4621;
	ld.u8 	%rs141, [%rd3190+7];
	ld.shared.u64 	%rd3191, [%r620+8];
	add.s64 	%rd3192, %rd3191, %rd4621;
	st.u8 	[%rd3192+7], %rs141;
$L__BB0_654:
	add.s64 	%rd4621, %rd4621, 8;
	cvt.u32.u64 	%r2880, %rd4621;
	and.b32  	%r3826, %r579, 2147483640;
	setp.ne.s32 	%p466, %r2880, %r3826;
	@%p466 bra 	$L__BB0_630;
$L__BB0_655:
	setp.eq.s32 	%p467, %r582, 0;
	@%p467 bra 	$L__BB0_683;
	setp.lt.u32 	%p468, %r583, 3;
	@%p468 bra 	$L__BB0_670;
	setp.ge.s32 	%p469, %r3826, %r621;
	setp.le.s32 	%p470, %r3826, %r623;
	and.pred  	%p471, %p469, %p470;
	@%p471 bra 	$L__BB0_659;
	ld.shared.u64 	%rd3193, [%r624];
	cvt.u64.u32 	%rd3194, %r3826;
	add.s64 	%rd3195, %rd3193, %rd3194;
	ld.u8 	%rs142, [%rd3195];
	ld.shared.u64 	%rd3196, [%r620+8];
	add.s64 	%rd3197, %rd3196, %rd3194;
	st.u8 	[%rd3197], %rs142;
	bra.uni 	$L__BB0_660;
$L__BB0_659:
	ld.shared.u64 	%rd3198, [%r625];
	cvt.u64.u32 	%rd3199, %r3826;
	add.s64 	%rd3200, %rd3198, %rd3199;
	ld.u8 	%rs143, [%rd3200];
	ld.shared.u64 	%rd3201, [%r620+8];
	add.s64 	%rd3202, %rd3201, %rd3199;
	st.u8 	[%rd3202], %rs143;
$L__BB0_660:
	add.s32 	%r2883, %r3826, 1;
	setp.ge.s32 	%p472, %r2883, %r621;
	setp.lt.s32 	%p473, %r3826, %r623;
	and.pred  	%p474, %p472, %p473;
	@%p474 bra 	$L__BB0_662;
	ld.shared.u64 	%rd3203, [%r624];
	cvt.u64.u32 	%rd3204, %r3826;
	add.s64 	%rd3205, %rd3203, %rd3204;
	ld.u8 	%rs144, [%rd3205+1];
	ld.shared.u64 	%rd3206, [%r620+8];
	add.s64 	%rd3207, %rd3206, %rd3204;
	st.u8 	[%rd3207+1], %rs144;
	bra.uni 	$L__BB0_663;
$L__BB0_662:
	ld.shared.u64 	%rd3208, [%r625];
	cvt.u64.u32 	%rd3209, %r3826;
	add.s64 	%rd3210, %rd3208, %rd3209;
	ld.u8 	%rs145, [%rd3210+1];
	ld.shared.u64 	%rd3211, [%r620+8];
	add.s64 	%rd3212, %rd3211, %rd3209;
	st.u8 	[%rd3212+1], %rs145;
$L__BB0_663:
	add.s32 	%r2885, %r3826, 2;
	setp.ge.s32 	%p475, %r2885, %r621;
	setp.le.s32 	%p476, %r2885, %r623;
	and.pred  	%p477, %p475, %p476;
	@%p477 bra 	$L__BB0_665;
	ld.shared.u64 	%rd3213, [%r624];
	cvt.u64.u32 	%rd3214, %r3826;
	add.s64 	%rd3215, %rd3213, %rd3214;
	ld.u8 	%rs146, [%rd3215+2];
	ld.shared.u64 	%rd3216, [%r620+8];
	add.s64 	%rd3217, %rd3216, %rd3214;
	st.u8 	[%rd3217+2], %rs146;
	bra.uni 	$L__BB0_666;
$L__BB0_665:
	ld.shared.u64 	%rd3218, [%r625];
	cvt.u64.u32 	%rd3219, %r3826;
	add.s64 	%rd3220, %rd3218, %rd3219;
	ld.u8 	%rs147, [%rd3220+2];
	ld.shared.u64 	%rd3221, [%r620+8];
	add.s64 	%rd3222, %rd3221, %rd3219;
	st.u8 	[%rd3222+2], %rs147;
$L__BB0_666:
	add.s32 	%r2887, %r3826, 3;
	setp.ge.s32 	%p478, %r2887, %r621;
	setp.le.s32 	%p479, %r2887, %r623;
	and.pred  	%p480, %p478, %p479;
	@%p480 bra 	$L__BB0_668;
	ld.shared.u64 	%rd3223, [%r624];
	cvt.u64.u32 	%rd3224, %r3826;
	add.s64 	%rd3225, %rd3223, %rd3224;
	ld.u8 	%rs148, [%rd3225+3];
	ld.shared.u64 	%rd3226, [%r620+8];
	add.s64 	%rd3227, %rd3226, %rd3224;
	st.u8 	[%rd3227+3], %rs148;
	bra.uni 	$L__BB0_669;
$L__BB0_668:
	ld.shared.u64 	%rd3228, [%r625];
	cvt.u64.u32 	%rd3229, %r3826;
	add.s64 	%rd3230, %rd3228, %rd3229;
	ld.u8 	%rs149, [%rd3230+3];
	ld.shared.u64 	%rd3231, [%r620+8];
	add.s64 	%rd3232, %rd3231, %rd3229;
	st.u8 	[%rd3232+3], %rs149;
$L__BB0_669:
	add.s32 	%r3826, %r3826, 4;
$L__BB0_670:
	setp.eq.s32 	%p481, %r584, 0;
	@%p481 bra 	$L__BB0_683;
	setp.eq.s32 	%p482, %r584, 1;
	@%p482 bra 	$L__BB0_679;
	setp.ge.s32 	%p483, %r3826, %r621;
	setp.le.s32 	%p484, %r3826, %r623;
	and.pred  	%p485, %p483, %p484;
	@%p485 bra 	$L__BB0_674;
	ld.shared.u64 	%rd3233, [%r624];
	cvt.u64.u32 	%rd3234, %r3826;
	add.s64 	%rd3235, %rd3233, %rd3234;
	ld.u8 	%rs150, [%rd3235];
	ld.shared.u64 	%rd3236, [%r620+8];
	add.s64 	%rd3237, %rd3236, %rd3234;
	st.u8 	[%rd3237], %rs150;
	bra.uni 	$L__BB0_675;
$L__BB0_674:
	ld.shared.u64 	%rd3238, [%r625];
	cvt.u64.u32 	%rd3239, %r3826;
	add.s64 	%rd3240, %rd3238, %rd3239;
	ld.u8 	%rs151, [%rd3240];
	ld.shared.u64 	%rd3241, [%r620+8];
	add.s64 	%rd3242, %rd3241, %rd3239;
	st.u8 	[%rd3242], %rs151;
$L__BB0_675:
	add.s32 	%r2888, %r3826, 1;
	setp.ge.s32 	%p486, %r2888, %r621;
	setp.lt.s32 	%p487, %r3826, %r623;
	and.pred  	%p488, %p486, %p487;
	@%p488 bra 	$L__BB0_677;
	ld.shared.u64 	%rd3243, [%r624];
	cvt.u64.u32 	%rd3244, %r3826;
	add.s64 	%rd3245, %rd3243, %rd3244;
	ld.u8 	%rs152, [%rd3245+1];
	ld.shared.u64 	%rd3246, [%r620+8];
	add.s64 	%rd3247, %rd3246, %rd3244;
	st.u8 	[%rd3247+1], %rs152;
	bra.uni 	$L__BB0_678;
$L__BB0_677:
	ld.shared.u64 	%rd3248, [%r625];
	cvt.u64.u32 	%rd3249, %r3826;
	add.s64 	%rd3250, %rd3248, %rd3249;
	ld.u8 	%rs153, [%rd3250+1];
	ld.shared.u64 	%rd3251, [%r620+8];
	add.s64 	%rd3252, %rd3251, %rd3249;
	st.u8 	[%rd3252+1], %rs153;
$L__BB0_678:
	add.s32 	%r3826, %r3826, 2;
$L__BB0_679:
	and.b32  	%r2889, %r579, 1;
	setp.eq.b32 	%p489, %r2889, 1;
	not.pred 	%p490, %p489;
	@%p490 bra 	$L__BB0_683;
	setp.ge.s32 	%p491, %r3826, %r621;
	setp.le.s32 	%p492, %r3826, %r623;
	and.pred  	%p493, %p491, %p492;
	@%p493 bra 	$L__BB0_682;
	ld.shared.u64 	%rd3253, [%r624];
	cvt.u64.u32 	%rd3254, %r3826;
	add.s64 	%rd3255, %rd3253, %rd3254;
	ld.u8 	%rs154, [%rd3255];
	ld.shared.u64 	%rd3256, [%r620+8];
	add.s64 	%rd3257, %rd3256, %rd3254;
	st.u8 	[%rd3257], %rs154;
	bra.uni 	$L__BB0_683;
$L__BB0_682:
	ld.shared.u64 	%rd3258, [%r625];
	cvt.u64.u32 	%rd3259, %r3826;
	add.s64 	%rd3260, %rd3258, %rd3259;
	ld.u8 	%rs155, [%rd3260];
	ld.shared.u64 	%rd3261, [%r620+8];
	add.s64 	%rd3262, %rd3261, %rd3259;
	st.u8 	[%rd3262], %rs155;
$L__BB0_683:
	setp.lt.s32 	%p494, %r580, 1;
	@%p494 bra 	$L__BB0_697;
	setp.lt.u32 	%p495, %r580, 16;
	mov.b32 	%r3829, 0;
	@%p495 bra 	$L__BB0_687;
	mov.b32 	%r3831, 0;
$L__BB0_686:
	.pragma "nounroll";
	mul.wide.u32 	%rd3263, %r3831, 8;
	add.s64 	%rd3264, %rd8, %rd3263;
	mov.b64 	%rd3265, 0;
	st.local.v2.u64 	[%rd3264], {%rd3265, %rd3265};
	st.local.v2.u64 	[%rd3264+16], {%rd3265, %rd3265};
	st.local.v2.u64 	[%rd3264+32], {%rd3265, %rd3265};
	st.local.v2.u64 	[%rd3264+48], {%rd3265, %rd3265};
	st.local.v2.u64 	[%rd3264+64], {%rd3265, %rd3265};
	st.local.v2.u64 	[%rd3264+80], {%rd3265, %rd3265};
	st.local.v2.u64 	[%rd3264+96], {%rd3265, %rd3265};
	st.local.v2.u64 	[%rd3264+112], {%rd3265, %rd3265};
	add.s32 	%r3831, %r3831, 16;
	setp.eq.s32 	%p496, %r3831, %r597;
	mov.u32 	%r3829, %r597;
	@%p496 bra 	$L__BB0_687;
	bra.uni 	$L__BB0_686;
$L__BB0_687:
	setp.eq.s32 	%p497, %r585, 0;
	@%p497 bra 	$L__BB0_697;
	setp.lt.u32 	%p498, %r586, 7;
	@%p498 bra 	$L__BB0_690;
	mul.wide.u32 	%rd3266, %r3829, 8;
	add.s64 	%rd3267, %rd8, %rd3266;
	mov.b64 	%rd3268, 0;
	st.local.u64 	[%rd3267], %rd3268;
	st.local.u64 	[%rd3267+8], %rd3268;
	st.local.u64 	[%rd3267+16], %rd3268;
	st.local.u64 	[%rd3267+24], %rd3268;
	st.local.u64 	[%rd3267+32], %rd3268;
	st.local.u64 	[%rd3267+40], %rd3268;
	st.local.u64 	[%rd3267+48], %rd3268;
	st.local.u64 	[%rd3267+56], %rd3268;
	add.s32 	%r3829, %r3829, 8;
$L__BB0_690:
	setp.eq.s32 	%p499, %r587, 0;
	@%p499 bra 	$L__BB0_697;
	setp.lt.u32 	%p500, %r588, 3;
	@%p500 bra 	$L__BB0_693;
	mul.wide.u32 	%rd3269, %r3829, 8;
	add.s64 	%rd3270, %rd8, %rd3269;
	mov.b64 	%rd3271, 0;
	st.local.u64 	[%rd3270], %rd3271;
	st.local.u64 	[%rd3270+8], %rd3271;
	st.local.u64 	[%rd3270+16], %rd3271;
	st.local.u64 	[%rd3270+24], %rd3271;
	add.s32 	%r3829, %r3829, 4;
$L__BB0_693:
	setp.eq.s32 	%p501, %r598, 0;
	@%p501 bra 	$L__BB0_697;
	setp.eq.s32 	%p502, %r598, 1;
	mul.wide.u32 	%rd3272, %r3829, 8;
	add.s64 	%rd313, %rd8, %rd3272;
	mov.b64 	%rd3273, 0;
	st.local.u64 	[%rd313], %rd3273;
	@%p502 bra 	$L__BB0_697;
	setp.eq.s32 	%p503, %r598, 2;
	mov.b64 	%rd3274, 0;
	st.local.u64 	[%rd313+8], %rd3274;
	@%p503 bra 	$L__BB0_697;
	mov.b64 	%rd3275, 0;
	st.local.u64 	[%rd313+16], %rd3275;
$L__BB0_697:
	@%p440 bra 	$L__BB0_711;
	setp.lt.u32 	%p505, %r579, 16;
	ld.shared.u64 	%rd314, [%r620+8];
	mov.b32 	%r3833, 0;
	@%p505 bra 	$L__BB0_701;
	mov.b32 	%r3835, 0;
$L__BB0_700:
	.pragma "nounroll";
	shl.b32 	%r2894, %r3835, 2;
	mov.u32 	%r2895, _ZZ7geneticxjP10CudaOutputE17executionTimes_sh;
	add.s32 	%r2896, %r2895, %r2894;
	ld.shared.s32 	%rd3276, [%r2896];
	cvt.u64.u32 	%rd3277, %r3835;
	add.s64 	%rd3278, %rd314, %rd3277;
	ld.u8 	%r2897, [%rd3278];
	mul.wide.u32 	%rd3279, %r2897, 8;
	add.s64 	%rd3280, %rd8, %rd3279;
	ld.local.u64 	%rd3281, [%rd3280];
	add.s64 	%rd3282, %rd3281, %rd3276;
	st.local.u64 	[%rd3280], %rd3282;
	ld.shared.s32 	%rd3283, [%r2896+4];
	ld.u8 	%r2898, [%rd3278+1];
	mul.wide.u32 	%rd3284, %r2898, 8;
	add.s64 	%rd3285, %rd8, %rd3284;
	ld.local.u64 	%rd3286, [%rd3285];
	add.s64 	%rd3287, %rd3286, %rd3283;
	st.local.u64 	[%rd3285], %rd3287;
	ld.shared.s32 	%rd3288, [%r2896+8];
	ld.u8 	%r2899, [%rd3278+2];
	mul.wide.u32 	%rd3289, %r2899, 8;
	add.s64 	%rd3290, %rd8, %rd3289;
	ld.local.u64 	%rd3291, [%rd3290];
	add.s64 	%rd3292, %rd3291, %rd3288;
	st.local.u64 	[%rd3290], %rd3292;
	ld.shared.s32 	%rd3293, [%r2896+12];
	ld.u8 	%r2900, [%rd3278+3];
	mul.wide.u32 	%rd3294, %r2900, 8;
	add.s64 	%rd3295, %rd8, %rd3294;
	ld.local.u64 	%rd3296, [%rd3295];
	add.s64 	%rd3297, %rd3296, %rd3293;
	st.local.u64 	[%rd3295], %rd3297;
	ld.shared.s32 	%rd3298, [%r2896+16];
	ld.u8 	%r2901, [%rd3278+4];
	mul.wide.u32 	%rd3299, %r2901, 8;
	add.s64 	%rd3300, %rd8, %rd3299;
	ld.local.u64 	%rd3301, [%rd3300];
	add.s64 	%rd3302, %rd3301, %rd3298;
	st.local.u64 	[%rd3300], %rd3302;
	ld.shared.s32 	%rd3303, [%r2896+20];
	ld.u8 	%r2902, [%rd3278+5];
	mul.wide.u32 	%rd3304, %r2902, 8;
	add.s64 	%rd3305, %rd8, %rd3304;
	ld.local.u64 	%rd3306, [%rd3305];
	add.s64 	%rd3307, %rd3306, %rd3303;
	st.local.u64 	[%rd3305], %rd3307;
	ld.shared.s32 	%rd3308, [%r2896+24];
	ld.u8 	%r2903, [%rd3278+6];
	mul.wide.u32 	%rd3309, %r2903, 8;
	add.s64 	%rd3310, %rd8, %rd3309;
	ld.local.u64 	%rd3311, [%rd3310];
	add.s64 	%rd3312, %rd3311, %rd3308;
	st.local.u64 	[%rd3310], %rd3312;
	ld.shared.s32 	%rd3313, [%r2896+28];
	ld.u8 	%r2904, [%rd3278+7];
	mul.wide.u32 	%rd3314, %r2904, 8;
	add.s64 	%rd3315, %rd8, %rd3314;
	ld.local.u64 	%rd3316, [%rd3315];
	add.s64 	%rd3317, %rd3316, %rd3313;
	st.local.u64 	[%rd3315], %rd3317;
	ld.shared.s32 	%rd3318, [%r2896+32];
	ld.u8 	%r2905, [%rd3278+8];
	mul.wide.u32 	%rd3319, %r2905, 8;
	add.s64 	%rd3320, %rd8, %rd3319;
	ld.local.u64 	%rd3321, [%rd3320];
	add.s64 	%rd3322, %rd3321, %rd3318;
	st.local.u64 	[%rd3320], %rd3322;
	ld.shared.s32 	%rd3323, [%r2896+36];
	ld.u8 	%r2906, [%rd3278+9];
	mul.wide.u32 	%rd3324, %r2906, 8;
	add.s64 	%rd3325, %rd8, %rd3324;
	ld.local.u64 	%rd3326, [%rd3325];
	add.s64 	%rd3327, %rd3326, %rd3323;
	st.local.u64 	[%rd3325], %rd3327;
	ld.shared.s32 	%rd3328, [%r2896+40];
	ld.u8 	%r2907, [%rd3278+10];
	mul.wide.u32 	%rd3329, %r2907, 8;
	add.s64 	%rd3330, %rd8, %rd3329;
	ld.local.u64 	%rd3331, [%rd3330];
	add.s64 	%rd3332, %rd3331, %rd3328;
	st.local.u64 	[%rd3330], %rd3332;
	ld.shared.s32 	%rd3333, [%r2896+44];
	ld.u8 	%r2908, [%rd3278+11];
	mul.wide.u32 	%rd3334, %r2908, 8;
	add.s64 	%rd3335, %rd8, %rd3334;
	ld.local.u64 	%rd3336, [%rd3335];
	add.s64 	%rd3337, %rd3336, %rd3333;
	st.local.u64 	[%rd3335], %rd3337;
	ld.shared.s32 	%rd3338, [%r2896+48];
	ld.u8 	%r2909, [%rd3278+12];
	mul.wide.u32 	%rd3339, %r2909, 8;
	add.s64 	%rd3340, %rd8, %rd3339;
	ld.local.u64 	%rd3341, [%rd3340];
	add.s64 	%rd3342, %rd3341, %rd3338;
	st.local.u64 	[%rd3340], %rd3342;
	ld.shared.s32 	%rd3343, [%r2896+52];
	ld.u8 	%r2910, [%rd3278+13];
	mul.wide.u32 	%rd3344, %r2910, 8;
	add.s64 	%rd3345, %rd8, %rd3344;
	ld.local.u64 	%rd3346, [%rd3345];
	add.s64 	%rd3347, %rd3346, %rd3343;
	st.local.u64 	[%rd3345], %rd3347;
	ld.shared.s32 	%rd3348, [%r2896+56];
	ld.u8 	%r2911, [%rd3278+14];
	mul.wide.u32 	%rd3349, %r2911, 8;
	add.s64 	%rd3350, %rd8, %rd3349;
	ld.local.u64 	%rd3351, [%rd3350];
	add.s64 	%rd3352, %rd3351, %rd3348;
	st.local.u64 	[%rd3350], %rd3352;
	ld.shared.s32 	%rd3353, [%r2896+60];
	ld.u8 	%r2912, [%rd3278+15];
	mul.wide.u32 	%rd3354, %r2912, 8;
	add.s64 	%rd3355, %rd8, %rd3354;
	ld.local.u64 	%rd3356, [%rd3355];
	add.s64 	%rd3357, %rd3356, %rd3353;
	st.local.u64 	[%rd3355], %rd3357;
	add.s32 	%r3835, %r3835, 16;
	setp.eq.s32 	%p506, %r3835, %r599;
	mov.u32 	%r3833, %r599;
	@%p506 bra 	$L__BB0_701;
	bra.uni 	$L__BB0_700;
$L__BB0_701:
	setp.eq.s32 	%p507, %r589, 0;
	@%p507 bra 	$L__BB0_711;
	setp.lt.u32 	%p508, %r590, 7;
	@%p508 bra 	$L__BB0_704;
	shl.b32 	%r2913, %r3833, 2;
	mov.u32 	%r2914, _ZZ7geneticxjP10CudaOutputE17executionTimes_sh;
	add.s32 	%r2915, %r2914, %r2913;
	ld.shared.s32 	%rd3358, [%r2915];
	cvt.u64.u32 	%rd3359, %r3833;
	add.s64 	%rd3360, %rd314, %rd3359;
	ld.u8 	%r2916, [%rd3360];
	mul.wide.u32 	%rd3361, %r2916, 8;
	add.s64 	%rd3362, %rd8, %rd3361;
	ld.local.u64 	%rd3363, [%rd3362];
	add.s64 	%rd3364, %rd3363, %rd3358;
	st.local.u64 	[%rd3362], %rd3364;
	ld.shared.s32 	%rd3365, [%r2915+4];
	ld.u8 	%r2917, [%rd3360+1];
	mul.wide.u32 	%rd3366, %r2917, 8;
	add.s64 	%rd3367, %rd8, %rd3366;
	ld.local.u64 	%rd3368, [%rd3367];
	add.s64 	%rd3369, %rd3368, %rd3365;
	st.local.u64 	[%rd3367], %rd3369;
	ld.shared.s32 	%rd3370, [%r2915+8];
	ld.u8 	%r2918, [%rd3360+2];
	mul.wide.u32 	%rd3371, %r2918, 8;
	add.s64 	%rd3372, %rd8, %rd3371;
	ld.local.u64 	%rd3373, [%rd3372];
	add.s64 	%rd3374, %rd3373, %rd3370;
	st.local.u64 	[%rd3372], %rd3374;
	ld.shared.s32 	%rd3375, [%r2915+12];
	ld.u8 	%r2919, [%rd3360+3];
	mul.wide.u32 	%rd3376, %r2919, 8;
	add.s64 	%rd3377, %rd8, %rd3376;
	ld.local.u64 	%rd3378, [%rd3377];
	add.s64 	%rd3379, %rd3378, %rd3375;
	st.local.u64 	[%rd3377], %rd3379;
	ld.shared.s32 	%rd3380, [%r2915+16];
	ld.u8 	%r2920, [%rd3360+4];
	mul.wide.u32 	%rd3381, %r2920, 8;
	add.s64 	%rd3382, %rd8, %rd3381;
	ld.local.u64 	%rd3383, [%rd3382];
	add.s64 	%rd3384, %rd3383, %rd3380;
	st.local.u64 	[%rd3382], %rd3384;
	ld.shared.s32 	%rd3385, [%r2915+20];
	ld.u8 	%r2921, [%rd3360+5];
	mul.wide.u32 	%rd3386, %r2921, 8;
	add.s64 	%rd3387, %rd8, %rd3386;
	ld.local.u64 	%rd3388, [%rd3387];
	add.s64 	%rd3389, %rd3388, %rd3385;
	st.local.u64 	[%rd3387], %rd3389;
	ld.shared.s32 	%rd3390, [%r2915+24];
	ld.u8 	%r2922, [%rd3360+6];
	mul.wide.u32 	%rd3391, %r2922, 8;
	add.s64 	%rd3392, %rd8, %rd3391;
	ld.local.u64 	%rd3393, [%rd3392];
	add.s64 	%rd3394, %rd3393, %rd3390;
	st.local.u64 	[%rd3392], %rd3394;
	ld.shared.s32 	%rd3395, [%r2915+28];
	ld.u8 	%r2923, [%rd3360+7];
	mul.wide.u32 	%rd3396, %r2923, 8;
	add.s64 	%rd3397, %rd8, %rd3396;
	ld.local.u64 	%rd3398, [%rd3397];
	add.s64 	%rd3399, %rd3398, %rd3395;
	st.local.u64 	[%rd3397], %rd3399;
	add.s32 	%r3833, %r3833, 8;
$L__BB0_704:
	setp.eq.s32 	%p509, %r582, 0;
	@%p509 bra 	$L__BB0_711;
	setp.lt.u32 	%p510, %r583, 3;
	@%p510 bra 	$L__BB0_707;
	shl.b32 	%r2924, %r3833, 2;
	mov.u32 	%r2925, _ZZ7geneticxjP10CudaOutputE17executionTimes_sh;
	add.s32 	%r2926, %r2925, %r2924;
	ld.shared.s32 	%rd3400, [%r2926];
	cvt.u64.u32 	%rd3401, %r3833;
	add.s64 	%rd3402, %rd314, %rd3401;
	ld.u8 	%r2927, [%rd3402];
	mul.wide.u32 	%rd3403, %r2927, 8;
	add.s64 	%rd3404, %rd8, %rd3403;
	ld.local.u64 	%rd3405, [%rd3404];
	add.s64 	%rd3406, %rd3405, %rd3400;
	st.local.u64 	[%rd3404], %rd3406;
	ld.shared.s32 	%rd3407, [%r2926+4];
	ld.u8 	%r2928, [%rd3402+1];
	mul.wide.u32 	%rd3408, %r2928, 8;
	add.s64 	%rd3409, %rd8, %rd3408;
	ld.local.u64 	%rd3410, [%rd3409];
	add.s64 	%rd3411, %rd3410, %rd3407;
	st.local.u64 	[%rd3409], %rd3411;
	ld.shared.s32 	%rd3412, [%r2926+8];
	ld.u8 	%r2929, [%rd3402+2];
	mul.wide.u32 	%rd3413, %r2929, 8;
	add.s64 	%rd3414, %rd8, %rd3413;
	ld.local.u64 	%rd3415, [%rd3414];
	add.s64 	%rd3416, %rd3415, %rd3412;
	st.local.u64 	[%rd3414], %rd3416;
	ld.shared.s32 	%rd3417, [%r2926+12];
	ld.u8 	%r2930, [%rd3402+3];
	mul.wide.u32 	%rd3418, %r2930, 8;
	add.s64 	%rd3419, %rd8, %rd3418;
	ld.local.u64 	%rd3420, [%rd3419];
	add.s64 	%rd3421, %rd3420, %rd3417;
	st.local.u64 	[%rd3419], %rd3421;
	add.s32 	%r3833, %r3833, 4;
$L__BB0_707:
	setp.eq.s32 	%p511, %r584, 0;
	@%p511 bra 	$L__BB0_711;
	setp.eq.s32 	%p512, %r584, 1;
	shl.b32 	%r2931, %r3833, 2;
	mov.u32 	%r2932, _ZZ7geneticxjP10CudaOutputE17executionTimes_sh;
	add.s32 	%r650, %r2932, %r2931;
	ld.shared.s32 	%rd3422, [%r650];
	cvt.u64.u32 	%rd3423, %r3833;
	add.s64 	%rd315, %rd314, %rd3423;
	ld.u8 	%r2933, [%rd315];
	mul.wide.u32 	%rd3424, %r2933, 8;
	add.s64 	%rd3425, %rd8, %rd3424;
	ld.local.u64 	%rd3426, [%rd3425];
	add.s64 	%rd3427, %rd3426, %rd3422;
	st.local.u64 	[%rd3425], %rd3427;
	@%p512 bra 	$L__BB0_711;
	setp.eq.s32 	%p513, %r584, 2;
	ld.shared.s32 	%rd3428, [%r650+4];
	ld.u8 	%r2934, [%rd315+1];
	mul.wide.u32 	%rd3429, %r2934, 8;
	add.s64 	%rd3430, %rd8, %rd3429;
	ld.local.u64 	%rd3431, [%rd3430];
	add.s64 	%rd3432, %rd3431, %rd3428;
	st.local.u64 	[%rd3430], %rd3432;
	@%p513 bra 	$L__BB0_711;
	ld.shared.s32 	%rd3433, [%r650+8];
	ld.u8 	%r2935, [%rd315+2];
	mul.wide.u32 	%rd3434, %r2935, 8;
	add.s64 	%rd3435, %rd8, %rd3434;
	ld.local.u64 	%rd3436, [%rd3435];
	add.s64 	%rd3437, %rd3436, %rd3433;
	st.local.u64 	[%rd3435], %rd3437;
$L__BB0_711:
	mov.b64 	%rd4629, 0;
	@%p494 bra 	$L__BB0_725;
	setp.lt.u32 	%p515, %r580, 16;
	mov.b64 	%rd4629, 0;
	mov.b32 	%r3838, 0;
	@%p515 bra 	$L__BB0_715;
	mov.b64 	%rd4629, 0;
	mov.b32 	%r3836, 0;
$L__BB0_714:
	.pragma "nounroll";
	mul.wide.u32 	%rd3442, %r3836, 8;
	add.s64 	%rd3443, %rd8, %rd3442;
	ld.local.v2.u64 	{%rd3444, %rd3445}, [%rd3443];
	max.s64 	%rd3446, %rd3444, %rd4629;
	max.s64 	%rd3447, %rd3445, %rd3446;
	ld.local.v2.u64 	{%rd3448, %rd3449}, [%rd3443+16];
	max.s64 	%rd3450, %rd3448, %rd3447;
	max.s64 	%rd3451, %rd3449, %rd3450;
	ld.local.v2.u64 	{%rd3452, %rd3453}, [%rd3443+32];
	max.s64 	%rd3454, %rd3452, %rd3451;
	max.s64 	%rd3455, %rd3453, %rd3454;
	ld.local.v2.u64 	{%rd3456, %rd3457}, [%rd3443+48];
	max.s64 	%rd3458, %rd3456, %rd3455;
	max.s64 	%rd3459, %rd3457, %rd3458;
	ld.local.v2.u64 	{%rd3460, %rd3461}, [%rd3443+64];
	max.s64 	%rd3462, %rd3460, %rd3459;
	max.s64 	%rd3463, %rd3461, %rd3462;
	ld.local.v2.u64 	{%rd3464, %rd3465}, [%rd3443+80];
	max.s64 	%rd3466, %rd3464, %rd3463;
	max.s64 	%rd3467, %rd3465, %rd3466;
	ld.local.v2.u64 	{%rd3468, %rd3469}, [%rd3443+96];
	max.s64 	%rd3470, %rd3468, %rd3467;
	max.s64 	%rd3471, %rd3469, %rd3470;
	ld.local.v2.u64 	{%rd3472, %rd3473}, [%rd3443+112];
	max.s64 	%rd3474, %rd3472, %rd3471;
	max.s64 	%rd4629, %rd3473, %rd3474;
	add.s32 	%r3836, %r3836, 16;
	setp.ne.s32 	%p516, %r3836, %r597;
	mov.u32 	%r3838, %r597;
	@%p516 bra 	$L__BB0_714;
$L__BB0_715:
	setp.eq.s32 	%p517, %r585, 0;
	@%p517 bra 	$L__BB0_725;
	setp.lt.u32 	%p518, %r586, 7;
	@%p518 bra 	$L__BB0_718;
	mul.wide.u32 	%rd3476, %r3838, 8;
	add.s64 	%rd3477, %rd8, %rd3476;
	ld.local.u64 	%rd3478, [%rd3477];
	max.s64 	%rd3479, %rd3478, %rd4629;
	ld.local.u64 	%rd3480, [%rd3477+8];
	max.s64 	%rd3481, %rd3480, %rd3479;
	ld.local.u64 	%rd3482, [%rd3477+16];
	max.s64 	%rd3483, %rd3482, %rd3481;
	ld.local.u64 	%rd3484, [%rd3477+24];
	max.s64 	%rd3485, %rd3484, %rd3483;
	ld.local.u64 	%rd3486, [%rd3477+32];
	max.s64 	%rd3487, %rd3486, %rd3485;
	ld.local.u64 	%rd3488, [%rd3477+40];
	max.s64 	%rd3489, %rd3488, %rd3487;
	ld.local.u64 	%rd3490, [%rd3477+48];
	max.s64 	%rd3491, %rd3490, %rd3489;
	ld.local.u64 	%rd3492, [%rd3477+56];
	max.s64 	%rd4629, %rd3492, %rd3491;
	add.s32 	%r3838, %r3838, 8;
$L__BB0_718:
	setp.eq.s32 	%p519, %r587, 0;
	@%p519 bra 	$L__BB0_725;
	setp.lt.u32 	%p520, %r588, 3;
	@%p520 bra 	$L__BB0_721;
	mul.wide.u32 	%rd3494, %r3838, 8;
	add.s64 	%rd3495, %rd8, %rd3494;
	ld.local.u64 	%rd3496, [%rd3495];
	max.s64 	%rd3497, %rd3496, %rd4629;
	ld.local.u64 	%rd3498, [%rd3495+8];
	max.s64 	%rd3499, %rd3498, %rd3497;
	ld.local.u64 	%rd3500, [%rd3495+16];
	max.s64 	%rd3501, %rd3500, %rd3499;
	ld.local.u64 	%rd3502, [%rd3495+24];
	max.s64 	%rd4629, %rd3502, %rd3501;
	add.s32 	%r3838, %r3838, 4;
$L__BB0_721:
	setp.eq.s32 	%p521, %r598, 0;
	@%p521 bra 	$L__BB0_725;
	setp.eq.s32 	%p522, %r598, 1;
	mul.wide.u32 	%rd3503, %r3838, 8;
	add.s64 	%rd326, %rd8, %rd3503;
	ld.local.u64 	%rd3504, [%rd326];
	max.s64 	%rd4629, %rd3504, %rd4629;
	@%p522 bra 	$L__BB0_725;
	setp.eq.s32 	%p523, %r598, 2;
	ld.local.u64 	%rd3505, [%rd326+8];
	max.s64 	%rd4629, %rd3505, %rd4629;
	@%p523 bra 	$L__BB0_725;
	ld.local.u64 	%rd3506, [%rd326+16];
	max.s64 	%rd4629, %rd3506, %rd4629;
$L__BB0_725:
	st.shared.u64 	[%r620], %rd4629;
	bra.uni 	$L__BB0_618;
$L__BB0_726:
	shr.u32 	%r2938, %r3813, 1;
	shr.u32 	%r2939, %r3813, 21;
	shr.u32 	%r2940, %r3813, 31;
	xor.b32  	%r2941, %r2939, %r2938;
	xor.b32  	%r2942, %r2941, %r2940;
	xor.b32  	%r2943, %r2942, %r3813;
	and.b32  	%r2944, %r2943, 1;
	shl.b32 	%r2945, %r3813, 1;
	or.b32  	%r3813, %r2944, %r2945;
	mul.hi.u32 	%r2946, %r3813, 1374389535;
	shr.u32 	%r2947, %r2946, 5;
	mul.lo.s32 	%r2948, %r2947, 100;
	sub.s32 	%r2949, %r3813, %r2948;
	st.shared.u32 	[%r581], %r2949;
	bra.uni 	$L__BB0_619;
$L__BB0_727:
	.pragma "nounroll";
	mul.wide.u32 	%rd3507, %r3844, 8;
	add.s64 	%rd3508, %rd7, %rd3507;
	mov.b64 	%rd3509, 0;
	st.local.v2.u64 	[%rd3508], {%rd3509, %rd3509};
	st.local.v2.u64 	[%rd3508+16], {%rd3509, %rd3509};
	st.local.v2.u64 	[%rd3508+32], {%rd3509, %rd3509};
	st.local.v2.u64 	[%rd3508+48], {%rd3509, %rd3509};
	st.local.v2.u64 	[%rd3508+64], {%rd3509, %rd3509};
	st.local.v2.u64 	[%rd3508+80], {%rd3509, %rd3509};
	st.local.v2.u64 	[%rd3508+96], {%rd3509, %rd3509};
	st.local.v2.u64 	[%rd3508+112], {%rd3509, %rd3509};
	add.s32 	%r3844, %r3844, 16;
	setp.eq.s32 	%p529, %r3844, %r597;
	mov.u32 	%r3842, %r597;
	@%p529 bra 	$L__BB0_728;
	bra.uni 	$L__BB0_727;
$L__BB0_728:
	setp.eq.s32 	%p530, %r585, 0;
	@%p530 bra 	$L__BB0_738;
	setp.lt.u32 	%p531, %r586, 7;
	@%p531 bra 	$L__BB0_731;
	mul.wide.u32 	%rd3510, %r3842, 8;
	add.s64 	%rd3511, %rd7, %rd3510;
	mov.b64 	%rd3512, 0;
	st.local.u64 	[%rd3511], %rd3512;
	st.local.u64 	[%rd3511+8], %rd3512;
	st.local.u64 	[%rd3511+16], %rd3512;
	st.local.u64 	[%rd3511+24], %rd3512;
	st.local.u64 	[%rd3511+32], %rd3512;
	st.local.u64 	[%rd3511+40], %rd3512;
	st.local.u64 	[%rd3511+48], %rd3512;
	st.local.u64 	[%rd3511+56], %rd3512;
	add.s32 	%r3842, %r3842, 8;
$L__BB0_731:
	setp.eq.s32 	%p532, %r587, 0;
	@%p532 bra 	$L__BB0_738;
	setp.lt.u32 	%p533, %r588, 3;
	@%p533 bra 	$L__BB0_734;
	mul.wide.u32 	%rd3513, %r3842, 8;
	add.s64 	%rd3514, %rd7, %rd3513;
	mov.b64 	%rd3515, 0;
	st.local.u64 	[%rd3514], %rd3515;
	st.local.u64 	[%rd3514+8], %rd3515;
	st.local.u64 	[%rd3514+16], %rd3515;
	st.local.u64 	[%rd3514+24], %rd3515;
	add.s32 	%r3842, %r3842, 4;
$L__BB0_734:
	setp.eq.s32 	%p534, %r598, 0;
	@%p534 bra 	$L__BB0_738;
	setp.eq.s32 	%p535, %r598, 1;
	mul.wide.u32 	%rd3516, %r3842, 8;
	add.s64 	%rd331, %rd7, %rd3516;
	mov.b64 	%rd3517, 0;
	st.local.u64 	[%rd331], %rd3517;
	@%p535 bra 	$L__BB0_738;
	setp.eq.s32 	%p536, %r598, 2;
	mov.b64 	%rd3518, 0;
	st.local.u64 	[%rd331+8], %rd3518;
	@%p536 bra 	$L__BB0_738;
	mov.b64 	%rd3519, 0;
	st.local.u64 	[%rd331+16], %rd3519;
$L__BB0_738:
	shl.b32 	%r2959, %r662, 4;
	mov.u32 	%r2960, _ZZ7geneticxjP10CudaOutputE10population;
	add.s32 	%r670, %r2960, %r2959;
	setp.lt.s32 	%p537, %r579, 1;
	@%p537 bra 	$L__BB0_752;
	setp.lt.u32 	%p538, %r579, 16;
	ld.shared.u64 	%rd332, [%r670+8];
	mov.b32 	%r3846, 0;
	@%p538 bra 	$L__BB0_742;
	mov.b32 	%r3848, 0;
$L__BB0_741:
	.pragma "nounroll";
	shl.b32 	%r2963, %r3848, 2;
	mov.u32 	%r2964, _ZZ7geneticxjP10CudaOutputE17executionTimes_sh;
	add.s32 	%r2965, %r2964, %r2963;
	ld.shared.s32 	%rd3520, [%r2965];
	cvt.u64.u32 	%rd3521, %r3848;
	add.s64 	%rd3522, %rd332, %rd3521;
	ld.u8 	%r2966, [%rd3522];
	mul.wide.u32 	%rd3523, %r2966, 8;
	add.s64 	%rd3524, %rd7, %rd3523;
	ld.local.u64 	%rd3525, [%rd3524];
	add.s64 	%rd3526, %rd3525, %rd3520;
	st.local.u64 	[%rd3524], %rd3526;
	ld.shared.s32 	%rd3527, [%r2965+4];
	ld.u8 	%r2967, [%rd3522+1];
	mul.wide.u32 	%rd3528, %r2967, 8;
	add.s64 	%rd3529, %rd7, %rd3528;
	ld.local.u64 	%rd3530, [%rd3529];
	add.s64 	%rd3531, %rd3530, %rd3527;
	st.local.u64 	[%rd3529], %rd3531;
	ld.shared.s32 	%rd3532, [%r2965+8];
	ld.u8 	%r2968, [%rd3522+2];
	mul.wide.u32 	%rd3533, %r2968, 8;
	add.s64 	%rd3534, %rd7, %rd3533;
	ld.local.u64 	%rd3535, [%rd3534];
	add.s64 	%rd3536, %rd3535, %rd3532;
	st.local.u64 	[%rd3534], %rd3536;
	ld.shared.s32 	%rd3537, [%r2965+12];
	ld.u8 	%r2969, [%rd3522+3];
	mul.wide.u32 	%rd3538, %r2969, 8;
	add.s64 	%rd3539, %rd7, %rd3538;
	ld.local.u64 	%rd3540, [%rd3539];
	add.s64 	%rd3541, %rd3540, %rd3537;
	st.local.u64 	[%rd3539], %rd3541;
	ld.shared.s32 	%rd3542, [%r2965+16];
	ld.u8 	%r2970, [%rd3522+4];
	mul.wide.u32 	%rd3543, %r2970, 8;
	add.s64 	%rd3544, %rd7, %rd3543;
	ld.local.u64 	%rd3545, [%rd3544];
	add.s64 	%rd3546, %rd3545, %rd3542;
	st.local.u64 	[%rd3544], %rd3546;
	ld.shared.s32 	%rd3547, [%r2965+20];
	ld.u8 	%r2971, [%rd3522+5];
	mul.wide.u32 	%rd3548, %r2971, 8;
	add.s64 	%rd3549, %rd7, %rd3548;
	ld.local.u64 	%rd3550, [%rd3549];
	add.s64 	%rd3551, %rd3550, %rd3547;
	st.local.u64 	[%rd3549], %rd3551;
	ld.shared.s32 	%rd3552, [%r2965+24];
	ld.u8 	%r2972, [%rd3522+6];
	mul.wide.u32 	%rd3553, %r2972, 8;
	add.s64 	%rd3554, %rd7, %rd3553;
	ld.local.u64 	%rd3555, [%rd3554];
	add.s64 	%rd3556, %rd3555, %rd3552;
	st.local.u64 	[%rd3554], %rd3556;
	ld.shared.s32 	%rd3557, [%r2965+28];
	ld.u8 	%r2973, [%rd3522+7];
	mul.wide.u32 	%rd3558, %r2973, 8;
	add.s64 	%rd3559, %rd7, %rd3558;
	ld.local.u64 	%rd3560, [%rd3559];
	add.s64 	%rd3561, %rd3560, %rd3557;
	st.local.u64 	[%rd3559], %rd3561;
	ld.shared.s32 	%rd3562, [%r2965+32];
	ld.u8 	%r2974, [%rd3522+8];
	mul.wide.u32 	%rd3563, %r2974, 8;
	add.s64 	%rd3564, %rd7, %rd3563;
	ld.local.u64 	%rd3565, [%rd3564];
	add.s64 	%rd3566, %rd3565, %rd3562;
	st.local.u64 	[%rd3564], %rd3566;
	ld.shared.s32 	%rd3567, [%r2965+36];
	ld.u8 	%r2975, [%rd3522+9];
	mul.wide.u32 	%rd3568, %r2975, 8;
	add.s64 	%rd3569, %rd7, %rd3568;
	ld.local.u64 	%rd3570, [%rd3569];
	add.s64 	%rd3571, %rd3570, %rd3567;
	st.local.u64 	[%rd3569], %rd3571;
	ld.shared.s32 	%rd3572, [%r2965+40];
	ld.u8 	%r2976, [%rd3522+10];
	mul.wide.u32 	%rd3573, %r2976, 8;
	add.s64 	%rd3574, %rd7, %rd3573;
	ld.local.u64 	%rd3575, [%rd3574];
	add.s64 	%rd3576, %rd3575, %rd3572;
	st.local.u64 	[%rd3574], %rd3576;
	ld.shared.s32 	%rd3577, [%r2965+44];
	ld.u8 	%r2977, [%rd3522+11];
	mul.wide.u32 	%rd3578, %r2977, 8;
	add.s64 	%rd3579, %rd7, %rd3578;
	ld.local.u64 	%rd3580, [%rd3579];
	add.s64 	%rd3581, %rd3580, %rd3577;
	st.local.u64 	[%rd3579], %rd3581;
	ld.shared.s32 	%rd3582, [%r2965+48];
	ld.u8 	%r2978, [%rd3522+12];
	mul.wide.u32 	%rd3583, %r2978, 8;
	add.s64 	%rd3584, %rd7, %rd3583;
	ld.local.u64 	%rd3585, [%rd3584];
	add.s64 	%rd3586, %rd3585, %rd3582;
	st.local.u64 	[%rd3584], %rd3586;
	ld.shared.s32 	%rd3587, [%r2965+52];
	ld.u8 	%r2979, [%rd3522+13];
	mul.wide.u32 	%rd3588, %r2979, 8;
	add.s64 	%rd3589, %rd7, %rd3588;
	ld.local.u64 	%rd3590, [%rd3589];
	add.s64 	%rd3591, %rd3590, %rd3587;
	st.local.u64 	[%rd3589], %rd3591;
	ld.shared.s32 	%rd3592, [%r2965+56];
	ld.u8 	%r2980, [%rd3522+14];
	mul.wide.u32 	%rd3593, %r2980, 8;
	add.s64 	%rd3594, %rd7, %rd3593;
	ld.local.u64 	%rd3595, [%rd3594];
	add.s64 	%rd3596, %rd3595, %rd3592;
	st.local.u64 	[%rd3594], %rd3596;
	ld.shared.s32 	%rd3597, [%r2965+60];
	ld.u8 	%r2981, [%rd3522+15];
	mul.wide.u32 	%rd3598, %r2981, 8;
	add.s64 	%rd3599, %rd7, %rd3598;
	ld.local.u64 	%rd3600, [%rd3599];
	add.s64 	%rd3601, %rd3600, %rd3597;
	st.local.u64 	[%rd3599], %rd3601;
	add.s32 	%r3848, %r3848, 16;
	setp.eq.s32 	%p539, %r3848, %r599;
	mov.u32 	%r3846, %r599;
	@%p539 bra 	$L__BB0_742;
	bra.uni 	$L__BB0_741;
$L__BB0_742:
	setp.eq.s32 	%p540, %r589, 0;
	@%p540 bra 	$L__BB0_752;
	setp.lt.u32 	%p541, %r590, 7;
	@%p541 bra 	$L__BB0_745;
	shl.b32 	%r2982, %r3846, 2;
	mov.u32 	%r2983, _ZZ7geneticxjP10CudaOutputE17executionTimes_sh;
	add.s32 	%r2984, %r2983, %r2982;
	ld.shared.s32 	%rd3602, [%r2984];
	cvt.u64.u32 	%rd3603, %r3846;
	add.s64 	%rd3604, %rd332, %rd3603;
	ld.u8 	%r2985, [%rd3604];
	mul.wide.u32 	%rd3605, %r2985, 8;
	add.s64 	%rd3606, %rd7, %rd3605;
	ld.local.u64 	%rd3607, [%rd3606];
	add.s64 	%rd3608, %rd3607, %rd3602;
	st.local.u64 	[%rd3606], %rd3608;
	ld.shared.s32 	%rd3609, [%r2984+4];
	ld.u8 	%r2986, [%rd3604+1];
	mul.wide.u32 	%rd3610, %r2986, 8;
	add.s64 	%rd3611, %rd7, %rd3610;
	ld.local.u64 	%rd3612, [%rd3611];
	add.s64 	%rd3613, %rd3612, %rd3609;
	st.local.u64 	[%rd3611], %rd3613;
	ld.shared.s32 	%rd3614, [%r2984+8];
	ld.u8 	%r2987, [%rd3604+2];
	mul.wide.u32 	%rd3615, %r2987, 8;
	add.s64 	%rd3616, %rd7, %rd3615;
	ld.local.u64 	%rd3617, [%rd3616];
	add.s64 	%rd3618, %rd3617, %rd3614;
	st.local.u64 	[%rd3616], %rd3618;
	ld.shared.s32 	%rd3619, [%r2984+12];
	ld.u8 	%r2988, [%rd3604+3];
	mul.wide.u32 	%rd3620, %r2988, 8;
	add.s64 	%rd3621, %rd7, %rd3620;
	ld.local.u64 	%rd3622, [%rd3621];
	add.s64 	%rd3623, %rd3622, %rd3619;
	st.local.u64 	[%rd3621], %rd3623;
	ld.shared.s32 	%rd3624, [%r2984+16];
	ld.u8 	%r2989, [%rd3604+4];
	mul.wide.u32 	%rd3625, %r2989, 8;
	add.s64 	%rd3626, %rd7, %rd3625;
	ld.local.u64 	%rd3627, [%rd3626];
	add.s64 	%rd3628, %rd3627, %rd3624;
	st.local.u64 	[%rd3626], %rd3628;
	ld.shared.s32 	%rd3629, [%r2984+20];
	ld.u8 	%r2990, [%rd3604+5];
	mul.wide.u32 	%rd3630, %r2990, 8;
	add.s64 	%rd3631, %rd7, %rd3630;
	ld.local.u64 	%rd3632, [%rd3631];
	add.s64 	%rd3633, %rd3632, %rd3629;
	st.local.u64 	[%rd3631], %rd3633;
	ld.shared.s32 	%rd3634, [%r2984+24];
	ld.u8 	%r2991, [%rd3604+6];
	mul.wide.u32 	%rd3635, %r2991, 8;
	add.s64 	%rd3636, %rd7, %rd3635;
	ld.local.u64 	%rd3637, [%rd3636];
	add.s64 	%rd3638, %rd3637, %rd3634;
	st.local.u64 	[%rd3636], %rd3638;
	ld.shared.s32 	%rd3639, [%r2984+28];
	ld.u8 	%r2992, [%rd3604+7];
	mul.wide.u32 	%rd3640, %r2992, 8;
	add.s64 	%rd3641, %rd7, %rd3640;
	ld.local.u64 	%rd3642, [%rd3641];
	add.s64 	%rd3643, %rd3642, %rd3639;
	st.local.u64 	[%rd3641], %rd3643;
	add.s32 	%r3846, %r3846, 8;
$L__BB0_745:
	setp.eq.s32 	%p542, %r582, 0;
	@%p542 bra 	$L__BB0_752;
	setp.lt.u32 	%p543, %r583, 3;
	@%p543 bra 	$L__BB0_748;
	shl.b32 	%r2993, %r3846, 2;
	mov.u32 	%r2994, _ZZ7geneticxjP10CudaOutputE17executionTimes_sh;
	add.s32 	%r2995, %r2994, %r2993;
	ld.shared.s32 	%rd3644, [%r2995];
	cvt.u64.u32 	%rd3645, %r3846;
	add.s64 	%rd3646, %rd332, %rd3645;
	ld.u8 	%r2996, [%rd3646];
	mul.wide.u32 	%rd3647, %r2996, 8;
	add.s64 	%rd3648, %rd7, %rd3647;
	ld.local.u64 	%rd3649, [%rd3648];
	add.s64 	%rd3650, %rd3649, %rd3644;
	st.local.u64 	[%rd3648], %rd3650;
	ld.shared.s32 	%rd3651, [%r2995+4];
	ld.u8 	%r2997, [%rd3646+1];
	mul.wide.u32 	%rd3652, %r2997, 8;
	add.s64 	%rd3653, %rd7, %rd3652;
	ld.local.u64 	%rd3654, [%rd3653];
	add.s64 	%rd3655, %rd3654, %rd3651;
	st.local.u64 	[%rd3653], %rd3655;
	ld.shared.s32 	%rd3656, [%r2995+8];
	ld.u8 	%r2998, [%rd3646+2];
	mul.wide.u32 	%rd3657, %r2998, 8;
	add.s64 	%rd3658, %rd7, %rd3657;
	ld.local.u64 	%rd3659, [%rd3658];
	add.s64 	%rd3660, %rd3659, %rd3656;
	st.local.u64 	[%rd3658], %rd3660;
	ld.shared.s32 	%rd3661, [%r2995+12];
	ld.u8 	%r2999, [%rd3646+3];
	mul.wide.u32 	%rd3662, %r2999, 8;
	add.s64 	%rd3663, %rd7, %rd3662;
	ld.local.u64 	%rd3664, [%rd3663];
	add.s64 	%rd3665, %rd3664, %rd3661;
	st.local.u64 	[%rd3663], %rd3665;
	add.s32 	%r3846, %r3846, 4;
$L__BB0_748:
	setp.eq.s32 	%p544, %r584, 0;
	@%p544 bra 	$L__BB0_752;
	setp.eq.s32 	%p545, %r584, 1;
	shl.b32 	%r3000, %r3846, 2;
	mov.u32 	%r3001, _ZZ7geneticxjP10CudaOutputE17executionTimes_sh;
	add.s32 	%r678, %r3001, %r3000;
	ld.shared.s32 	%rd3666, [%r678];
	cvt.u64.u32 	%rd3667, %r3846;
	add.s64 	%rd333, %rd332, %rd3667;
	ld.u8 	%r3002, [%rd333];
	mul.wide.u32 	%rd3668, %r3002, 8;
	add.s64 	%rd3669, %rd7, %rd3668;
	ld.local.u64 	%rd3670, [%rd3669];
	add.s64 	%rd3671, %rd3670, %rd3666;
	st.local.u64 	[%rd3669], %rd3671;
	@%p545 bra 	$L__BB0_752;
	setp.eq.s32 	%p546, %r584, 2;
	ld.shared.s32 	%rd3672, [%r678+4];
	ld.u8 	%r3003, [%rd333+1];
	mul.wide.u32 	%rd3673, %r3003, 8;
	add.s64 	%rd3674, %rd7, %rd3673;
	ld.local.u64 	%rd3675, [%rd3674];
	add.s64 	%rd3676, %rd3675, %rd3672;
	st.local.u64 	[%rd3674], %rd3676;
	@%p546 bra 	$L__BB0_752;
	ld.shared.s32 	%rd3677, [%r678+8];
	ld.u8 	%r3004, [%rd333+2];
	mul.wide.u32 	%rd3678, %r3004, 8;
	add.s64 	%rd3679, %rd7, %rd3678;
	ld.local.u64 	%rd3680, [%rd3679];
	add.s64 	%rd3681, %rd3680, %rd3677;
	st.local.u64 	[%rd3679], %rd3681;
$L__BB0_752:
	setp.gt.s32 	%p547, %r580, 1;
	mov.b16 	%rs303, 0;
	mov.u16 	%rs302, %rs303;
	@%p547 bra 	$L__BB0_753;
	bra.uni 	$L__BB0_755;
$L__BB0_753:
	ld.local.u64 	%rd4630, [%rd7];
	mov.b16 	%rs302, 0;
	mov.b16 	%rs301, 1;
	mov.u16 	%rs303, %rs302;
	mov.u64 	%rd4631, %rd4630;
$L__BB0_754:
	cvt.u32.u16 	%r3005, %rs301;
	and.b32  	%r3006, %r3005, 255;
	mul.wide.u32 	%rd3682, %r3006, 8;
	add.s64 	%rd3683, %rd7, %rd3682;
	ld.local.u64 	%rd3684, [%rd3683];
	setp.lt.s64 	%p548, %rd3684, %rd4630;
	min.s64 	%rd4630, %rd3684, %rd4630;
	selp.b16 	%rs302, %rs301, %rs302, %p548;
	setp.gt.s64 	%p549, %rd3684, %rd4631;
	max.s64 	%rd4631, %rd3684, %rd4631;
	selp.b16 	%rs303, %rs301, %rs303, %p549;
	add.s16 	%rs301, %rs301, 1;
	cvt.u32.u16 	%r3007, %rs301;
	and.b32  	%r3008, %r3007, 255;
	setp.gt.u32 	%p550, %r580, %r3008;
	@%p550 bra 	$L__BB0_754;
$L__BB0_755:
	ld.shared.u64 	%rd335, [%r670+8];
	mov.b64 	%rd4633, 2147483647;
	mov.b64 	%rd4632, 0;
	@%p537 bra 	$L__BB0_777;
	setp.lt.u32 	%p552, %r579, 4;
	mov.b32 	%r3853, 2147483647;
	mov.b32 	%r3862, 0;
	mov.u32 	%r3852, %r3862;
	@%p552 bra 	$L__BB0_767;
	mov.b32 	%r3853, 2147483647;
	mov.b32 	%r3849, 0;
	mov.u32 	%r3852, %r3849;
$L__BB0_758:
	cvt.u64.u32 	%rd3687, %r3849;
	add.s64 	%rd340, %rd335, %rd3687;
	ld.u8 	%rs159, [%rd340];
	and.b16  	%rs160, %rs303, 255;
	setp.ne.s16 	%p553, %rs159, %rs160;
	shl.b32 	%r3014, %r3849, 2;
	mov.u32 	%r3015, _ZZ7geneticxjP10CudaOutputE17executionTimes_sh;
	add.s32 	%r684, %r3015, %r3014;
	@%p553 bra 	$L__BB0_760;
	ld.shared.u32 	%r3016, [%r684];
	setp.lt.s32 	%p554, %r3016, %r3853;
	selp.b32 	%r3852, %r3849, %r3852, %p554;
	min.s32 	%r3853, %r3016, %r3853;
$L__BB0_760:
	ld.u8 	%rs161, [%rd340+1];
	and.b16  	%rs162, %rs303, 255;
	setp.ne.s16 	%p555, %rs161, %rs162;
	@%p555 bra 	$L__BB0_762;
	add.s32 	%r3017, %r3849, 1;
	ld.shared.u32 	%r3018, [%r684+4];
	setp.lt.s32 	%p556, %r3018, %r3853;
	selp.b32 	%r3852, %r3017, %r3852, %p556;
	min.s32 	%r3853, %r3018, %r3853;
$L__BB0_762:
	ld.u8 	%rs163, [%rd340+2];
	and.b16  	%rs164, %rs303, 255;
	setp.ne.s16 	%p557, %rs163, %rs164;
	@%p557 bra 	$L__BB0_764;
	add.s32 	%r3019, %r3849, 2;
	ld.shared.u32 	%r3020, [%r684+8];
	setp.lt.s32 	%p558, %r3020, %r3853;
	selp.b32 	%r3852, %r3019, %r3852, %p558;
	min.s32 	%r3853, %r3020, %r3853;
$L__BB0_764:
	ld.u8 	%rs165, [%rd340+3];
	and.b16  	%rs166, %rs303, 255;
	setp.ne.s16 	%p559, %rs165, %rs166;
	@%p559 bra 	$L__BB0_766;
	add.s32 	%r3021, %r3849, 3;
	ld.shared.u32 	%r3022, [%r684+12];
	setp.lt.s32 	%p560, %r3022, %r3853;
	selp.b32 	%r3852, %r3021, %r3852, %p560;
	min.s32 	%r3853, %r3022, %r3853;
$L__BB0_766:
	add.s32 	%r3849, %r3849, 4;
	setp.ne.s32 	%p561, %r3849, %r600;
	mov.u32 	%r3862, %r600;
	@%p561 bra 	$L__BB0_758;
$L__BB0_767:
	setp.eq.s32 	%p562, %r584, 0;
	@%p562 bra 	$L__BB0_776;
	cvt.u64.u32 	%rd3688, %r3862;
	add.s64 	%rd341, %rd335, %rd3688;
	ld.u8 	%rs167, [%rd341];
	and.b16  	%rs168, %rs303, 255;
	setp.ne.s16 	%p563, %rs167, %rs168;
	shl.b32 	%r3023, %r3862, 2;
	mov.u32 	%r3024, _ZZ7geneticxjP10CudaOutputE17executionTimes_sh;
	add.s32 	%r707, %r3024, %r3023;
	@%p563 bra 	$L__BB0_770;
	ld.shared.u32 	%r3025, [%r707];
	setp.lt.s32 	%p564, %r3025, %r3853;
	selp.b32 	%r3852, %r3862, %r3852, %p564;
	min.s32 	%r3853, %r3025, %r3853;
$L__BB0_770:
	setp.eq.s32 	%p565, %r584, 1;
	@%p565 bra 	$L__BB0_776;
	ld.u8 	%rs169, [%rd341+1];
	and.b16  	%rs170, %rs303, 255;
	setp.ne.s16 	%p566, %rs169, %rs170;
	@%p566 bra 	$L__BB0_773;
	ld.shared.u32 	%r3026, [%r707+4];
	setp.lt.s32 	%p567, %r3026, %r3853;
	add.s32 	%r3027, %r3862, 1;
	selp.b32 	%r3852, %r3027, %r3852, %p567;
	min.s32 	%r3853, %r3026, %r3853;
$L__BB0_773:
	setp.eq.s32 	%p568, %r584, 2;
	@%p568 bra 	$L__BB0_776;
	ld.u8 	%rs171, [%rd341+2];
	and.b16  	%rs172, %rs303, 255;
	setp.ne.s16 	%p569, %rs171, %rs172;
	@%p569 bra 	$L__BB0_776;
	ld.shared.u32 	%r3028, [%r707+8];
	setp.lt.s32 	%p570, %r3028, %r3853;
	add.s32 	%r3029, %r3862, 2;
	selp.b32 	%r3852, %r3029, %r3852, %p570;
	min.s32 	%r3853, %r3028, %r3853;
$L__BB0_776:
	cvt.u64.u32 	%rd4632, %r3852;
	cvt.s64.s32 	%rd4633, %r3853;
$L__BB0_777:
	setp.lt.s32 	%p571, %r580, 2;
	add.s64 	%rd3689, %rd335, %rd4632;
	st.u8 	[%rd3689], %rs302;
	cvt.u32.u16 	%r3030, %rs302;
	and.b32  	%r3031, %r3030, 255;
	mul.wide.u32 	%rd3690, %r3031, 8;
	add.s64 	%rd3691, %rd7, %rd3690;
	ld.local.u64 	%rd3692, [%rd3691];
	add.s64 	%rd3693, %rd3692, %rd4633;
	st.local.u64 	[%rd3691], %rd3693;
	cvt.u32.u16 	%r3032, %rs303;
	and.b32  	%r3033, %r3032, 255;
	mul.wide.u32 	%rd3694, %r3033, 8;
	add.s64 	%rd3695, %rd7, %rd3694;
	ld.local.u64 	%rd3696, [%rd3695];
	sub.s64 	%rd3697, %rd3696, %rd4633;
	st.local.u64 	[%rd3695], %rd3697;
	mov.b16 	%rs307, 0;
	mov.u16 	%rs308, %rs307;
	@%p571 bra 	$L__BB0_780;
	ld.local.u64 	%rd4634, [%rd7];
	mov.b16 	%rs308, 0;
	mov.b16 	%rs304, 1;
	mov.u16 	%rs307, %rs308;
	mov.u64 	%rd4635, %rd4634;
$L__BB0_779:
	cvt.u32.u16 	%r3034, %rs304;
	and.b32  	%r3035, %r3034, 255;
	mul.wide.u32 	%rd3698, %r3035, 8;
	add.s64 	%rd3699, %rd7, %rd3698;
	ld.local.u64 	%rd3700, [%rd3699];
	setp.lt.s64 	%p572, %rd3700, %rd4634;
	min.s64 	%rd4634, %rd3700, %rd4634;
	selp.b16 	%rs308, %rs304, %rs308, %p572;
	setp.gt.s64 	%p573, %rd3700, %rd4635;
	max.s64 	%rd4635, %rd3700, %rd4635;
	selp.b16 	%rs307, %rs304, %rs307, %p573;
	add.s16 	%rs304, %rs304, 1;
	cvt.u32.u16 	%r3036, %rs304;
	and.b32  	%r3037, %r3036, 255;
	setp.gt.u32 	%p574, %r580, %r3037;
	@%p574 bra 	$L__BB0_779;
$L__BB0_780:
	ld.shared.u64 	%rd351, [%r670+8];
	mov.b64 	%rd4637, 2147483647;
	mov.b64 	%rd4636, 0;
	@%p537 bra 	$L__BB0_802;
	setp.lt.u32 	%p576, %r591, 3;
	mov.b32 	%r3875, 2147483647;
	mov.b32 	%r3884, 0;
	mov.u32 	%r3874, %r3884;
	@%p576 bra 	$L__BB0_792;
	mov.b32 	%r3875, 2147483647;
	mov.b32 	%r3871, 0;
	mov.u32 	%r3874, %r3871;
$L__BB0_783:
	cvt.u64.u32 	%rd3703, %r3871;
	add.s64 	%rd352, %rd351, %rd3703;
	ld.u8 	%rs176, [%rd352];
	and.b16  	%rs177, %rs307, 255;
	setp.ne.s16 	%p577, %rs176, %rs177;
	shl.b32 	%r3043, %r3871, 2;
	mov.u32 	%r3044, _ZZ7geneticxjP10CudaOutputE17executionTimes_sh;
	add.s32 	%r723, %r3044, %r3043;
	@%p577 bra 	$L__BB0_785;
	ld.shared.u32 	%r3045, [%r723];
	setp.lt.s32 	%p578, %r3045, %r3875;
	selp.b32 	%r3874, %r3871, %r3874, %p578;
	min.s32 	%r3875, %r3045, %r3875;
$L__BB0_785:
	ld.u8 	%rs178, [%rd352+1];
	and.b16  	%rs179, %rs307, 255;
	setp.ne.s16 	%p579, %rs178, %rs179;
	@%p579 bra 	$L__BB0_787;
	add.s32 	%r3046, %r3871, 1;
	ld.shared.u32 	%r3047, [%r723+4];
	setp.lt.s32 	%p580, %r3047, %r3875;
	selp.b32 	%r3874, %r3046, %r3874, %p580;
	min.s32 	%r3875, %r3047, %r3875;
$L__BB0_787:
	ld.u8 	%rs180, [%rd352+2];
	and.b16  	%rs181, %rs307, 255;
	setp.ne.s16 	%p581, %rs180, %rs181;
	@%p581 bra 	$L__BB0_789;
	add.s32 	%r3048, %r3871, 2;
	ld.shared.u32 	%r3049, [%r723+8];
	setp.lt.s32 	%p582, %r3049, %r3875;
	selp.b32 	%r3874, %r3048, %r3874, %p582;
	min.s32 	%r3875, %r3049, %r3875;
$L__BB0_789:
	ld.u8 	%rs182, [%rd352+3];
	and.b16  	%rs183, %rs307, 255;
	setp.ne.s16 	%p583, %rs182, %rs183;
	@%p583 bra 	$L__BB0_791;
	add.s32 	%r3050, %r3871, 3;
	ld.shared.u32 	%r3051, [%r723+12];
	setp.lt.s32 	%p584, %r3051, %r3875;
	selp.b32 	%r3874, %r3050, %r3874, %p584;
	min.s32 	%r3875, %r3051, %r3875;
$L__BB0_791:
	add.s32 	%r3871, %r3871, 4;
	setp.ne.s32 	%p585, %r3871, %r600;
	mov.u32 	%r3884, %r600;
	@%p585 bra 	$L__BB0_783;
$L__BB0_792:
	setp.eq.s32 	%p586, %r584, 0;
	@%p586 bra 	$L__BB0_801;
	cvt.u64.u32 	%rd3704, %r3884;
	add.s64 	%rd353, %rd351, %rd3704;
	ld.u8 	%rs184, [%rd353];
	and.b16  	%rs185, %rs307, 255;
	setp.ne.s16 	%p587, %rs184, %rs185;
	shl.b32 	%r3052, %r3884, 2;
	mov.u32 	%r3053, _ZZ7geneticxjP10CudaOutputE17executionTimes_sh;
	add.s32 	%r746, %r3053, %r3052;
	@%p587 bra 	$L__BB0_795;
	ld.shared.u32 	%r3054, [%r746];
	setp.lt.s32 	%p588, %r3054, %r3875;
	selp.b32 	%r3874, %r3884, %r3874, %p588;
	min.s32 	%r3875, %r3054, %r3875;
$L__BB0_795:
	setp.eq.s32 	%p589, %r584, 1;
	@%p589 bra 	$L__BB0_801;
	ld.u8 	%rs186, [%rd353+1];
	and.b16  	%rs187, %rs307, 255;
	setp.ne.s16 	%p590, %rs186, %rs187;
	@%p590 bra 	$L__BB0_798;
	ld.shared.u32 	%r3055, [%r746+4];
	setp.lt.s32 	%p591, %r3055, %r3875;
	add.s32 	%r3056, %r3884, 1;
	selp.b32 	%r3874, %r3056, %r3874, %p591;
	min.s32 	%r3875, %r3055, %r3875;
$L__BB0_798:
	setp.eq.s32 	%p592, %r584, 2;
	@%p592 bra 	$L__BB0_801;
	ld.u8 	%rs188, [%rd353+2];
	and.b16  	%rs189, %rs307, 255;
	setp.ne.s16 	%p593, %rs188, %rs189;
	@%p593 bra 	$L__BB0_801;
	ld.shared.u32 	%r3057, [%r746+8];
	setp.lt.s32 	%p594, %r3057, %r3875;
	add.s32 	%r3058, %r3884, 2;
	selp.b32 	%r3874, %r3058, %r3874, %p594;
	min.s32 	%r3875, %r3057, %r3875;
$L__BB0_801:
	cvt.u64.u32 	%rd4636, %r3874;
	cvt.s64.s32 	%rd4637, %r3875;
$L__BB0_802:
	add.s64 	%rd3705, %rd351, %rd4636;
	st.u8 	[%rd3705], %rs308;
	cvt.u32.u16 	%r3059, %rs308;
	and.b32  	%r3060, %r3059, 255;
	mul.wide.u32 	%rd3706, %r3060, 8;
	add.s64 	%rd3707, %rd7, %rd3706;
	ld.local.u64 	%rd3708, [%rd3707];
	add.s64 	%rd3709, %rd3708, %rd4637;
	st.local.u64 	[%rd3707], %rd3709;
	cvt.u32.u16 	%r3061, %rs307;
	and.b32  	%r3062, %r3061, 255;
	mul.wide.u32 	%rd3710, %r3062, 8;
	add.s64 	%rd3711, %rd7, %rd3710;
	ld.local.u64 	%rd3712, [%rd3711];
	sub.s64 	%rd3713, %rd3712, %rd4637;
	st.local.u64 	[%rd3711], %rd3713;
	mov.b16 	%rs312, 0;
	mov.u16 	%rs313, %rs312;
	@%p571 bra 	$L__BB0_805;
	ld.local.u64 	%rd4638, [%rd7];
	mov.b16 	%rs313, 0;
	mov.b16 	%rs309, 1;
	mov.u16 	%rs312, %rs313;
	mov.u64 	%rd4639, %rd4638;
$L__BB0_804:
	cvt.u32.u16 	%r3063, %rs309;
	and.b32  	%r3064, %r3063, 255;
	mul.wide.u32 	%rd3714, %r3064, 8;
	add.s64 	%rd3715, %rd7, %rd3714;
	ld.local.u64 	%rd3716, [%rd3715];
	setp.lt.s64 	%p596, %rd3716, %rd4638;
	min.s64 	%rd4638, %rd3716, %rd4638;
	selp.b16 	%rs313, %rs309, %rs313, %p596;
	setp.gt.s64 	%p597, %rd3716, %rd4639;
	max.s64 	%rd4639, %rd3716, %rd4639;
	selp.b16 	%rs312, %rs309, %rs312, %p597;
	add.s16 	%rs309, %rs309, 1;
	cvt.u32.u16 	%r3065, %rs309;
	and.b32  	%r3066, %r3065, 255;
	setp.gt.u32 	%p598, %r580, %r3066;
	@%p598 bra 	$L__BB0_804;
$L__BB0_805:
	ld.shared.u64 	%rd363, [%r670+8];
	mov.b64 	%rd4641, 2147483647;
	mov.b64 	%rd4640, 0;
	@%p537 bra 	$L__BB0_827;
	setp.lt.u32 	%p600, %r591, 3;
	mov.b32 	%r3897, 2147483647;
	mov.b32 	%r3906, 0;
	mov.u32 	%r3896, %r3906;
	@%p600 bra 	$L__BB0_817;
	mov.b32 	%r3897, 2147483647;
	mov.b32 	%r3893, 0;
	mov.u32 	%r3896, %r3893;
$L__BB0_808:
	cvt.u64.u32 	%rd3719, %r3893;
	add.s64 	%rd364, %rd363, %rd3719;
	ld.u8 	%rs193, [%rd364];
	and.b16  	%rs194, %rs312, 255;
	setp.ne.s16 	%p601, %rs193, %rs194;
	shl.b32 	%r3072, %r3893, 2;
	mov.u32 	%r3073, _ZZ7geneticxjP10CudaOutputE17executionTimes_sh;
	add.s32 	%r762, %r3073, %r3072;
	@%p601 bra 	$L__BB0_810;
	ld.shared.u32 	%r3074, [%r762];
	setp.lt.s32 	%p602, %r3074, %r3897;
	selp.b32 	%r3896, %r3893, %r3896, %p602;
	min.s32 	%r3897, %r3074, %r3897;
$L__BB0_810:
	ld.u8 	%rs195, [%rd364+1];
	and.b16  	%rs196, %rs312, 255;
	setp.ne.s16 	%p603, %rs195, %rs196;
	@%p603 bra 	$L__BB0_812;
	add.s32 	%r3075, %r3893, 1;
	ld.shared.u32 	%r3076, [%r762+4];
	setp.lt.s32 	%p604, %r3076, %r3897;
	selp.b32 	%r3896, %r3075, %r3896, %p604;
	min.s32 	%r3897, %r3076, %r3897;
$L__BB0_812:
	ld.u8 	%rs197, [%rd364+2];
	and.b16  	%rs198, %rs312, 255;
	setp.ne.s16 	%p605, %rs197, %rs198;
	@%p605 bra 	$L__BB0_814;
	add.s32 	%r3077, %r3893, 2;
	ld.shared.u32 	%r3078, [%r762+8];
	setp.lt.s32 	%p606, %r3078, %r3897;
	selp.b32 	%r3896, %r3077, %r3896, %p606;
	min.s32 	%r3897, %r3078, %r3897;
$L__BB0_814:
	ld.u8 	%rs199, [%rd364+3];
	and.b16  	%rs200, %rs312, 255;
	setp.ne.s16 	%p607, %rs199, %rs200;
	@%p607 bra 	$L__BB0_816;
	add.s32 	%r3079, %r3893, 3;
	ld.shared.u32 	%r3080, [%r762+12];
	setp.lt.s32 	%p608, %r3080, %r3897;
	selp.b32 	%r3896, %r3079, %r3896, %p608;
	min.s32 	%r3897, %r3080, %r3897;
$L__BB0_816:
	add.s32 	%r3893, %r3893, 4;
	setp.ne.s32 	%p609, %r3893, %r600;
	mov.u32 	%r3906, %r600;
	@%p609 bra 	$L__BB0_808;
$L__BB0_817:
	setp.eq.s32 	%p610, %r584, 0;
	@%p610 bra 	$L__BB0_826;
	cvt.u64.u32 	%rd3720, %r3906;
	add.s64 	%rd365, %rd363, %rd3720;
	ld.u8 	%rs201, [%rd365];
	and.b16  	%rs202, %rs312, 255;
	setp.ne.s16 	%p611, %rs201, %rs202;
	shl.b32 	%r3081, %r3906, 2;
	mov.u32 	%r3082, _ZZ7geneticxjP10CudaOutputE17executionTimes_sh;
	add.s32 	%r785, %r3082, %r3081;
	@%p611 bra 	$L__BB0_820;
	ld.shared.u32 	%r3083, [%r785];
	setp.lt.s32 	%p612, %r3083, %r3897;
	selp.b32 	%r3896, %r3906, %r3896, %p612;
	min.s32 	%r3897, %r3083, %r3897;
$L__BB0_820:
	setp.eq.s32 	%p613, %r584, 1;
	@%p613 bra 	$L__BB0_826;
	ld.u8 	%rs203, [%rd365+1];
	and.b16  	%rs204, %rs312, 255;
	setp.ne.s16 	%p614, %rs203, %rs204;
	@%p614 bra 	$L__BB0_823;
	ld.shared.u32 	%r3084, [%r785+4];
	setp.lt.s32 	%p615, %r3084, %r3897;
	add.s32 	%r3085, %r3906, 1;
	selp.b32 	%r3896, %r3085, %r3896, %p615;
	min.s32 	%r3897, %r3084, %r3897;
$L__BB0_823:
	setp.eq.s32 	%p616, %r584, 2;
	@%p616 bra 	$L__BB0_826;
	ld.u8 	%rs205, [%rd365+2];
	and.b16  	%rs206, %rs312, 255;
	setp.ne.s16 	%p617, %rs205, %rs206;
	@%p617 bra 	$L__BB0_826;
	ld.shared.u32 	%r3086, [%r785+8];
	setp.lt.s32 	%p618, %r3086, %r3897;
	add.s32 	%r3087, %r3906, 2;
	selp.b32 	%r3896, %r3087, %r3896, %p618;
	min.s32 	%r3897, %r3086, %r3897;
$L__BB0_826:
	cvt.u64.u32 	%rd4640, %r3896;
	cvt.s64.s32 	%rd4641, %r3897;
$L__BB0_827:
	add.s64 	%rd3721, %rd363, %rd4640;
	st.u8 	[%rd3721], %rs313;
	cvt.u32.u16 	%r3088, %rs313;
	and.b32  	%r3089, %r3088, 255;
	mul.wide.u32 	%rd3722, %r3089, 8;
	add.s64 	%rd3723, %rd7, %rd3722;
	ld.local.u64 	%rd3724, [%rd3723];
	add.s64 	%rd3725, %rd3724, %rd4641;
	st.local.u64 	[%rd3723], %rd3725;
	cvt.u32.u16 	%r3090, %rs312;
	and.b32  	%r3091, %r3090, 255;
	mul.wide.u32 	%rd3726, %r3091, 8;
	add.s64 	%rd3727, %rd7, %rd3726;
	ld.local.u64 	%rd3728, [%rd3727];
	sub.s64 	%rd3729, %rd3728, %rd4641;
	st.local.u64 	[%rd3727], %rd3729;
	mov.b16 	%rs317, 0;
	mov.u16 	%rs318, %rs317;
	@%p571 bra 	$L__BB0_830;
	ld.local.u64 	%rd4642, [%rd7];
	mov.b16 	%rs318, 0;
	mov.b16 	%rs314, 1;
	mov.u16 	%rs317, %rs318;
	mov.u64 	%rd4643, %rd4642;
$L__BB0_829:
	cvt.u32.u16 	%r3092, %rs314;
	and.b32  	%r3093, %r3092, 255;
	mul.wide.u32 	%rd3730, %r3093, 8;
	add.s64 	%rd3731, %rd7, %rd3730;
	ld.local.u64 	%rd3732, [%rd3731];
	setp.lt.s64 	%p620, %rd3732, %rd4642;
	min.s64 	%rd4642, %rd3732, %rd4642;
	selp.b16 	%rs318, %rs314, %rs318, %p620;
	setp.gt.s64 	%p621, %rd3732, %rd4643;
	max.s64 	%rd4643, %rd3732, %rd4643;
	selp.b16 	%rs317, %rs314, %rs317, %p621;
	add.s16 	%rs314, %rs314, 1;
	cvt.u32.u16 	%r3094, %rs314;
	and.b32  	%r3095, %r3094, 255;
	setp.gt.u32 	%p622, %r580, %r3095;
	@%p622 bra 	$L__BB0_829;
$L__BB0_830:
	ld.shared.u64 	%rd375, [%r670+8];
	mov.b64 	%rd4645, 2147483647;
	mov.b64 	%rd4644, 0;
	@%p537 bra 	$L__BB0_852;
	setp.lt.u32 	%p624, %r591, 3;
	mov.b32 	%r3919, 2147483647;
	mov.b32 	%r3928, 0;
	mov.u32 	%r3918, %r3928;
	@%p624 bra 	$L__BB0_842;
	mov.b32 	%r3919, 2147483647;
	mov.b32 	%r3915, 0;
	mov.u32 	%r3918, %r3915;
$L__BB0_833:
	cvt.u64.u32 	%rd3735, %r3915;
	add.s64 	%rd376, %rd375, %rd3735;
	ld.u8 	%rs210, [%rd376];
	and.b16  	%rs211, %rs317, 255;
	setp.ne.s16 	%p625, %rs210, %rs211;
	shl.b32 	%r3101, %r3915, 2;
	mov.u32 	%r3102, _ZZ7geneticxjP10CudaOutputE17executionTimes_sh;
	add.s32 	%r801, %r3102, %r3101;
	@%p625 bra 	$L__BB0_835;
	ld.shared.u32 	%r3103, [%r801];
	setp.lt.s32 	%p626, %r3103, %r3919;
	selp.b32 	%r3918, %r3915, %r3918, %p626;
	min.s32 	%r3919, %r3103, %r3919;
$L__BB0_835:
	ld.u8 	%rs212, [%rd376+1];
	and.b16  	%rs213, %rs317, 255;
	setp.ne.s16 	%p627, %rs212, %rs213;
	@%p627 bra 	$L__BB0_837;
	add.s32 	%r3104, %r3915, 1;
	ld.shared.u32 	%r3105, [%r801+4];
	setp.lt.s32 	%p628, %r3105, %r3919;
	selp.b32 	%r3918, %r3104, %r3918, %p628;
	min.s32 	%r3919, %r3105, %r3919;
$L__BB0_837:
	ld.u8 	%rs214, [%rd376+2];
	and.b16  	%rs215, %rs317, 255;
	setp.ne.s16 	%p629, %rs214, %rs215;
	@%p629 bra 	$L__BB0_839;
	add.s32 	%r3106, %r3915, 2;
	ld.shared.u32 	%r3107, [%r801+8];
	setp.lt.s32 	%p630, %r3107, %r3919;
	selp.b32 	%r3918, %r3106, %r3918, %p630;
	min.s32 	%r3919, %r3107, %r3919;
$L__BB0_839:
	ld.u8 	%rs216, [%rd376+3];
	and.b16  	%rs217, %rs317, 255;
	setp.ne.s16 	%p631, %rs216, %rs217;
	@%p631 bra 	$L__BB0_841;
	add.s32 	%r3108, %r3915, 3;
	ld.shared.u32 	%r3109, [%r801+12];
	setp.lt.s32 	%p632, %r3109, %r3919;
	selp.b32 	%r3918, %r3108, %r3918, %p632;
	min.s32 	%r3919, %r3109, %r3919;
$L__BB0_841:
	add.s32 	%r3915, %r3915, 4;
	setp.ne.s32 	%p633, %r3915, %r600;
	mov.u32 	%r3928, %r600;
	@%p633 bra 	$L__BB0_833;
$L__BB0_842:
	setp.eq.s32 	%p634, %r584, 0;
	@%p634 bra 	$L__BB0_851;
	cvt.u64.u32 	%rd3736, %r3928;
	add.s64 	%rd377, %rd375, %rd3736;
	ld.u8 	%rs218, [%rd377];
	and.b16  	%rs219, %rs317, 255;
	setp.ne.s16 	%p635, %rs218, %rs219;
	shl.b32 	%r3110, %r3928, 2;
	mov.u32 	%r3111, _ZZ7geneticxjP10CudaOutputE17executionTimes_sh;
	add.s32 	%r824, %r3111, %r3110;
	@%p635 bra 	$L__BB0_845;
	ld.shared.u32 	%r3112, [%r824];
	setp.lt.s32 	%p636, %r3112, %r3919;
	selp.b32 	%r3918, %r3928, %r3918, %p636;
	min.s32 	%r3919, %r3112, %r3919;
$L__BB0_845:
	setp.eq.s32 	%p637, %r584, 1;
	@%p637 bra 	$L__BB0_851;
	ld.u8 	%rs220, [%rd377+1];
	and.b16  	%rs221, %rs317, 255;
	setp.ne.s16 	%p638, %rs220, %rs221;
	@%p638 bra 	$L__BB0_848;
	ld.shared.u32 	%r3113, [%r824+4];
	setp.lt.s32 	%p639, %r3113, %r3919;
	add.s32 	%r3114, %r3928, 1;
	selp.b32 	%r3918, %r3114, %r3918, %p639;
	min.s32 	%r3919, %r3113, %r3919;
$L__BB0_848:
	setp.eq.s32 	%p640, %r584, 2;
	@%p640 bra 	$L__BB0_851;
	ld.u8 	%rs222, [%rd377+2];
	and.b16  	%rs223, %rs317, 255;
	setp.ne.s16 	%p641, %rs222, %rs223;
	@%p641 bra 	$L__BB0_851;
	ld.shared.u32 	%r3115, [%r824+8];
	setp.lt.s32 	%p642, %r3115, %r3919;
	add.s32 	%r3116, %r3928, 2;
	selp.b32 	%r3918, %r3116, %r3918, %p642;
	min.s32 	%r3919, %r3115, %r3919;
$L__BB0_851:
	cvt.u64.u32 	%rd4644, %r3918;
	cvt.s64.s32 	%rd4645, %r3919;
$L__BB0_852:
	add.s64 	%rd3737, %rd375, %rd4644;
	st.u8 	[%rd3737], %rs318;
	cvt.u32.u16 	%r3117, %rs318;
	and.b32  	%r3118, %r3117, 255;
	mul.wide.u32 	%rd3738, %r3118, 8;
	add.s64 	%rd3739, %rd7, %rd3738;
	ld.local.u64 	%rd3740, [%rd3739];
	add.s64 	%rd3741, %rd3740, %rd4645;
	st.local.u64 	[%rd3739], %rd3741;
	cvt.u32.u16 	%r3119, %rs317;
	and.b32  	%r3120, %r3119, 255;
	mul.wide.u32 	%rd3742, %r3120, 8;
	add.s64 	%rd3743, %rd7, %rd3742;
	ld.local.u64 	%rd3744, [%rd3743];
	sub.s64 	%rd3745, %rd3744, %rd4645;
	st.local.u64 	[%rd3743], %rd3745;
	mov.b16 	%rs322, 0;
	mov.u16 	%rs323, %rs322;
	@%p571 bra 	$L__BB0_855;
	ld.local.u64 	%rd4646, [%rd7];
	mov.b16 	%rs323, 0;
	mov.b16 	%rs319, 1;
	mov.u16 	%rs322, %rs323;
	mov.u64 	%rd4647, %rd4646;
$L__BB0_854:
	cvt.u32.u16 	%r3121, %rs319;
	and.b32  	%r3122, %r3121, 255;
	mul.wide.u32 	%rd3746, %r3122, 8;
	add.s64 	%rd3747, %rd7, %rd3746;
	ld.local.u64 	%rd3748, [%rd3747];
	setp.lt.s64 	%p644, %rd3748, %rd4646;
	min.s64 	%rd4646, %rd3748, %rd4646;
	selp.b16 	%rs323, %rs319, %rs323, %p644;
	setp.gt.s64 	%p645, %rd3748, %rd4647;
	max.s64 	%rd4647, %rd3748, %rd4647;
	selp.b16 	%rs322, %rs319, %rs322, %p645;
	add.s16 	%rs319, %rs319, 1;
	cvt.u32.u16 	%r3123, %rs319;
	and.b32  	%r3124, %r3123, 255;
	setp.gt.u32 	%p646, %r580, %r3124;
	@%p646 bra 	$L__BB0_854;
$L__BB0_855:
	ld.shared.u64 	%rd387, [%r670+8];
	mov.b64 	%rd4649, 2147483647;
	mov.b64 	%rd4648, 0;
	@%p537 bra 	$L__BB0_877;
	setp.lt.u32 	%p648, %r591, 3;
	mov.b32 	%r3941, 2147483647;
	mov.b32 	%r3950, 0;
	mov.u32 	%r3940, %r3950;
	@%p648 bra 	$L__BB0_867;
	mov.b32 	%r3941, 2147483647;
	mov.b32 	%r3937, 0;
	mov.u32 	%r3940, %r3937;
$L__BB0_858:
	cvt.u64.u32 	%rd3751, %r3937;
	add.s64 	%rd388, %rd387, %rd3751;
	ld.u8 	%rs227, [%rd388];
	and.b16  	%rs228, %rs322, 255;
	setp.ne.s16 	%p649, %rs227, %rs228;
	shl.b32 	%r3130, %r3937, 2;
	mov.u32 	%r3131, _ZZ7geneticxjP10CudaOutputE17executionTimes_sh;
	add.s32 	%r840, %r3131, %r3130;
	@%p649 bra 	$L__BB0_860;
	ld.shared.u32 	%r3132, [%r840];
	setp.lt.s32 	%p650, %r3132, %r3941;
	selp.b32 	%r3940, %r3937, %r3940, %p650;
	min.s32 	%r3941, %r3132, %r3941;
$L__BB0_860:
	ld.u8 	%rs229, [%rd388+1];
	setp.ne.s16 	%p651, %rs229, %rs228;
	@%p651 bra 	$L__BB0_862;
	add.s32 	%r3133, %r3937, 1;
	ld.shared.u32 	%r3134, [%r840+4];
	setp.lt.s32 	%p652, %r3134, %r3941;
	selp.b32 	%r3940, %r3133, %r3940, %p652;
	min.s32 	%r3941, %r3134, %r3941;
$L__BB0_862:
	ld.u8 	%rs231, [%rd388+2];
	setp.ne.s16 	%p653, %rs231, %rs228;
	@%p653 bra 	$L__BB0_864;
	add.s32 	%r3135, %r3937, 2;
	ld.shared.u32 	%r3136, [%r840+8];
	setp.lt.s32 	%p654, %r3136, %r3941;
	selp.b32 	%r3940, %r3135, %r3940, %p654;
	min.s32 	%r3941, %r3136, %r3941;
$L__BB0_864:
	ld.u8 	%rs233, [%rd388+3];
	setp.ne.s16 	%p655, %rs233, %rs228;
	@%p655 bra 	$L__BB0_866;
	add.s32 	%r3137, %r3937, 3;
	ld.shared.u32 	%r3138, [%r840+12];
	setp.lt.s32 	%p656, %r3138, %r3941;
	selp.b32 	%r3940, %r3137, %r3940, %p656;
	min.s32 	%r3941, %r3138, %r3941;
$L__BB0_866:
	add.s32 	%r3937, %r3937, 4;
	setp.ne.s32 	%p657, %r3937, %r600;
	mov.u32 	%r3950, %r600;
	@%p657 bra 	$L__BB0_858;
$L__BB0_867:
	setp.eq.s32 	%p658, %r584, 0;
	@%p658 bra 	$L__BB0_876;
	cvt.u64.u32 	%rd3752, %r3950;
	add.s64 	%rd389, %rd387, %rd3752;
	ld.u8 	%rs235, [%rd389];
	and.b16  	%rs236, %rs322, 255;
	setp.ne.s16 	%p659, %rs235, %rs236;
	shl.b32 	%r3139, %r3950, 2;
	mov.u32 	%r3140, _ZZ7geneticxjP10CudaOutputE17executionTimes_sh;
	add.s32 	%r863, %r3140, %r3139;
	@%p659 bra 	$L__BB0_870;
	ld.shared.u32 	%r3141, [%r863];
	setp.lt.s32 	%p660, %r3141, %r3941;
	selp.b32 	%r3940, %r3950, %r3940, %p660;
	min.s32 	%r3941, %r3141, %r3941;
$L__BB0_870:
	setp.eq.s32 	%p661, %r584, 1;
	@%p661 bra 	$L__BB0_876;
	ld.u8 	%rs237, [%rd389+1];
	setp.ne.s16 	%p662, %rs237, %rs236;
	@%p662 bra 	$L__BB0_873;
	ld.shared.u32 	%r3142, [%r863+4];
	setp.lt.s32 	%p663, %r3142, %r3941;
	add.s32 	%r3143, %r3950, 1;
	selp.b32 	%r3940, %r3143, %r3940, %p663;
	min.s32 	%r3941, %r3142, %r3941;
$L__BB0_873:
	setp.eq.s32 	%p664, %r584, 2;
	@%p664 bra 	$L__BB0_876;
	ld.u8 	%rs239, [%rd389+2];
	setp.ne.s16 	%p665, %rs239, %rs236;
	@%p665 bra 	$L__BB0_876;
	ld.shared.u32 	%r3144, [%r863+8];
	setp.lt.s32 	%p666, %r3144, %r3941;
	add.s32 	%r3145, %r3950, 2;
	selp.b32 	%r3940, %r3145, %r3940, %p666;
	min.s32 	%r3941, %r3144, %r3941;
$L__BB0_876:
	cvt.u64.u32 	%rd4648, %r3940;
	cvt.s64.s32 	%rd4649, %r3941;
$L__BB0_877:
	add.s64 	%rd3753, %rd387, %rd4648;
	st.u8 	[%rd3753], %rs323;
	cvt.u32.u16 	%r3146, %rs323;
	and.b32  	%r3147, %r3146, 255;
	mul.wide.u32 	%rd3754, %r3147, 8;
	add.s64 	%rd3755, %rd7, %rd3754;
	ld.local.u64 	%rd3756, [%rd3755];
	add.s64 	%rd3757, %rd3756, %rd4649;
	st.local.u64 	[%rd3755], %rd3757;
	@%p527 bra 	$L__BB0_891;
	setp.lt.s32 	%p668, %r580, 16;
	mov.b32 	%r3960, 0;
	@%p668 bra 	$L__BB0_881;
	mov.b32 	%r3962, 0;
$L__BB0_880:
	.pragma "nounroll";
	mul.wide.u32 	%rd3758, %r3962, 8;
	add.s64 	%rd3759, %rd6, %rd3758;
	mov.b64 	%rd3760, 0;
	st.local.v2.u64 	[%rd3759], {%rd3760, %rd3760};
	st.local.v2.u64 	[%rd3759+16], {%rd3760, %rd3760};
	st.local.v2.u64 	[%rd3759+32], {%rd3760, %rd3760};
	st.local.v2.u64 	[%rd3759+48], {%rd3760, %rd3760};
	st.local.v2.u64 	[%rd3759+64], {%rd3760, %rd3760};
	st.local.v2.u64 	[%rd3759+80], {%rd3760, %rd3760};
	st.local.v2.u64 	[%rd3759+96], {%rd3760, %rd3760};
	st.local.v2.u64 	[%rd3759+112], {%rd3760, %rd3760};
	add.s32 	%r3962, %r3962, 16;
	setp.eq.s32 	%p669, %r3962, %r601;
	mov.u32 	%r3960, %r601;
	@%p669 bra 	$L__BB0_881;
	bra.uni 	$L__BB0_880;
$L__BB0_881:
	setp.eq.s32 	%p670, %r592, 0;
	@%p670 bra 	$L__BB0_891;
	setp.lt.u32 	%p671, %r593, 7;
	@%p671 bra 	$L__BB0_884;
	mul.wide.u32 	%rd3761, %r3960, 8;
	add.s64 	%rd3762, %rd6, %rd3761;
	mov.b64 	%rd3763, 0;
	st.local.u64 	[%rd3762], %rd3763;
	st.local.u64 	[%rd3762+8], %rd3763;
	st.local.u64 	[%rd3762+16], %rd3763;
	st.local.u64 	[%rd3762+24], %rd3763;
	st.local.u64 	[%rd3762+32], %rd3763;
	st.local.u64 	[%rd3762+40], %rd3763;
	st.local.u64 	[%rd3762+48], %rd3763;
	st.local.u64 	[%rd3762+56], %rd3763;
	add.s32 	%r3960, %r3960, 8;
$L__BB0_884:
	setp.eq.s32 	%p672, %r594, 0;
	@%p672 bra 	$L__BB0_891;
	setp.lt.u32 	%p673, %r595, 3;
	@%p673 bra 	$L__BB0_887;
	mul.wide.u32 	%rd3764, %r3960, 8;
	add.s64 	%rd3765, %rd6, %rd3764;
	mov.b64 	%rd3766, 0;
	st.local.u64 	[%rd3765], %rd3766;
	st.local.u64 	[%rd3765+8], %rd3766;
	st.local.u64 	[%rd3765+16], %rd3766;
	st.local.u64 	[%rd3765+24], %rd3766;
	add.s32 	%r3960, %r3960, 4;
$L__BB0_887:
	setp.eq.s32 	%p674, %r602, 0;
	@%p674 bra 	$L__BB0_891;
	setp.eq.s32 	%p675, %r602, 1;
	mul.wide.u32 	%rd3767, %r3960, 8;
	add.s64 	%rd394, %rd6, %rd3767;
	mov.b64 	%rd3768, 0;
	st.local.u64 	[%rd394], %rd3768;
	@%p675 bra 	$L__BB0_891;
	setp.eq.s32 	%p676, %r602, 2;
	mov.b64 	%rd3769, 0;
	st.local.u64 	[%rd394+8], %rd3769;
	@%p676 bra 	$L__BB0_891;
	mov.b64 	%rd3770, 0;
	st.local.u64 	[%rd394+16], %rd3770;
$L__BB0_891:
	@%p537 bra 	$L__BB0_899;
	setp.lt.s32 	%p678, %r579, 4;
	ld.shared.u64 	%rd395, [%r670+8];
	mov.b32 	%r3963, 0;
	@%p678 bra 	$L__BB0_895;
	mov.b32 	%r3964, 0;
$L__BB0_894:
	shl.b32 	%r3152, %r3964, 2;
	mov.u32 	%r3153, _ZZ7geneticxjP10CudaOutputE17executionTimes_sh;
	add.s32 	%r3154, %r3153, %r3152;
	ld.shared.s32 	%rd3771, [%r3154];
	cvt.u64.u32 	%rd3772, %r3964;
	add.s64 	%rd3773, %rd395, %rd3772;
	ld.u8 	%r3155, [%rd3773];
	mul.wide.u32 	%rd3774, %r3155, 8;
	add.s64 	%rd3775, %rd6, %rd3774;
	ld.local.u64 	%rd3776, [%rd3775];
	add.s64 	%rd3777, %rd3776, %rd3771;
	st.local.u64 	[%rd3775], %rd3777;
	ld.shared.s32 	%rd3778, [%r3154+4];
	ld.u8 	%r3156, [%rd3773+1];
	mul.wide.u32 	%rd3779, %r3156, 8;
	add.s64 	%rd3780, %rd6, %rd3779;
	ld.local.u64 	%rd3781, [%rd3780];
	add.s64 	%rd3782, %rd3781, %rd3778;
	st.local.u64 	[%rd3780], %rd3782;
	ld.shared.s32 	%rd3783, [%r3154+8];
	ld.u8 	%r3157, [%rd3773+2];
	mul.wide.u32 	%rd3784, %r3157, 8;
	add.s64 	%rd3785, %rd6, %rd3784;
	ld.local.u64 	%rd3786, [%rd3785];
	add.s64 	%rd3787, %rd3786, %rd3783;
	st.local.u64 	[%rd3785], %rd3787;
	ld.shared.s32 	%rd3788, [%r3154+12];
	ld.u8 	%r3158, [%rd3773+3];
	mul.wide.u32 	%rd3789, %r3158, 8;
	add.s64 	%rd3790, %rd6, %rd3789;
	ld.local.u64 	%rd3791, [%rd3790];
	add.s64 	%rd3792, %rd3791, %rd3788;
	st.local.u64 	[%rd3790], %rd3792;
	add.s32 	%r3964, %r3964, 4;
	setp.eq.s32 	%p679, %r3964, %r604;
	mov.u32 	%r3963, %r604;
	@%p679 bra 	$L__BB0_895;
	bra.uni 	$L__BB0_894;
$L__BB0_895:
	setp.eq.s32 	%p680, %r603, 0;
	@%p680 bra 	$L__BB0_899;
	setp.eq.s32 	%p681, %r603, 1;
	shl.b32 	%r3159, %r3963, 2;
	mov.u32 	%r3160, _ZZ7geneticxjP10CudaOutputE17executionTimes_sh;
	add.s32 	%r884, %r3160, %r3159;
	ld.shared.s32 	%rd3793, [%r884];
	cvt.u64.u32 	%rd3794, %r3963;
	add.s64 	%rd396, %rd395, %rd3794;
	ld.u8 	%r3161, [%rd396];
	mul.wide.u32 	%rd3795, %r3161, 8;
	add.s64 	%rd3796, %rd6, %rd3795;
	ld.local.u64 	%rd3797, [%rd3796];
	add.s64 	%rd3798, %rd3797, %rd3793;
	st.local.u64 	[%rd3796], %rd3798;
	@%p681 bra 	$L__BB0_899;
	setp.eq.s32 	%p682, %r603, 2;
	ld.shared.s32 	%rd3799, [%r884+4];
	ld.u8 	%r3162, [%rd396+1];
	mul.wide.u32 	%rd3800, %r3162, 8;
	add.s64 	%rd3801, %rd6, %rd3800;
	ld.local.u64 	%rd3802, [%rd3801];
	add.s64 	%rd3803, %rd3802, %rd3799;
	st.local.u64 	[%rd3801], %rd3803;
	@%p682 bra 	$L__BB0_899;
	ld.shared.s32 	%rd3804, [%r884+8];
	ld.u8 	%r3163, [%rd396+2];
	mul.wide.u32 	%rd3805, %r3163, 8;
	add.s64 	%rd3806, %rd6, %rd3805;
	ld.local.u64 	%rd3807, [%rd3806];
	add.s64 	%rd3808, %rd3807, %rd3804;
	st.local.u64 	[%rd3806], %rd3808;
$L__BB0_899:
	mov.b64 	%rd4657, 0;
	@%p527 bra 	$L__BB0_913;
	setp.lt.u32 	%p684, %r580, 16;
	mov.b64 	%rd4657, 0;
	mov.b32 	%r3967, 0;
	@%p684 bra 	$L__BB0_903;
	mov.b64 	%rd4657, 0;
	mov.b32 	%r3965, 0;
$L__BB0_902:
	.pragma "nounroll";
	mul.wide.u32 	%rd3813, %r3965, 8;
	add.s64 	%rd3814, %rd6, %rd3813;
	ld.local.v2.u64 	{%rd3815, %rd3816}, [%rd3814];
	max.s64 	%rd3817, %rd3815, %rd4657;
	max.s64 	%rd3818, %rd3816, %rd3817;
	ld.local.v2.u64 	{%rd3819, %rd3820}, [%rd3814+16];
	max.s64 	%rd3821, %rd3819, %rd3818;
	max.s64 	%rd3822, %rd3820, %rd3821;
	ld.local.v2.u64 	{%rd3823, %rd3824}, [%rd3814+32];
	max.s64 	%rd3825, %rd3823, %rd3822;
	max.s64 	%rd3826, %rd3824, %rd3825;
	ld.local.v2.u64 	{%rd3827, %rd3828}, [%rd3814+48];
	max.s64 	%rd3829, %rd3827, %rd3826;
	max.s64 	%rd3830, %rd3828, %rd3829;
	ld.local.v2.u64 	{%rd3831, %rd3832}, [%rd3814+64];
	max.s64 	%rd3833, %rd3831, %rd3830;
	max.s64 	%rd3834, %rd3832, %rd3833;
	ld.local.v2.u64 	{%rd3835, %rd3836}, [%rd3814+80];
	max.s64 	%rd3837, %rd3835, %rd3834;
	max.s64 	%rd3838, %rd3836, %rd3837;
	ld.local.v2.u64 	{%rd3839, %rd3840}, [%rd3814+96];
	max.s64 	%rd3841, %rd3839, %rd3838;
	max.s64 	%rd3842, %rd3840, %rd3841;
	ld.local.v2.u64 	{%rd3843, %rd3844}, [%rd3814+112];
	max.s64 	%rd3845, %rd3843, %rd3842;
	max.s64 	%rd4657, %rd3844, %rd3845;
	add.s32 	%r3965, %r3965, 16;
	setp.ne.s32 	%p685, %r3965, %r597;
	mov.u32 	%r3967, %r597;
	@%p685 bra 	$L__BB0_902;
$L__BB0_903:
	setp.eq.s32 	%p686, %r585, 0;
	@%p686 bra 	$L__BB0_913;
	setp.lt.u32 	%p687, %r586, 7;
	@%p687 bra 	$L__BB0_906;
	mul.wide.u32 	%rd3847, %r3967, 8;
	add.s64 	%rd3848, %rd6, %rd3847;
	ld.local.u64 	%rd3849, [%rd3848];
	max.s64 	%rd3850, %rd3849, %rd4657;
	ld.local.u64 	%rd3851, [%rd3848+8];
	max.s64 	%rd3852, %rd3851, %rd3850;
	ld.local.u64 	%rd3853, [%rd3848+16];
	max.s64 	%rd3854, %rd3853, %rd3852;
	ld.local.u64 	%rd3855, [%rd3848+24];
	max.s64 	%rd3856, %rd3855, %rd3854;
	ld.local.u64 	%rd3857, [%rd3848+32];
	max.s64 	%rd3858, %rd3857, %rd3856;
	ld.local.u64 	%rd3859, [%rd3848+40];
	max.s64 	%rd3860, %rd3859, %rd3858;
	ld.local.u64 	%rd3861, [%rd3848+48];
	max.s64 	%rd3862, %rd3861, %rd3860;
	ld.local.u64 	%rd3863, [%rd3848+56];
	max.s64 	%rd4657, %rd3863, %rd3862;
	add.s32 	%r3967, %r3967, 8;
$L__BB0_906:
	setp.eq.s32 	%p688, %r587, 0;
	@%p688 bra 	$L__BB0_913;
	setp.lt.u32 	%p689, %r588, 3;
	@%p689 bra 	$L__BB0_909;
	mul.wide.u32 	%rd3865, %r3967, 8;
	add.s64 	%rd3866, %rd6, %rd3865;
	ld.local.u64 	%rd3867, [%rd3866];
	max.s64 	%rd3868, %rd3867, %rd4657;
	ld.local.u64 	%rd3869, [%rd3866+8];
	max.s64 	%rd3870, %rd3869, %rd3868;
	ld.local.u64 	%rd3871, [%rd3866+16];
	max.s64 	%rd3872, %rd3871, %rd3870;
	ld.local.u64 	%rd3873, [%rd3866+24];
	max.s64 	%rd4657, %rd3873, %rd3872;
	add.s32 	%r3967, %r3967, 4;
$L__BB0_909:
	setp.eq.s32 	%p690, %r598, 0;
	@%p690 bra 	$L__BB0_913;
	setp.eq.s32 	%p691, %r598, 1;
	mul.wide.u32 	%rd3874, %r3967, 8;
	add.s64 	%rd407, %rd6, %rd3874;
	ld.local.u64 	%rd3875, [%rd407];
	max.s64 	%rd4657, %rd3875, %rd4657;
	@%p691 bra 	$L__BB0_913;
	setp.eq.s32 	%p692, %r598, 2;
	ld.local.u64 	%rd3876, [%rd407+8];
	max.s64 	%rd4657, %rd3876, %rd4657;
	@%p692 bra 	$L__BB0_913;
	ld.local.u64 	%rd3877, [%rd407+16];
	max.s64 	%rd4657, %rd3877, %rd4657;
$L__BB0_913:
	st.shared.u64 	[%r670], %rd4657;
	bra.uni 	$L__BB0_957;
$L__BB0_914:
	setp.lt.s32 	%p693, %r580, 1;
	shl.b32 	%r3166, %r662, 4;
	mov.u32 	%r3167, _ZZ7geneticxjP10CudaOutputE10population;
	add.s32 	%r894, %r3167, %r3166;
	shr.u32 	%r3168, %r3813, 1;
	shr.u32 	%r3169, %r3813, 21;
	xor.b32  	%r3170, %r3168, %r3169;
	shr.u32 	%r3171, %r3813, 31;
	xor.b32  	%r3172, %r3170, %r3171;
	xor.b32  	%r3173, %r3172, %r663;
	and.b32  	%r3174, %r3173, 1;
	shl.b32 	%r3175, %r3813, 1;
	or.b32  	%r3176, %r3174, %r3175;
	rem.u32 	%r3177, %r3176, %r579;
	shr.u32 	%r3178, %r3175, 21;
	shr.u32 	%r3179, %r3175, 31;
	xor.b32  	%r3180, %r3178, %r3179;
	xor.b32  	%r3181, %r3180, %r3172;
	and.b32  	%r3182, %r3181, 1;
	shl.b32 	%r3183, %r3176, 1;
	or.b32  	%r3184, %r3183, %r3182;
	rem.u32 	%r3185, %r3184, %r579;
	ld.shared.u64 	%rd3878, [%r894+8];
	cvt.s64.s32 	%rd3879, %r3177;
	add.s64 	%rd3880, %rd3878, %rd3879;
	ld.u8 	%rs241, [%rd3880];
	cvt.s64.s32 	%rd3881, %r3185;
	add.s64 	%rd3882, %rd3878, %rd3881;
	ld.u8 	%rs242, [%rd3882];
	st.u8 	[%rd3880], %rs242;
	ld.shared.u64 	%rd3883, [%r894+8];
	add.s64 	%rd3884, %rd3883, %rd3881;
	st.u8 	[%rd3884], %rs241;
	and.b32  	%r3186, %r3176, 2147483647;
	shr.u32 	%r3187, %r3183, 21;
	xor.b32  	%r3188, %r3186, %r3187;
	shr.u32 	%r3189, %r3183, 31;
	xor.b32  	%r3190, %r3188, %r3189;
	xor.b32  	%r3191, %r3190, %r3181;
	and.b32  	%r3192, %r3191, 1;
	shl.b32 	%r3193, %r3184, 1;
	or.b32  	%r3194, %r3192, %r3193;
	rem.u32 	%r3195, %r3194, %r579;
	shr.u32 	%r3196, %r3813, 18;
	shr.u32 	%r3197, %r3813, 28;
	xor.b32  	%r3198, %r3196, %r3197;
	xor.b32  	%r3199, %r3198, %r3190;
	and.b32  	%r3200, %r3199, 1;
	shl.b32 	%r3201, %r3194, 1;
	or.b32  	%r3813, %r3201, %r3200;
	rem.u32 	%r3202, %r3813, %r579;
	ld.shared.u64 	%rd3885, [%r894+8];
	cvt.s64.s32 	%rd3886, %r3195;
	add.s64 	%rd3887, %rd3885, %rd3886;
	ld.u8 	%rs243, [%rd3887];
	cvt.s64.s32 	%rd3888, %r3202;
	add.s64 	%rd3889, %rd3885, %rd3888;
	ld.u8 	%rs244, [%rd3889];
	st.u8 	[%rd3887], %rs244;
	ld.shared.u64 	%rd3890, [%r894+8];
	add.s64 	%rd3891, %rd3890, %rd3888;
	st.u8 	[%rd3891], %rs243;
	@%p693 bra 	$L__BB0_928;
	setp.lt.u32 	%p694, %r580, 16;
	mov.b32 	%r3970, 0;
	@%p694 bra 	$L__BB0_918;
	mov.b32 	%r3972, 0;
$L__BB0_917:
	.pragma "nounroll";
	mul.wide.u32 	%rd3892, %r3972, 8;
	add.s64 	%rd3893, %rd5, %rd3892;
	mov.b64 	%rd3894, 0;
	st.local.v2.u64 	[%rd3893], {%rd3894, %rd3894};
	st.local.v2.u64 	[%rd3893+16], {%rd3894, %rd3894};
	st.local.v2.u64 	[%rd3893+32], {%rd3894, %rd3894};
	st.local.v2.u64 	[%rd3893+48], {%rd3894, %rd3894};
	st.local.v2.u64 	[%rd3893+64], {%rd3894, %rd3894};
	st.local.v2.u64 	[%rd3893+80], {%rd3894, %rd3894};
	st.local.v2.u64 	[%rd3893+96], {%rd3894, %rd3894};
	st.local.v2.u64 	[%rd3893+112], {%rd3894, %rd3894};
	add.s32 	%r3972, %r3972, 16;
	setp.eq.s32 	%p695, %r3972, %r597;
	mov.u32 	%r3970, %r597;
	@%p695 bra 	$L__BB0_918;
	bra.uni 	$L__BB0_917;
$L__BB0_918:
	setp.eq.s32 	%p696, %r585, 0;
	@%p696 bra 	$L__BB0_928;
	setp.lt.u32 	%p697, %r586, 7;
	@%p697 bra 	$L__BB0_921;
	mul.wide.u32 	%rd3895, %r3970, 8;
	add.s64 	%rd3896, %rd5, %rd3895;
	mov.b64 	%rd3897, 0;
	st.local.u64 	[%rd3896], %rd3897;
	st.local.u64 	[%rd3896+8], %rd3897;
	st.local.u64 	[%rd3896+16], %rd3897;
	st.local.u64 	[%rd3896+24], %rd3897;
	st.local.u64 	[%rd3896+32], %rd3897;
	st.local.u64 	[%rd3896+40], %rd3897;
	st.local.u64 	[%rd3896+48], %rd3897;
	st.local.u64 	[%rd3896+56], %rd3897;
	add.s32 	%r3970, %r3970, 8;
$L__BB0_921:
	setp.eq.s32 	%p698, %r587, 0;
	@%p698 bra 	$L__BB0_928;
	setp.lt.u32 	%p699, %r588, 3;
	@%p699 bra 	$L__BB0_924;
	mul.wide.u32 	%rd3898, %r3970, 8;
	add.s64 	%rd3899, %rd5, %rd3898;
	mov.b64 	%rd3900, 0;
	st.local.u64 	[%rd3899], %rd3900;
	st.local.u64 	[%rd3899+8], %rd3900;
	st.local.u64 	[%rd3899+16], %rd3900;
	st.local.u64 	[%rd3899+24], %rd3900;
	add.s32 	%r3970, %r3970, 4;
$L__BB0_924:
	setp.eq.s32 	%p700, %r598, 0;
	@%p700 bra 	$L__BB0_928;
	setp.eq.s32 	%p701, %r598, 1;
	mul.wide.u32 	%rd3901, %r3970, 8;
	add.s64 	%rd412, %rd5, %rd3901;
	mov.b64 	%rd3902, 0;
	st.local.u64 	[%rd412], %rd3902;
	@%p701 bra 	$L__BB0_928;
	setp.eq.s32 	%p702, %r598, 2;
	mov.b64 	%rd3903, 0;
	st.local.u64 	[%rd412+8], %rd3903;
	@%p702 bra 	$L__BB0_928;
	mov.b64 	%rd3904, 0;
	st.local.u64 	[%rd412+16], %rd3904;
$L__BB0_928:
	setp.lt.s32 	%p703, %r579, 1;
	@%p703 bra 	$L__BB0_942;
	setp.lt.u32 	%p704, %r579, 16;
	ld.shared.u64 	%rd413, [%r894+8];
	mov.b32 	%r3974, 0;
	@%p704 bra 	$L__BB0_932;
	mov.b32 	%r3976, 0;
$L__BB0_931:
	.pragma "nounroll";
	shl.b32 	%r3207, %r3976, 2;
	mov.u32 	%r3208, _ZZ7geneticxjP10CudaOutputE17executionTimes_sh;
	add.s32 	%r3209, %r3208, %r3207;
	ld.shared.s32 	%rd3905, [%r3209];
	cvt.u64.u32 	%rd3906, %r3976;
	add.s64 	%rd3907, %rd413, %rd3906;
	ld.u8 	%r3210, [%rd3907];
	mul.wide.u32 	%rd3908, %r3210, 8;
	add.s64 	%rd3909, %rd5, %rd3908;
	ld.local.u64 	%rd3910, [%rd3909];
	add.s64 	%rd3911, %rd3910, %rd3905;
	st.local.u64 	[%rd3909], %rd3911;
	ld.shared.s32 	%rd3912, [%r3209+4];
	ld.u8 	%r3211, [%rd3907+1];
	mul.wide.u32 	%rd3913, %r3211, 8;
	add.s64 	%rd3914, %rd5, %rd3913;
	ld.local.u64 	%rd3915, [%rd3914];
	add.s64 	%rd3916, %rd3915, %rd3912;
	st.local.u64 	[%rd3914], %rd3916;
	ld.shared.s32 	%rd3917, [%r3209+8];
	ld.u8 	%r3212, [%rd3907+2];
	mul.wide.u32 	%rd3918, %r3212, 8;
	add.s64 	%rd3919, %rd5, %rd3918;
	ld.local.u64 	%rd3920, [%rd3919];
	add.s64 	%rd3921, %rd3920, %rd3917;
	st.local.u64 	[%rd3919], %rd3921;
	ld.shared.s32 	%rd3922, [%r3209+12];
	ld.u8 	%r3213, [%rd3907+3];
	mul.wide.u32 	%rd3923, %r3213, 8;
	add.s64 	%rd3924, %rd5, %rd3923;
	ld.local.u64 	%rd3925, [%rd3924];
	add.s64 	%rd3926, %rd3925, %rd3922;
	st.local.u64 	[%rd3924], %rd3926;
	ld.shared.s32 	%rd3927, [%r3209+16];
	ld.u8 	%r3214, [%rd3907+4];
	mul.wide.u32 	%rd3928, %r3214, 8;
	add.s64 	%rd3929, %rd5, %rd3928;
	ld.local.u64 	%rd3930, [%rd3929];
	add.s64 	%rd3931, %rd3930, %rd3927;
	st.local.u64 	[%rd3929], %rd3931;
	ld.shared.s32 	%rd3932, [%r3209+20];
	ld.u8 	%r3215, [%rd3907+5];
	mul.wide.u32 	%rd3933, %r3215, 8;
	add.s64 	%rd3934, %rd5, %rd3933;
	ld.local.u64 	%rd3935, [%rd3934];
	add.s64 	%rd3936, %rd3935, %rd3932;
	st.local.u64 	[%rd3934], %rd3936;
	ld.shared.s32 	%rd3937, [%r3209+24];
	ld.u8 	%r3216, [%rd3907+6];
	mul.wide.u32 	%rd3938, %r3216, 8;
	add.s64 	%rd3939, %rd5, %rd3938;
	ld.local.u64 	%rd3940, [%rd3939];
	add.s64 	%rd3941, %rd3940, %rd3937;
	st.local.u64 	[%rd3939], %rd3941;
	ld.shared.s32 	%rd3942, [%r3209+28];
	ld.u8 	%r3217, [%rd3907+7];
	mul.wide.u32 	%rd3943, %r3217, 8;
	add.s64 	%rd3944, %rd5, %rd3943;
	ld.local.u64 	%rd3945, [%rd3944];
	add.s64 	%rd3946, %rd3945, %rd3942;
	st.local.u64 	[%rd3944], %rd3946;
	ld.shared.s32 	%rd3947, [%r3209+32];
	ld.u8 	%r3218, [%rd3907+8];
	mul.wide.u32 	%rd3948, %r3218, 8;
	add.s64 	%rd3949, %rd5, %rd3948;
	ld.local.u64 	%rd3950, [%rd3949];
	add.s64 	%rd3951, %rd3950, %rd3947;
	st.local.u64 	[%rd3949], %rd3951;
	ld.shared.s32 	%rd3952, [%r3209+36];
	ld.u8 	%r3219, [%rd3907+9];
	mul.wide.u32 	%rd3953, %r3219, 8;
	add.s64 	%rd3954, %rd5, %rd3953;
	ld.local.u64 	%rd3955, [%rd3954];
	add.s64 	%rd3956, %rd3955, %rd3952;
	st.local.u64 	[%rd3954], %rd3956;
	ld.shared.s32 	%rd3957, [%r3209+40];
	ld.u8 	%r3220, [%rd3907+10];
	mul.wide.u32 	%rd3958, %r3220, 8;
	add.s64 	%rd3959, %rd5, %rd3958;
	ld.local.u64 	%rd3960, [%rd3959];
	add.s64 	%rd3961, %rd3960, %rd3957;
	st.local.u64 	[%rd3959], %rd3961;
	ld.shared.s32 	%rd3962, [%r3209+44];
	ld.u8 	%r3221, [%rd3907+11];
	mul.wide.u32 	%rd3963, %r3221, 8;
	add.s64 	%rd3964, %rd5, %rd3963;
	ld.local.u64 	%rd3965, [%rd3964];
	add.s64 	%rd3966, %rd3965, %rd3962;
	st.local.u64 	[%rd3964], %rd3966;
	ld.shared.s32 	%rd3967, [%r3209+48];
	ld.u8 	%r3222, [%rd3907+12];
	mul.wide.u32 	%rd3968, %r3222, 8;
	add.s64 	%rd3969, %rd5, %rd3968;
	ld.local.u64 	%rd3970, [%rd3969];
	add.s64 	%rd3971, %rd3970, %rd3967;
	st.local.u64 	[%rd3969], %rd3971;
	ld.shared.s32 	%rd3972, [%r3209+52];
	ld.u8 	%r3223, [%rd3907+13];
	mul.wide.u32 	%rd3973, %r3223, 8;
	add.s64 	%rd3974, %rd5, %rd3973;
	ld.local.u64 	%rd3975, [%rd3974];
	add.s64 	%rd3976, %rd3975, %rd3972;
	st.local.u64 	[%rd3974], %rd3976;
	ld.shared.s32 	%rd3977, [%r3209+56];
	ld.u8 	%r3224, [%rd3907+14];
	mul.wide.u32 	%rd3978, %r3224, 8;
	add.s64 	%rd3979, %rd5, %rd3978;
	ld.local.u64 	%rd3980, [%rd3979];
	add.s64 	%rd3981, %rd3980, %rd3977;
	st.local.u64 	[%rd3979], %rd3981;
	ld.shared.s32 	%rd3982, [%r3209+60];
	ld.u8 	%r3225, [%rd3907+15];
	mul.wide.u32 	%rd3983, %r3225, 8;
	add.s64 	%rd3984, %rd5, %rd3983;
	ld.local.u64 	%rd3985, [%rd3984];
	add.s64 	%rd3986, %rd3985, %rd3982;
	st.local.u64 	[%rd3984], %rd3986;
	add.s32 	%r3976, %r3976, 16;
	setp.eq.s32 	%p705, %r3976, %r599;
	mov.u32 	%r3974, %r599;
	@%p705 bra 	$L__BB0_932;
	bra.uni 	$L__BB0_931;
$L__BB0_932:
	setp.eq.s32 	%p706, %r589, 0;
	@%p706 bra 	$L__BB0_942;
	setp.lt.u32 	%p707, %r590, 7;
	@%p707 bra 	$L__BB0_935;
	shl.b32 	%r3226, %r3974, 2;
	mov.u32 	%r3227, _ZZ7geneticxjP10CudaOutputE17executionTimes_sh;
	add.s32 	%r3228, %r3227, %r3226;
	ld.shared.s32 	%rd3987, [%r3228];
	cvt.u64.u32 	%rd3988, %r3974;
	add.s64 	%rd3989, %rd413, %rd3988;
	ld.u8 	%r3229, [%rd3989];
	mul.wide.u32 	%rd3990, %r3229, 8;
	add.s64 	%rd3991, %rd5, %rd3990;
	ld.local.u64 	%rd3992, [%rd3991];
	add.s64 	%rd3993, %rd3992, %rd3987;
	st.local.u64 	[%rd3991], %rd3993;
	ld.shared.s32 	%rd3994, [%r3228+4];
	ld.u8 	%r3230, [%rd3989+1];
	mul.wide.u32 	%rd3995, %r3230, 8;
	add.s64 	%rd3996, %rd5, %rd3995;
	ld.local.u64 	%rd3997, [%rd3996];
	add.s64 	%rd3998, %rd3997, %rd3994;
	st.local.u64 	[%rd3996], %rd3998;
	ld.shared.s32 	%rd3999, [%r3228+8];
	ld.u8 	%r3231, [%rd3989+2];
	mul.wide.u32 	%rd4000, %r3231, 8;
	add.s64 	%rd4001, %rd5, %rd4000;
	ld.local.u64 	%rd4002, [%rd4001];
	add.s64 	%rd4003, %rd4002, %rd3999;
	st.local.u64 	[%rd4001], %rd4003;
	ld.shared.s32 	%rd4004, [%r3228+12];
	ld.u8 	%r3232, [%rd3989+3];
	mul.wide.u32 	%rd4005, %r3232, 8;
	add.s64 	%rd4006, %rd5, %rd4005;
	ld.local.u64 	%rd4007, [%rd4006];
	add.s64 	%rd4008, %rd4007, %rd4004;
	st.local.u64 	[%rd4006], %rd4008;
	ld.shared.s32 	%rd4009, [%r3228+16];
	ld.u8 	%r3233, [%rd3989+4];
	mul.wide.u32 	%rd4010, %r3233, 8;
	add.s64 	%rd4011, %rd5, %rd4010;
	ld.local.u64 	%rd4012, [%rd4011];
	add.s64 	%rd4013, %rd4012, %rd4009;
	st.local.u64 	[%rd4011], %rd4013;
	ld.shared.s32 	%rd4014, [%r3228+20];
	ld.u8 	%r3234, [%rd3989+5];
	mul.wide.u32 	%rd4015, %r3234, 8;
	add.s64 	%rd4016, %rd5, %rd4015;
	ld.local.u64 	%rd4017, [%rd4016];
	add.s64 	%rd4018, %rd4017, %rd4014;
	st.local.u64 	[%rd4016], %rd4018;
	ld.shared.s32 	%rd4019, [%r3228+24];
	ld.u8 	%r3235, [%rd3989+6];
	mul.wide.u32 	%rd4020, %r3235, 8;
	add.s64 	%rd4021, %rd5, %rd4020;
	ld.local.u64 	%rd4022, [%rd4021];
	add.s64 	%rd4023, %rd4022, %rd4019;
	st.local.u64 	[%rd4021], %rd4023;
	ld.shared.s32 	%rd4024, [%r3228+28];
	ld.u8 	%r3236, [%rd3989+7];
	mul.wide.u32 	%rd4025, %r3236, 8;
	add.s64 	%rd4026, %rd5, %rd4025;
	ld.local.u64 	%rd4027, [%rd4026];
	add.s64 	%rd4028, %rd4027, %rd4024;
	st.local.u64 	[%rd4026], %rd4028;
	add.s32 	%r3974, %r3974, 8;
$L__BB0_935:
	setp.eq.s32 	%p708, %r582, 0;
	@%p708 bra 	$L__BB0_942;
	setp.lt.u32 	%p709, %r583, 3;
	@%p709 bra 	$L__BB0_938;
	shl.b32 	%r3237, %r3974, 2;
	mov.u32 	%r3238, _ZZ7geneticxjP10CudaOutputE17executionTimes_sh;
	add.s32 	%r3239, %r3238, %r3237;
	ld.shared.s32 	%rd4029, [%r3239];
	cvt.u64.u32 	%rd4030, %r3974;
	add.s64 	%rd4031, %rd413, %rd4030;
	ld.u8 	%r3240, [%rd4031];
	mul.wide.u32 	%rd4032, %r3240, 8;
	add.s64 	%rd4033, %rd5, %rd4032;
	ld.local.u64 	%rd4034, [%rd4033];
	add.s64 	%rd4035, %rd4034, %rd4029;
	st.local.u64 	[%rd4033], %rd4035;
	ld.shared.s32 	%rd4036, [%r3239+4];
	ld.u8 	%r3241, [%rd4031+1];
	mul.wide.u32 	%rd4037, %r3241, 8;
	add.s64 	%rd4038, %rd5, %rd4037;
	ld.local.u64 	%rd4039, [%rd4038];
	add.s64 	%rd4040, %rd4039, %rd4036;
	st.local.u64 	[%rd4038], %rd4040;
	ld.shared.s32 	%rd4041, [%r3239+8];
	ld.u8 	%r3242, [%rd4031+2];
	mul.wide.u32 	%rd4042, %r3242, 8;
	add.s64 	%rd4043, %rd5, %rd4042;
	ld.local.u64 	%rd4044, [%rd4043];
	add.s64 	%rd4045, %rd4044, %rd4041;
	st.local.u64 	[%rd4043], %rd4045;
	ld.shared.s32 	%rd4046, [%r3239+12];
	ld.u8 	%r3243, [%rd4031+3];
	mul.wide.u32 	%rd4047, %r3243, 8;
	add.s64 	%rd4048, %rd5, %rd4047;
	ld.local.u64 	%rd4049, [%rd4048];
	add.s64 	%rd4050, %rd4049, %rd4046;
	st.local.u64 	[%rd4048], %rd4050;
	add.s32 	%r3974, %r3974, 4;
$L__BB0_938:
	setp.eq.s32 	%p710, %r584, 0;
	@%p710 bra 	$L__BB0_942;
	setp.eq.s32 	%p711, %r584, 1;
	shl.b32 	%r3244, %r3974, 2;
	mov.u32 	%r3245, _ZZ7geneticxjP10CudaOutputE17executionTimes_sh;
	add.s32 	%r908, %r3245, %r3244;
	ld.shared.s32 	%rd4051, [%r908];
	cvt.u64.u32 	%rd4052, %r3974;
	add.s64 	%rd414, %rd413, %rd4052;
	ld.u8 	%r3246, [%rd414];
	mul.wide.u32 	%rd4053, %r3246, 8;
	add.s64 	%rd4054, %rd5, %rd4053;
	ld.local.u64 	%rd4055, [%rd4054];
	add.s64 	%rd4056, %rd4055, %rd4051;
	st.local.u64 	[%rd4054], %rd4056;
	@%p711 bra 	$L__BB0_942;
	setp.eq.s32 	%p712, %r584, 2;
	ld.shared.s32 	%rd4057, [%r908+4];
	ld.u8 	%r3247, [%rd414+1];
	mul.wide.u32 	%rd4058, %r3247, 8;
	add.s64 	%rd4059, %rd5, %rd4058;
	ld.local.u64 	%rd4060, [%rd4059];
	add.s64 	%rd4061, %rd4060, %rd4057;
	st.local.u64 	[%rd4059], %rd4061;
	@%p712 bra 	$L__BB0_942;
	ld.shared.s32 	%rd4062, [%r908+8];
	ld.u8 	%r3248, [%rd414+2];
	mul.wide.u32 	%rd4063, %r3248, 8;
	add.s64 	%rd4064, %rd5, %rd4063;
	ld.local.u64 	%rd4065, [%rd4064];
	add.s64 	%rd4066, %rd4065, %rd4062;
	st.local.u64 	[%rd4064], %rd4066;
$L__BB0_942:
	mov.b64 	%rd4665, 0;
	@%p693 bra 	$L__BB0_956;
	setp.lt.s32 	%p714, %r580, 16;
	mov.b64 	%rd4665, 0;
	mov.b32 	%r3979, 0;
	@%p714 bra 	$L__BB0_946;
	mov.b64 	%rd4665, 0;
	mov.b32 	%r3977, 0;
$L__BB0_945:
	.pragma "nounroll";
	mul.wide.u32 	%rd4071, %r3977, 8;
	add.s64 	%rd4072, %rd5, %rd4071;
	ld.local.v2.u64 	{%rd4073, %rd4074}, [%rd4072];
	max.s64 	%rd4075, %rd4073, %rd4665;
	max.s64 	%rd4076, %rd4074, %rd4075;
	ld.local.v2.u64 	{%rd4077, %rd4078}, [%rd4072+16];
	max.s64 	%rd4079, %rd4077, %rd4076;
	max.s64 	%rd4080, %rd4078, %rd4079;
	ld.local.v2.u64 	{%rd4081, %rd4082}, [%rd4072+32];
	max.s64 	%rd4083, %rd4081, %rd4080;
	max.s64 	%rd4084, %rd4082, %rd4083;
	ld.local.v2.u64 	{%rd4085, %rd4086}, [%rd4072+48];
	max.s64 	%rd4087, %rd4085, %rd4084;
	max.s64 	%rd4088, %rd4086, %rd4087;
	ld.local.v2.u64 	{%rd4089, %rd4090}, [%rd4072+64];
	max.s64 	%rd4091, %rd4089, %rd4088;
	max.s64 	%rd4092, %rd4090, %rd4091;
	ld.local.v2.u64 	{%rd4093, %rd4094}, [%rd4072+80];
	max.s64 	%rd4095, %rd4093, %rd4092;
	max.s64 	%rd4096, %rd4094, %rd4095;
	ld.local.v2.u64 	{%rd4097, %rd4098}, [%rd4072+96];
	max.s64 	%rd4099, %rd4097, %rd4096;
	max.s64 	%rd4100, %rd4098, %rd4099;
	ld.local.v2.u64 	{%rd4101, %rd4102}, [%rd4072+112];
	max.s64 	%rd4103, %rd4101, %rd4100;
	max.s64 	%rd4665, %rd4102, %rd4103;
	add.s32 	%r3977, %r3977, 16;
	setp.ne.s32 	%p715, %r3977, %r601;
	mov.u32 	%r3979, %r601;
	@%p715 bra 	$L__BB0_945;
$L__BB0_946:
	setp.eq.s32 	%p716, %r592, 0;
	@%p716 bra 	$L__BB0_956;
	setp.lt.u32 	%p717, %r593, 7;
	@%p717 bra 	$L__BB0_949;
	mul.wide.u32 	%rd4105, %r3979, 8;
	add.s64 	%rd4106, %rd5, %rd4105;
	ld.local.u64 	%rd4107, [%rd4106];
	max.s64 	%rd4108, %rd4107, %rd4665;
	ld.local.u64 	%rd4109, [%rd4106+8];
	max.s64 	%rd4110, %rd4109, %rd4108;
	ld.local.u64 	%rd4111, [%rd4106+16];
	max.s64 	%rd4112, %rd4111, %rd4110;
	ld.local.u64 	%rd4113, [%rd4106+24];
	max.s64 	%rd4114, %rd4113, %rd4112;
	ld.local.u64 	%rd4115, [%rd4106+32];
	max.s64 	%rd4116, %rd4115, %rd4114;
	ld.local.u64 	%rd4117, [%rd4106+40];
	max.s64 	%rd4118, %rd4117, %rd4116;
	ld.local.u64 	%rd4119, [%rd4106+48];
	max.s64 	%rd4120, %rd4119, %rd4118;
	ld.local.u64 	%rd4121, [%rd4106+56];
	max.s64 	%rd4665, %rd4121, %rd4120;
	add.s32 	%r3979, %r3979, 8;
$L__BB0_949:
	setp.eq.s32 	%p718, %r594, 0;
	@%p718 bra 	$L__BB0_956;
	setp.lt.u32 	%p719, %r595, 3;
	@%p719 bra 	$L__BB0_952;
	mul.wide.u32 	%rd4123, %r3979, 8;
	add.s64 	%rd4124, %rd5, %rd4123;
	ld.local.u64 	%rd4125, [%rd4124];
	max.s64 	%rd4126, %rd4125, %rd4665;
	ld.local.u64 	%rd4127, [%rd4124+8];
	max.s64 	%rd4128, %rd4127, %rd4126;
	ld.local.u64 	%rd4129, [%rd4124+16];
	max.s64 	%rd4130, %rd4129, %rd4128;
	ld.local.u64 	%rd4131, [%rd4124+24];
	max.s64 	%rd4665, %rd4131, %rd4130;
	add.s32 	%r3979, %r3979, 4;
$L__BB0_952:
	setp.eq.s32 	%p720, %r602, 0;
	@%p720 bra 	$L__BB0_956;
	setp.eq.s32 	%p721, %r602, 1;
	mul.wide.u32 	%rd4132, %r3979, 8;
	add.s64 	%rd425, %rd5, %rd4132;
	ld.local.u64 	%rd4133, [%rd425];
	max.s64 	%rd4665, %rd4133, %rd4665;
	@%p721 bra 	$L__BB0_956;
	setp.eq.s32 	%p722, %r602, 2;
	ld.local.u64 	%rd4134, [%rd425+8];
	max.s64 	%rd4665, %rd4134, %rd4665;
	@%p722 bra 	$L__BB0_956;
	ld.local.u64 	%rd4135, [%rd425+16];
	max.s64 	%rd4665, %rd4135, %rd4665;
$L__BB0_956:
	st.shared.u64 	[%r894], %rd4665;
$L__BB0_957:
	setp.ne.s32 	%p723, %r1, 0;
	@%p723 bra 	$L__BB0_959;
	shr.u32 	%r3251, %r3813, 1;
	shr.u32 	%r3252, %r3813, 21;
	shr.u32 	%r3253, %r3813, 31;
	xor.b32  	%r3254, %r3252, %r3251;
	xor.b32  	%r3255, %r3254, %r3253;
	xor.b32  	%r3256, %r3255, %r3813;
	and.b32  	%r3257, %r3256, 1;
	shl.b32 	%r3258, %r3813, 1;
	or.b32  	%r3813, %r3257, %r3258;
	cvt.rn.f32.u32 	%f3, %r3813;
	mul.f32 	%f4, %f3, 0f2F800000;
	cvt.f64.f32 	%fd2, %f4;
	setp.lt.f64 	%p724, %fd2, 0d3F60624DD2F1A9FC;
	selp.u16 	%rs245, 1, 0, %p724;
	st.shared.u8 	[_ZZ16performMigrationPjP8SolutionPKS0_PiE11doMigration], %rs245;
$L__BB0_959:
	bar.sync 	0;
	ld.shared.u8 	%rs246, [_ZZ16performMigrationPjP8SolutionPKS0_PiE11doMigration];
	setp.eq.s16 	%p725, %rs246, 0;
	@%p725 bra 	$L__BB0_1061;
	setp.gt.u32 	%p726, %r1, 99;
	mov.b64 	%rd4136, 9223372036854775807;
	st.shared.u64 	[_ZZ16performMigrationPjP8SolutionPKS0_PiE15currentBestCmax], %rd4136;
	bar.sync 	0;
	@%p726 bra 	$L__BB0_963;
	mov.u32 	%r3983, %r1;
$L__BB0_962:
	shl.b32 	%r3259, %r3983, 4;
	mov.u32 	%r3260, _ZZ7geneticxjP10CudaOutputE10population;
	add.s32 	%r3261, %r3260, %r3259;
	ld.shared.u64 	%rd4137, [%r3261];
	atom.shared.min.s64 	%rd4138, [_ZZ16performMigrationPjP8SolutionPKS0_PiE15currentBestCmax], %rd4137;
	add.s32 	%r922, %r3983, 32;
	setp.lt.u32 	%p727, %r3983, 68;
	mov.u32 	%r3983, %r922;
	@%p727 bra 	$L__BB0_962;
$L__BB0_963:
	bar.sync 	0;
	ld.shared.u64 	%rd4139, [_ZZ16performMigrationPjP8SolutionPKS0_PiE15currentBestCmax];
	ld.shared.u64 	%rd4675, [_ZZ7geneticxjP10CudaOutputE12bestSolution_$_0];
	setp.le.s64 	%p728, %rd4139, %rd4675;
	@%p728 bra 	$L__BB0_971;
	setp.ge.s32 	%p793, %r1, %r579;
	st.shared.u64 	[_ZZ7geneticxjP10CudaOutputE10population+1584], %rd4675;
	@%p793 bra 	$L__BB0_1061;
	setp.eq.s32 	%p794, %r605, 96;
	mov.u32 	%r3984, %r1;
	@%p794 bra 	$L__BB0_969;
	add.s32 	%r3984, %r1, 32;
	setp.eq.s32 	%p795, %r605, 0;
	cvt.u64.u32 	%rd4480, %r1;
	ld.shared.u8 	%rs250, [%r606];
	ld.shared.u64 	%rd4481, [_ZZ7geneticxjP10CudaOutputE10population+1592];
	add.s64 	%rd4482, %rd4481, %rd4480;
	st.u8 	[%rd4482], %rs250;
	@%p795 bra 	$L__BB0_969;
	add.s32 	%r3984, %r1, 64;
	setp.eq.s32 	%p796, %r605, 32;
	cvt.u64.u32 	%rd4483, %r1;
	ld.shared.u8 	%rs251, [%r606+32];
	ld.shared.u64 	%rd4484, [_ZZ7geneticxjP10CudaOutputE10population+1592];
	add.s64 	%rd4485, %rd4484, %rd4483;
	st.u8 	[%rd4485+32], %rs251;
	@%p796 bra 	$L__BB0_969;
	add.s32 	%r3984, %r1, 96;
	cvt.u64.u32 	%rd4486, %r1;
	ld.shared.u8 	%rs252, [%r606+64];
	ld.shared.u64 	%rd4487, [_ZZ7geneticxjP10CudaOutputE10population+1592];
	add.s64 	%rd4488, %rd4487, %rd4486;
	st.u8 	[%rd4488+64], %rs252;
$L__BB0_969:
	setp.lt.u32 	%p797, %r596, 96;
	@%p797 bra 	$L__BB0_1061;
$L__BB0_970:
	cvt.u64.u32 	%rd4489, %r3984;
	mov.u32 	%r3553, _ZZ7geneticxjP10CudaOutputE17bestSolutionTasks;
	add.s32 	%r3554, %r3553, %r3984;
	ld.shared.u8 	%rs253, [%r3554];
	ld.shared.u64 	%rd4490, [_ZZ7geneticxjP10CudaOutputE10population+1592];
	add.s64 	%rd4491, %rd4490, %rd4489;
	st.u8 	[%rd4491], %rs253;
	ld.shared.u8 	%rs254, [%r3554+32];
	ld.shared.u64 	%rd4492, [_ZZ7geneticxjP10CudaOutputE10population+1592];
	add.s64 	%rd4493, %rd4492, %rd4489;
	st.u8 	[%rd4493+32], %rs254;
	ld.shared.u8 	%rs255, [%r3554+64];
	ld.shared.u64 	%rd4494, [_ZZ7geneticxjP10CudaOutputE10population+1592];
	add.s64 	%rd4495, %rd4494, %rd4489;
	st.u8 	[%rd4495+64], %rs255;
	ld.shared.u8 	%rs256, [%r3554+96];
	ld.shared.u64 	%rd4496, [_ZZ7geneticxjP10CudaOutputE10population+1592];
	add.s64 	%rd4497, %rd4496, %rd4489;
	st.u8 	[%rd4497+96], %rs256;
	add.s32 	%r3984, %r3984, 128;
	setp.lt.s32 	%p798, %r3984, %r579;
	@%p798 bra 	$L__BB0_970;
	bra.uni 	$L__BB0_1061;
$L__BB0_971:
	@%p723 bra 	$L__BB0_1079;
	setp.lt.s32 	%p730, %r580, 1;
	@%p730 bra 	$L__BB0_986;
	setp.lt.u32 	%p731, %r580, 16;
	mov.b32 	%r3987, 0;
	@%p731 bra 	$L__BB0_976;
	mov.b32 	%r3989, 0;
$L__BB0_975:
	.pragma "nounroll";
	mul.wide.u32 	%rd4140, %r3989, 8;
	add.s64 	%rd4141, %rd3, %rd4140;
	mov.b64 	%rd4142, 0;
	st.local.v2.u64 	[%rd4141], {%rd4142, %rd4142};
	st.local.v2.u64 	[%rd4141+16], {%rd4142, %rd4142};
	st.local.v2.u64 	[%rd4141+32], {%rd4142, %rd4142};
	st.local.v2.u64 	[%rd4141+48], {%rd4142, %rd4142};
	st.local.v2.u64 	[%rd4141+64], {%rd4142, %rd4142};
	st.local.v2.u64 	[%rd4141+80], {%rd4142, %rd4142};
	st.local.v2.u64 	[%rd4141+96], {%rd4142, %rd4142};
	st.local.v2.u64 	[%rd4141+112], {%rd4142, %rd4142};
	add.s32 	%r3989, %r3989, 16;
	setp.eq.s32 	%p732, %r3989, %r597;
	mov.u32 	%r3987, %r597;
	@%p732 bra 	$L__BB0_976;
	bra.uni 	$L__BB0_975;
$L__BB0_976:
	setp.eq.s32 	%p733, %r585, 0;
	@%p733 bra 	$L__BB0_986;
	setp.lt.u32 	%p734, %r586, 7;
	@%p734 bra 	$L__BB0_979;
	mul.wide.u32 	%rd4143, %r3987, 8;
	add.s64 	%rd4144, %rd3, %rd4143;
	mov.b64 	%rd4145, 0;
	st.local.u64 	[%rd4144], %rd4145;
	st.local.u64 	[%rd4144+8], %rd4145;
	st.local.u64 	[%rd4144+16], %rd4145;
	st.local.u64 	[%rd4144+24], %rd4145;
	st.local.u64 	[%rd4144+32], %rd4145;
	st.local.u64 	[%rd4144+40], %rd4145;
	st.local.u64 	[%rd4144+48], %rd4145;
	st.local.u64 	[%rd4144+56], %rd4145;
	add.s32 	%r3987, %r3987, 8;
$L__BB0_979:
	setp.eq.s32 	%p735, %r587, 0;
	@%p735 bra 	$L__BB0_986;
	setp.lt.u32 	%p736, %r588, 3;
	@%p736 bra 	$L__BB0_982;
	mul.wide.u32 	%rd4146, %r3987, 8;
	add.s64 	%rd4147, %rd3, %rd4146;
	mov.b64 	%rd4148, 0;
	st.local.u64 	[%rd4147], %rd4148;
	st.local.u64 	[%rd4147+8], %rd4148;
	st.local.u64 	[%rd4147+16], %rd4148;
	st.local.u64 	[%rd4147+24], %rd4148;
	add.s32 	%r3987, %r3987, 4;
$L__BB0_982:
	setp.eq.s32 	%p737, %r598, 0;
	@%p737 bra 	$L__BB0_986;
	setp.eq.s32 	%p738, %r598, 1;
	mul.wide.u32 	%rd4149, %r3987, 8;
	add.s64 	%rd431, %rd3, %rd4149;
	mov.b64 	%rd4150, 0;
	st.local.u64 	[%rd431], %rd4150;
	@%p738 bra 	$L__BB0_986;
	setp.eq.s32 	%p739, %r598, 2;
	mov.b64 	%rd4151, 0;
	st.local.u64 	[%rd431+8], %rd4151;
	@%p739 bra 	$L__BB0_986;
	mov.b64 	%rd4152, 0;
	st.local.u64 	[%rd431+16], %rd4152;
$L__BB0_986:
	setp.lt.s32 	%p740, %r579, 1;
	@%p740 bra 	$L__BB0_1000;
	setp.lt.u32 	%p741, %r579, 16;
	mov.b32 	%r3992, 0;
	@%p741 bra 	$L__BB0_990;
	mov.b32 	%r3990, 0;
$L__BB0_989:
	.pragma "nounroll";
	mul.wide.u32 	%rd4153, %r3990, 4;
	add.s64 	%rd4154, %rd4, %rd4153;
	add.s32 	%r3266, %r3990, 1;
	st.local.v2.u32 	[%rd4154], {%r3990, %r3266};
	add.s32 	%r3267, %r3990, 2;
	add.s32 	%r3268, %r3990, 3;
	st.local.v2.u32 	[%rd4154+8], {%r3267, %r3268};
	add.s32 	%r3269, %r3990, 4;
	add.s32 	%r3270, %r3990, 5;
	st.local.v2.u32 	[%rd4154+16], {%r3269, %r3270};
	add.s32 	%r3271, %r3990, 6;
	add.s32 	%r3272, %r3990, 7;
	st.local.v2.u32 	[%rd4154+24], {%r3271, %r3272};
	add.s32 	%r3273, %r3990, 8;
	add.s32 	%r3274, %r3990, 9;
	st.local.v2.u32 	[%rd4154+32], {%r3273, %r3274};
	add.s32 	%r3275, %r3990, 10;
	add.s32 	%r3276, %r3990, 11;
	st.local.v2.u32 	[%rd4154+40], {%r3275, %r3276};
	add.s32 	%r3277, %r3990, 12;
	add.s32 	%r3278, %r3990, 13;
	st.local.v2.u32 	[%rd4154+48], {%r3277, %r3278};
	add.s32 	%r3279, %r3990, 14;
	add.s32 	%r3280, %r3990, 15;
	st.local.v2.u32 	[%rd4154+56], {%r3279, %r3280};
	add.s32 	%r3990, %r3990, 16;
	setp.ne.s32 	%p742, %r3990, %r599;
	mov.u32 	%r3992, %r599;
	@%p742 bra 	$L__BB0_989;
$L__BB0_990:
	setp.eq.s32 	%p743, %r589, 0;
	@%p743 bra 	$L__BB0_1000;
	setp.lt.u32 	%p744, %r590, 7;
	@%p744 bra 	$L__BB0_993;
	mul.wide.u32 	%rd4155, %r3992, 4;
	add.s64 	%rd4156, %rd4, %rd4155;
	st.local.u32 	[%rd4156], %r3992;
	add.s32 	%r3281, %r3992, 1;
	st.local.u32 	[%rd4156+4], %r3281;
	add.s32 	%r3282, %r3992, 2;
	st.local.u32 	[%rd4156+8], %r3282;
	add.s32 	%r3283, %r3992, 3;
	st.local.u32 	[%rd4156+12], %r3283;
	add.s32 	%r3284, %r3992, 4;
	st.local.u32 	[%rd4156+16], %r3284;
	add.s32 	%r3285, %r3992, 5;
	st.local.u32 	[%rd4156+20], %r3285;
	add.s32 	%r3286, %r3992, 6;
	st.local.u32 	[%rd4156+24], %r3286;
	add.s32 	%r3287, %r3992, 7;
	st.local.u32 	[%rd4156+28], %r3287;
	add.s32 	%r3992, %r3992, 8;
$L__BB0_993:
	setp.eq.s32 	%p745, %r582, 0;
	@%p745 bra 	$L__BB0_1000;
	setp.lt.u32 	%p746, %r583, 3;
	@%p746 bra 	$L__BB0_996;
	mul.wide.u32 	%rd4157, %r3992, 4;
	add.s64 	%rd4158, %rd4, %rd4157;
	st.local.u32 	[%rd4158], %r3992;
	add.s32 	%r3288, %r3992, 1;
	st.local.u32 	[%rd4158+4], %r3288;
	add.s32 	%r3289, %r3992, 2;
	st.local.u32 	[%rd4158+8], %r3289;
	add.s32 	%r3290, %r3992, 3;
	st.local.u32 	[%rd4158+12], %r3290;
	add.s32 	%r3992, %r3992, 4;
$L__BB0_996:
	setp.eq.s32 	%p747, %r584, 0;
	@%p747 bra 	$L__BB0_1000;
	setp.eq.s32 	%p748, %r584, 1;
	mul.wide.u32 	%rd4159, %r3992, 4;
	add.s64 	%rd432, %rd4, %rd4159;
	st.local.u32 	[%rd432], %r3992;
	@%p748 bra 	$L__BB0_1000;
	setp.eq.s32 	%p749, %r584, 2;
	add.s32 	%r3291, %r3992, 1;
	st.local.u32 	[%rd432+4], %r3291;
	@%p749 bra 	$L__BB0_1000;
	add.s32 	%r3292, %r3992, 2;
	st.local.u32 	[%rd432+8], %r3292;
$L__BB0_1000:
	setp.lt.s32 	%p750, %r579, 2;
	@%p750 bra 	$L__BB0_1012;
	add.s32 	%r3294, %r579, -2;
	setp.lt.u32 	%p751, %r3294, 7;
	mov.u32 	%r4004, %r579;
	@%p751 bra 	$L__BB0_1004;
	mov.b32 	%r4006, 0;
	mov.u32 	%r4004, %r579;
$L__BB0_1003:
	.pragma "nounroll";
	add.s32 	%r3296, %r4004, -1;
	shr.u32 	%r3297, %r3813, 1;
	shr.u32 	%r3298, %r3813, 21;
	shr.u32 	%r3299, %r3813, 31;
	xor.b32  	%r3300, %r3298, %r3297;
	xor.b32  	%r3301, %r3300, %r3299;
	xor.b32  	%r3302, %r3301, %r3813;
	and.b32  	%r3303, %r3302, 1;
	shl.b32 	%r3304, %r3813, 1;
	or.b32  	%r3305, %r3303, %r3304;
	rem.u32 	%r3306, %r3305, %r3296;
	mul.wide.u32 	%rd4160, %r3296, 4;
	add.s64 	%rd4161, %rd4, %rd4160;
	ld.local.u32 	%r3307, [%rd4161];
	mul.wide.u32 	%rd4162, %r3306, 4;
	add.s64 	%rd4163, %rd4, %rd4162;
	ld.local.u32 	%r3308, [%rd4163];
	st.local.u32 	[%rd4161], %r3308;
	st.local.u32 	[%rd4163], %r3307;
	add.s32 	%r3309, %r4004, -2;
	and.b32  	%r3310, %r3813, 2147483647;
	shr.u32 	%r3311, %r3304, 21;
	shr.u32 	%r3312, %r3304, 31;
	xor.b32  	%r3313, %r3311, %r3310;
	xor.b32  	%r3314, %r3313, %r3312;
	xor.b32  	%r3315, %r3314, %r3302;
	and.b32  	%r3316, %r3315, 1;
	shl.b32 	%r3317, %r3305, 1;
	or.b32  	%r3318, %r3316, %r3317;
	rem.u32 	%r3319, %r3318, %r3309;
	mul.wide.u32 	%rd4164, %r3309, 4;
	add.s64 	%rd4165, %rd4, %rd4164;
	ld.local.u32 	%r3320, [%rd4165];
	mul.wide.u32 	%rd4166, %r3319, 4;
	add.s64 	%rd4167, %rd4, %rd4166;
	ld.local.u32 	%r3321, [%rd4167];
	st.local.u32 	[%rd4165], %r3321;
	st.local.u32 	[%rd4167], %r3320;
	add.s32 	%r3322, %r4004, -3;
	and.b32  	%r3323, %r3305, 2147483647;
	shr.u32 	%r3324, %r3317, 21;
	shr.u32 	%r3325, %r3317, 31;
	xor.b32  	%r3326, %r3324, %r3323;
	xor.b32  	%r3327, %r3326, %r3325;
	xor.b32  	%r3328, %r3327, %r3315;
	and.b32  	%r3329, %r3328, 1;
	shl.b32 	%r3330, %r3318, 1;
	or.b32  	%r3331, %r3329, %r3330;
	rem.u32 	%r3332, %r3331, %r3322;
	mul.wide.u32 	%rd4168, %r3322, 4;
	add.s64 	%rd4169, %rd4, %rd4168;
	ld.local.u32 	%r3333, [%rd4169];
	mul.wide.u32 	%rd4170, %r3332, 4;
	add.s64 	%rd4171, %rd4, %rd4170;
	ld.local.u32 	%r3334, [%rd4171];
	st.local.u32 	[%rd4169], %r3334;
	st.local.u32 	[%rd4171], %r3333;
	add.s32 	%r3335, %r4004, -4;
	and.b32  	%r3336, %r3318, 2147483647;
	shr.u32 	%r3337, %r3330, 21;
	shr.u32 	%r3338, %r3330, 31;
	xor.b32  	%r3339, %r3337, %r3336;
	xor.b32  	%r3340, %r3339, %r3338;
	xor.b32  	%r3341, %r3340, %r3328;
	and.b32  	%r3342, %r3341, 1;
	shl.b32 	%r3343, %r3331, 1;
	or.b32  	%r3344, %r3342, %r3343;
	rem.u32 	%r3345, %r3344, %r3335;
	mul.wide.u32 	%rd4172, %r3335, 4;
	add.s64 	%rd4173, %rd4, %rd4172;
	ld.local.u32 	%r3346, [%rd4173];
	mul.wide.u32 	%rd4174, %r3345, 4;
	add.s64 	%rd4175, %rd4, %rd4174;
	ld.local.u32 	%r3347, [%rd4175];
	st.local.u32 	[%rd4173], %r3347;
	st.local.u32 	[%rd4175], %r3346;
	add.s32 	%r3348, %r4004, -5;
	and.b32  	%r3349, %r3331, 2147483647;
	shr.u32 	%r3350, %r3343, 21;
	shr.u32 	%r3351, %r3343, 31;
	xor.b32  	%r3352, %r3350, %r3349;
	xor.b32  	%r3353, %r3352, %r3351;
	xor.b32  	%r3354, %r3353, %r3341;
	and.b32  	%r3355, %r3354, 1;
	shl.b32 	%r3356, %r3344, 1;
	or.b32  	%r3357, %r3355, %r3356;
	rem.u32 	%r3358, %r3357, %r3348;
	mul.wide.u32 	%rd4176, %r3348, 4;
	add.s64 	%rd4177, %rd4, %rd4176;
	ld.local.u32 	%r3359, [%rd4177];
	mul.wide.u32 	%rd4178, %r3358, 4;
	add.s64 	%rd4179, %rd4, %rd4178;
	ld.local.u32 	%r3360, [%rd4179];
	st.local.u32 	[%rd4177], %r3360;
	st.local.u32 	[%rd4179], %r3359;
	add.s32 	%r3361, %r4004, -6;
	and.b32  	%r3362, %r3344, 2147483647;
	shr.u32 	%r3363, %r3356, 21;
	shr.u32 	%r3364, %r3356, 31;
	xor.b32  	%r3365, %r3363, %r3362;
	xor.b32  	%r3366, %r3365, %r3364;
	xor.b32  	%r3367, %r3366, %r3354;
	and.b32  	%r3368, %r3367, 1;
	shl.b32 	%r3369, %r3357, 1;
	or.b32  	%r3370, %r3368, %r3369;
	rem.u32 	%r3371, %r3370, %r3361;
	mul.wide.u32 	%rd4180, %r3361, 4;
	add.s64 	%rd4181, %rd4, %rd4180;
	ld.local.u32 	%r3372, [%rd4181];
	mul.wide.u32 	%rd4182, %r3371, 4;
	add.s64 	%rd4183, %rd4, %rd4182;
	ld.local.u32 	%r3373, [%rd4183];
	st.local.u32 	[%rd4181], %r3373;
	st.local.u32 	[%rd4183], %r3372;
	add.s32 	%r3374, %r4004, -7;
	and.b32  	%r3375, %r3357, 2147483647;
	shr.u32 	%r3376, %r3369, 21;
	shr.u32 	%r3377, %r3369, 31;
	xor.b32  	%r3378, %r3376, %r3375;
	xor.b32  	%r3379, %r3378, %r3377;
	xor.b32  	%r3380, %r3379, %r3367;
	and.b32  	%r3381, %r3380, 1;
	shl.b32 	%r3382, %r3370, 1;
	or.b32  	%r3383, %r3381, %r3382;
	rem.u32 	%r3384, %r3383, %r3374;
	mul.wide.u32 	%rd4184, %r3374, 4;
	add.s64 	%rd4185, %rd4, %rd4184;
	ld.local.u32 	%r3385, [%rd4185];
	mul.wide.u32 	%rd4186, %r3384, 4;
	add.s64 	%rd4187, %rd4, %rd4186;
	ld.local.u32 	%r3386, [%rd4187];
	st.local.u32 	[%rd4185], %r3386;
	st.local.u32 	[%rd4187], %r3385;
	add.s32 	%r4004, %r4004, -8;
	shr.u32 	%r3387, %r3813, 14;
	shr.u32 	%r3388, %r3813, 24;
	xor.b32  	%r3389, %r3387, %r3367;
	xor.b32  	%r3390, %r3389, %r3388;
	xor.b32  	%r3391, %r3390, %r3380;
	and.b32  	%r3392, %r3391, 1;
	shl.b32 	%r3393, %r3383, 1;
	or.b32  	%r3813, %r3392, %r3393;
	rem.u32 	%r3394, %r3813, %r4004;
	mul.wide.u32 	%rd4188, %r4004, 4;
	add.s64 	%rd4189, %rd4, %rd4188;
	ld.local.u32 	%r3395, [%rd4189];
	mul.wide.u32 	%rd4190, %r3394, 4;
	add.s64 	%rd4191, %rd4, %rd4190;
	ld.local.u32 	%r3396, [%rd4191];
	st.local.u32 	[%rd4189], %r3396;
	st.local.u32 	[%rd4191], %r3395;
	add.s32 	%r4006, %r4006, 8;
	and.b32  	%r3397, %r591, -8;
	setp.eq.s32 	%p752, %r4006, %r3397;
	@%p752 bra 	$L__BB0_1004;
	bra.uni 	$L__BB0_1003;
$L__BB0_1004:
	and.b32  	%r3398, %r591, 7;
	setp.eq.s32 	%p753, %r3398, 0;
	@%p753 bra 	$L__BB0_1012;
	add.s32 	%r3400, %r579, -1;
	and.b32  	%r3401, %r3400, 7;
	add.s32 	%r3402, %r3401, -1;
	setp.lt.u32 	%p754, %r3402, 3;
	@%p754 bra 	$L__BB0_1007;
	add.s32 	%r3403, %r4004, -1;
	shr.u32 	%r3404, %r3813, 1;
	shr.u32 	%r3405, %r3813, 21;
	shr.u32 	%r3406, %r3813, 31;
	xor.b32  	%r3407, %r3405, %r3404;
	xor.b32  	%r3408, %r3407, %r3406;
	xor.b32  	%r3409, %r3408, %r3813;
	and.b32  	%r3410, %r3409, 1;
	shl.b32 	%r3411, %r3813, 1;
	or.b32  	%r3412, %r3410, %r3411;
	rem.u32 	%r3413, %r3412, %r3403;
	mul.wide.u32 	%rd4192, %r3403, 4;
	add.s64 	%rd4193, %rd4, %rd4192;
	ld.local.u32 	%r3414, [%rd4193];
	mul.wide.u32 	%rd4194, %r3413, 4;
	add.s64 	%rd4195, %rd4, %rd4194;
	ld.local.u32 	%r3415, [%rd4195];
	st.local.u32 	[%rd4193], %r3415;
	st.local.u32 	[%rd4195], %r3414;
	add.s32 	%r3416, %r4004, -2;
	and.b32  	%r3417, %r3813, 2147483647;
	shr.u32 	%r3418, %r3411, 21;
	shr.u32 	%r3419, %r3411, 31;
	xor.b32  	%r3420, %r3418, %r3417;
	xor.b32  	%r3421, %r3420, %r3419;
	xor.b32  	%r3422, %r3421, %r3409;
	and.b32  	%r3423, %r3422, 1;
	shl.b32 	%r3424, %r3412, 1;
	or.b32  	%r3425, %r3423, %r3424;
	rem.u32 	%r3426, %r3425, %r3416;
	mul.wide.u32 	%rd4196, %r3416, 4;
	add.s64 	%rd4197, %rd4, %rd4196;
	ld.local.u32 	%r3427, [%rd4197];
	mul.wide.u32 	%rd4198, %r3426, 4;
	add.s64 	%rd4199, %rd4, %rd4198;
	ld.local.u32 	%r3428, [%rd4199];
	st.local.u32 	[%rd4197], %r3428;
	st.local.u32 	[%rd4199], %r3427;
	add.s32 	%r3429, %r4004, -3;
	and.b32  	%r3430, %r3412, 2147483647;
	shr.u32 	%r3431, %r3424, 21;
	shr.u32 	%r3432, %r3424, 31;
	xor.b32  	%r3433, %r3431, %r3430;
	xor.b32  	%r3434, %r3433, %r3432;
	xor.b32  	%r3435, %r3434, %r3422;
	and.b32  	%r3436, %r3435, 1;
	shl.b32 	%r3437, %r3425, 1;
	or.b32  	%r3438, %r3436, %r3437;
	rem.u32 	%r3439, %r3438, %r3429;
	mul.wide.u32 	%rd4200, %r3429, 4;
	add.s64 	%rd4201, %rd4, %rd4200;
	ld.local.u32 	%r3440, [%rd4201];
	mul.wide.u32 	%rd4202, %r3439, 4;
	add.s64 	%rd4203, %rd4, %rd4202;
	ld.local.u32 	%r3441, [%rd4203];
	st.local.u32 	[%rd4201], %r3441;
	st.local.u32 	[%rd4203], %r3440;
	add.s32 	%r4004, %r4004, -4;
	shr.u32 	%r3442, %r3813, 18;
	shr.u32 	%r3443, %r3813, 28;
	xor.b32  	%r3444, %r3442, %r3422;
	xor.b32  	%r3445, %r3444, %r3443;
	xor.b32  	%r3446, %r3445, %r3435;
	and.b32  	%r3447, %r3446, 1;
	shl.b32 	%r3448, %r3438, 1;
	or.b32  	%r3813, %r3447, %r3448;
	rem.u32 	%r3449, %r3813, %r4004;
	mul.wide.u32 	%rd4204, %r4004, 4;
	add.s64 	%rd4205, %rd4, %rd4204;
	ld.local.u32 	%r3450, [%rd4205];
	mul.wide.u32 	%rd4206, %r3449, 4;
	add.s64 	%rd4207, %rd4, %rd4206;
	ld.local.u32 	%r3451, [%rd4207];
	st.local.u32 	[%rd4205], %r3451;
	st.local.u32 	[%rd4207], %r3450;
$L__BB0_1007:
	add.s32 	%r3452, %r579, -1;
	and.b32  	%r3453, %r3452, 3;
	setp.eq.s32 	%p755, %r3453, 0;
	@%p755 bra 	$L__BB0_1012;
	add.s32 	%r3455, %r579, -1;
	and.b32  	%r3456, %r3455, 3;
	setp.eq.s32 	%p756, %r3456, 1;
	@%p756 bra 	$L__BB0_1010;
	add.s32 	%r3457, %r4004, -1;
	shr.u32 	%r3458, %r3813, 1;
	shr.u32 	%r3459, %r3813, 21;
	shr.u32 	%r3460, %r3813, 31;
	xor.b32  	%r3461, %r3459, %r3458;
	xor.b32  	%r3462, %r3461, %r3460;
	xor.b32  	%r3463, %r3462, %r3813;
	and.b32  	%r3464, %r3463, 1;
	shl.b32 	%r3465, %r3813, 1;
	or.b32  	%r3466, %r3464, %r3465;
	rem.u32 	%r3467, %r3466, %r3457;
	mul.wide.u32 	%rd4208, %r3457, 4;
	add.s64 	%rd4209, %rd4, %rd4208;
	ld.local.u32 	%r3468, [%rd4209];
	mul.wide.u32 	%rd4210, %r3467, 4;
	add.s64 	%rd4211, %rd4, %rd4210;
	ld.local.u32 	%r3469, [%rd4211];
	st.local.u32 	[%rd4209], %r3469;
	st.local.u32 	[%rd4211], %r3468;
	add.s32 	%r4004, %r4004, -2;
	shr.u32 	%r3470, %r3813, 20;
	shr.u32 	%r3471, %r3813, 30;
	xor.b32  	%r3472, %r3470, %r3813;
	xor.b32  	%r3473, %r3472, %r3471;
	xor.b32  	%r3474, %r3473, %r3463;
	and.b32  	%r3475, %r3474, 1;
	shl.b32 	%r3476, %r3466, 1;
	or.b32  	%r3813, %r3475, %r3476;
	rem.u32 	%r3477, %r3813, %r4004;
	mul.wide.u32 	%rd4212, %r4004, 4;
	add.s64 	%rd4213, %rd4, %rd4212;
	ld.local.u32 	%r3478, [%rd4213];
	mul.wide.u32 	%rd4214, %r3477, 4;
	add.s64 	%rd4215, %rd4, %rd4214;
	ld.local.u32 	%r3479, [%rd4215];
	st.local.u32 	[%rd4213], %r3479;
	st.local.u32 	[%rd4215], %r3478;
$L__BB0_1010:
	and.b32  	%r3480, %r579, 1;
	setp.eq.b32 	%p757, %r3480, 1;
	@%p757 bra 	$L__BB0_1012;
	add.s32 	%r3481, %r4004, -1;
	shr.u32 	%r3482, %r3813, 1;
	shr.u32 	%r3483, %r3813, 21;
	shr.u32 	%r3484, %r3813, 31;
	xor.b32  	%r3485, %r3483, %r3482;
	xor.b32  	%r3486, %r3485, %r3484;
	xor.b32  	%r3487, %r3486, %r3813;
	and.b32  	%r3488, %r3487, 1;
	shl.b32 	%r3489, %r3813, 1;
	or.b32  	%r3813, %r3488, %r3489;
	rem.u32 	%r3490, %r3813, %r3481;
	mul.wide.u32 	%rd4216, %r3481, 4;
	add.s64 	%rd4217, %rd4, %rd4216;
	ld.local.u32 	%r3491, [%rd4217];
	mul.wide.u32 	%rd4218, %r3490, 4;
	add.s64 	%rd4219, %rd4, %rd4218;
	ld.local.u32 	%r3492, [%rd4219];
	st.local.u32 	[%rd4217], %r3492;
	st.local.u32 	[%rd4219], %r3491;
$L__BB0_1012:
	@%p740 bra 	$L__BB0_1018;
	mov.b32 	%r4007, 0;
$L__BB0_1014:
	setp.lt.s32 	%p759, %r580, 2;
	mul.wide.u32 	%rd4220, %r4007, 4;
	add.s64 	%rd4221, %rd4, %rd4220;
	ld.local.u32 	%r965, [%rd4221];
	mov.b16 	%rs326, 0;
	@%p759 bra 	$L__BB0_1017;
	mov.b16 	%rs326, 0;
	mov.b16 	%rs324, 1;
$L__BB0_1016:
	cvt.u32.u16 	%r3494, %rs324;
	and.b32  	%r3495, %r3494, 255;
	mul.wide.u32 	%rd4222, %r3495, 8;
	add.s64 	%rd4223, %rd3, %rd4222;
	ld.local.u64 	%rd4224, [%rd4223];
	cvt.u32.u16 	%r3496, %rs326;
	and.b32  	%r3497, %r3496, 255;
	mul.wide.u32 	%rd4225, %r3497, 8;
	add.s64 	%rd4226, %rd3, %rd4225;
	ld.local.u64 	%rd4227, [%rd4226];
	setp.lt.s64 	%p760, %rd4224, %rd4227;
	selp.b16 	%rs326, %rs324, %rs326, %p760;
	add.s16 	%rs324, %rs324, 1;
	cvt.u32.u16 	%r3498, %rs324;
	and.b32  	%r3499, %r3498, 255;
	setp.gt.u32 	%p761, %r580, %r3499;
	@%p761 bra 	$L__BB0_1016;
$L__BB0_1017:
	ld.shared.u64 	%rd4228, [_ZZ7geneticxjP10CudaOutputE10population+1592];
	cvt.s64.s32 	%rd4229, %r965;
	add.s64 	%rd4230, %rd4228, %rd4229;
	st.u8 	[%rd4230], %rs326;
	shl.b32 	%r3500, %r965, 2;
	mov.u32 	%r3501, _ZZ7geneticxjP10CudaOutputE17executionTimes_sh;
	add.s32 	%r3502, %r3501, %r3500;
	ld.shared.s32 	%rd4231, [%r3502];
	cvt.u32.u16 	%r3503, %rs326;
	and.b32  	%r3504, %r3503, 255;
	mul.wide.u32 	%rd4232, %r3504, 8;
	add.s64 	%rd4233, %rd3, %rd4232;
	ld.local.u64 	%rd4234, [%rd4233];
	add.s64 	%rd4235, %rd4234, %rd4231;
	st.local.u64 	[%rd4233], %rd4235;
	add.s32 	%r4007, %r4007, 1;
	setp.ne.s32 	%p762, %r4007, %r579;
	@%p762 bra 	$L__BB0_1014;
$L__BB0_1018:
	@%p730 bra 	$L__BB0_1032;
	setp.lt.u32 	%p764, %r580, 16;
	mov.b32 	%r4009, 0;
	@%p764 bra 	$L__BB0_1022;
	mov.b32 	%r4011, 0;
$L__BB0_1021:
	.pragma "nounroll";
	mul.wide.u32 	%rd4236, %r4011, 8;
	add.s64 	%rd4237, %rd2, %rd4236;
	mov.b64 	%rd4238, 0;
	st.local.v2.u64 	[%rd4237], {%rd4238, %rd4238};
	st.local.v2.u64 	[%rd4237+16], {%rd4238, %rd4238};
	st.local.v2.u64 	[%rd4237+32], {%rd4238, %rd4238};
	st.local.v2.u64 	[%rd4237+48], {%rd4238, %rd4238};
	st.local.v2.u64 	[%rd4237+64], {%rd4238, %rd4238};
	st.local.v2.u64 	[%rd4237+80], {%rd4238, %rd4238};
	st.local.v2.u64 	[%rd4237+96], {%rd4238, %rd4238};
	st.local.v2.u64 	[%rd4237+112], {%rd4238, %rd4238};
	add.s32 	%r4011, %r4011, 16;
	setp.eq.s32 	%p765, %r4011, %r597;
	mov.u32 	%r4009, %r597;
	@%p765 bra 	$L__BB0_1022;
	bra.uni 	$L__BB0_1021;
$L__BB0_1022:
	setp.eq.s32 	%p766, %r585, 0;
	@%p766 bra 	$L__BB0_1032;
	setp.lt.u32 	%p767, %r586, 7;
	@%p767 bra 	$L__BB0_1025;
	mul.wide.u32 	%rd4239, %r4009, 8;
	add.s64 	%rd4240, %rd2, %rd4239;
	mov.b64 	%rd4241, 0;
	st.local.u64 	[%rd4240], %rd4241;
	st.local.u64 	[%rd4240+8], %rd4241;
	st.local.u64 	[%rd4240+16], %rd4241;
	st.local.u64 	[%rd4240+24], %rd4241;
	st.local.u64 	[%rd4240+32], %rd4241;
	st.local.u64 	[%rd4240+40], %rd4241;
	st.local.u64 	[%rd4240+48], %rd4241;
	st.local.u64 	[%rd4240+56], %rd4241;
	add.s32 	%r4009, %r4009, 8;
$L__BB0_1025:
	setp.eq.s32 	%p768, %r587, 0;
	@%p768 bra 	$L__BB0_1032;
	setp.lt.u32 	%p769, %r588, 3;
	@%p769 bra 	$L__BB0_1028;
	mul.wide.u32 	%rd4242, %r4009, 8;
	add.s64 	%rd4243, %rd2, %rd4242;
	mov.b64 	%rd4244, 0;
	st.local.u64 	[%rd4243], %rd4244;
	st.local.u64 	[%rd4243+8], %rd4244;
	st.local.u64 	[%rd4243+16], %rd4244;
	st.local.u64 	[%rd4243+24], %rd4244;
	add.s32 	%r4009, %r4009, 4;
$L__BB0_1028:
	setp.eq.s32 	%p770, %r598, 0;
	@%p770 bra 	$L__BB0_1032;
	setp.eq.s32 	%p771, %r598, 1;
	mul.wide.u32 	%rd4245, %r4009, 8;
	add.s64 	%rd433, %rd2, %rd4245;
	mov.b64 	%rd4246, 0;
	st.local.u64 	[%rd433], %rd4246;
	@%p771 bra 	$L__BB0_1032;
	setp.eq.s32 	%p772, %r598, 2;
	mov.b64 	%rd4247, 0;
	st.local.u64 	[%rd433+8], %rd4247;
	@%p772 bra 	$L__BB0_1032;
	mov.b64 	%rd4248, 0;
	st.local.u64 	[%rd433+16], %rd4248;
$L__BB0_1032:
	@%p740 bra 	$L__BB0_1046;
	setp.lt.u32 	%p774, %r579, 16;
	mov.b32 	%r4013, 0;
	ld.shared.u64 	%rd434, [_ZZ7geneticxjP10CudaOutputE10population+1592];
	@%p774 bra 	$L__BB0_1036;
	mov.b32 	%r4015, 0;
$L__BB0_1035:
	.pragma "nounroll";
	shl.b32 	%r3509, %r4015, 2;
	mov.u32 	%r3510, _ZZ7geneticxjP10CudaOutputE17executionTimes_sh;
	add.s32 	%r3511, %r3510, %r3509;
	ld.shared.s32 	%rd4249, [%r3511];
	cvt.u64.u32 	%rd4250, %r4015;
	add.s64 	%rd4251, %rd434, %rd4250;
	ld.u8 	%r3512, [%rd4251];
	mul.wide.u32 	%rd4252, %r3512, 8;
	add.s64 	%rd4253, %rd2, %rd4252;
	ld.local.u64 	%rd4254, [%rd4253];
	add.s64 	%rd4255, %rd4254, %rd4249;
	st.local.u64 	[%rd4253], %rd4255;
	ld.shared.s32 	%rd4256, [%r3511+4];
	ld.u8 	%r3513, [%rd4251+1];
	mul.wide.u32 	%rd4257, %r3513, 8;
	add.s64 	%rd4258, %rd2, %rd4257;
	ld.local.u64 	%rd4259, [%rd4258];
	add.s64 	%rd4260, %rd4259, %rd4256;
	st.local.u64 	[%rd4258], %rd4260;
	ld.shared.s32 	%rd4261, [%r3511+8];
	ld.u8 	%r3514, [%rd4251+2];
	mul.wide.u32 	%rd4262, %r3514, 8;
	add.s64 	%rd4263, %rd2, %rd4262;
	ld.local.u64 	%rd4264, [%rd4263];
	add.s64 	%rd4265, %rd4264, %rd4261;
	st.local.u64 	[%rd4263], %rd4265;
	ld.shared.s32 	%rd4266, [%r3511+12];
	ld.u8 	%r3515, [%rd4251+3];
	mul.wide.u32 	%rd4267, %r3515, 8;
	add.s64 	%rd4268, %rd2, %rd4267;
	ld.local.u64 	%rd4269, [%rd4268];
	add.s64 	%rd4270, %rd4269, %rd4266;
	st.local.u64 	[%rd4268], %rd4270;
	ld.shared.s32 	%rd4271, [%r3511+16];
	ld.u8 	%r3516, [%rd4251+4];
	mul.wide.u32 	%rd4272, %r3516, 8;
	add.s64 	%rd4273, %rd2, %rd4272;
	ld.local.u64 	%rd4274, [%rd4273];
	add.s64 	%rd4275, %rd4274, %rd4271;
	st.local.u64 	[%rd4273], %rd4275;
	ld.shared.s32 	%rd4276, [%r3511+20];
	ld.u8 	%r3517, [%rd4251+5];
	mul.wide.u32 	%rd4277, %r3517, 8;
	add.s64 	%rd4278, %rd2, %rd4277;
	ld.local.u64 	%rd4279, [%rd4278];
	add.s64 	%rd4280, %rd4279, %rd4276;
	st.local.u64 	[%rd4278], %rd4280;
	ld.shared.s32 	%rd4281, [%r3511+24];
	ld.u8 	%r3518, [%rd4251+6];
	mul.wide.u32 	%rd4282, %r3518, 8;
	add.s64 	%rd4283, %rd2, %rd4282;
	ld.local.u64 	%rd4284, [%rd4283];
	add.s64 	%rd4285, %rd4284, %rd4281;
	st.local.u64 	[%rd4283], %rd4285;
	ld.shared.s32 	%rd4286, [%r3511+28];
	ld.u8 	%r3519, [%rd4251+7];
	mul.wide.u32 	%rd4287, %r3519, 8;
	add.s64 	%rd4288, %rd2, %rd4287;
	ld.local.u64 	%rd4289, [%rd4288];
	add.s64 	%rd4290, %rd4289, %rd4286;
	st.local.u64 	[%rd4288], %rd4290;
	ld.shared.s32 	%rd4291, [%r3511+32];
	ld.u8 	%r3520, [%rd4251+8];
	mul.wide.u32 	%rd4292, %r3520, 8;
	add.s64 	%rd4293, %rd2, %rd4292;
	ld.local.u64 	%rd4294, [%rd4293];
	add.s64 	%rd4295, %rd4294, %rd4291;
	st.local.u64 	[%rd4293], %rd4295;
	ld.shared.s32 	%rd4296, [%r3511+36];
	ld.u8 	%r3521, [%rd4251+9];
	mul.wide.u32 	%rd4297, %r3521, 8;
	add.s64 	%rd4298, %rd2, %rd4297;
	ld.local.u64 	%rd4299, [%rd4298];
	add.s64 	%rd4300, %rd4299, %rd4296;
	st.local.u64 	[%rd4298], %rd4300;
	ld.shared.s32 	%rd4301, [%r3511+40];
	ld.u8 	%r3522, [%rd4251+10];
	mul.wide.u32 	%rd4302, %r3522, 8;
	add.s64 	%rd4303, %rd2, %rd4302;
	ld.local.u64 	%rd4304, [%rd4303];
	add.s64 	%rd4305, %rd4304, %rd4301;
	st.local.u64 	[%rd4303], %rd4305;
	ld.shared.s32 	%rd4306, [%r3511+44];
	ld.u8 	%r3523, [%rd4251+11];
	mul.wide.u32 	%rd4307, %r3523, 8;
	add.s64 	%rd4308, %rd2, %rd4307;
	ld.local.u64 	%rd4309, [%rd4308];
	add.s64 	%rd4310, %rd4309, %rd4306;
	st.local.u64 	[%rd4308], %rd4310;
	ld.shared.s32 	%rd4311, [%r3511+48];
	ld.u8 	%r3524, [%rd4251+12];
	mul.wide.u32 	%rd4312, %r3524, 8;
	add.s64 	%rd4313, %rd2, %rd4312;
	ld.local.u64 	%rd4314, [%rd4313];
	add.s64 	%rd4315, %rd4314, %rd4311;
	st.local.u64 	[%rd4313], %rd4315;
	ld.shared.s32 	%rd4316, [%r3511+52];
	ld.u8 	%r3525, [%rd4251+13];
	mul.wide.u32 	%rd4317, %r3525, 8;
	add.s64 	%rd4318, %rd2, %rd4317;
	ld.local.u64 	%rd4319, [%rd4318];
	add.s64 	%rd4320, %rd4319, %rd4316;
	st.local.u64 	[%rd4318], %rd4320;
	ld.shared.s32 	%rd4321, [%r3511+56];
	ld.u8 	%r3526, [%rd4251+14];
	mul.wide.u32 	%rd4322, %r3526, 8;
	add.s64 	%rd4323, %rd2, %rd4322;
	ld.local.u64 	%rd4324, [%rd4323];
	add.s64 	%rd4325, %rd4324, %rd4321;
	st.local.u64 	[%rd4323], %rd4325;
	ld.shared.s32 	%rd4326, [%r3511+60];
	ld.u8 	%r3527, [%rd4251+15];
	mul.wide.u32 	%rd4327, %r3527, 8;
	add.s64 	%rd4328, %rd2, %rd4327;
	ld.local.u64 	%rd4329, [%rd4328];
	add.s64 	%rd4330, %rd4329, %rd4326;
	st.local.u64 	[%rd4328], %rd4330;
	add.s32 	%r4015, %r4015, 16;
	setp.eq.s32 	%p775, %r4015, %r599;
	mov.u32 	%r4013, %r599;
	@%p775 bra 	$L__BB0_1036;
	bra.uni 	$L__BB0_1035;
$L__BB0_1036:
	setp.eq.s32 	%p776, %r589, 0;
	@%p776 bra 	$L__BB0_1046;
	setp.lt.u32 	%p777, %r590, 7;
	@%p777 bra 	$L__BB0_1039;
	shl.b32 	%r3528, %r4013, 2;
	mov.u32 	%r3529, _ZZ7geneticxjP10CudaOutputE17executionTimes_sh;
	add.s32 	%r3530, %r3529, %r3528;
	ld.shared.s32 	%rd4331, [%r3530];
	cvt.u64.u32 	%rd4332, %r4013;
	add.s64 	%rd4333, %rd434, %rd4332;
	ld.u8 	%r3531, [%rd4333];
	mul.wide.u32 	%rd4334, %r3531, 8;
	add.s64 	%rd4335, %rd2, %rd4334;
	ld.local.u64 	%rd4336, [%rd4335];
	add.s64 	%rd4337, %rd4336, %rd4331;
	st.local.u64 	[%rd4335], %rd4337;
	ld.shared.s32 	%rd4338, [%r3530+4];
	ld.u8 	%r3532, [%rd4333+1];
	mul.wide.u32 	%rd4339, %r3532, 8;
	add.s64 	%rd4340, %rd2, %rd4339;
	ld.local.u64 	%rd4341, [%rd4340];
	add.s64 	%rd4342, %rd4341, %rd4338;
	st.local.u64 	[%rd4340], %rd4342;
	ld.shared.s32 	%rd4343, [%r3530+8];
	ld.u8 	%r3533, [%rd4333+2];
	mul.wide.u32 	%rd4344, %r3533, 8;
	add.s64 	%rd4345, %rd2, %rd4344;
	ld.local.u64 	%rd4346, [%rd4345];
	add.s64 	%rd4347, %rd4346, %rd4343;
	st.local.u64 	[%rd4345], %rd4347;
	ld.shared.s32 	%rd4348, [%r3530+12];
	ld.u8 	%r3534, [%rd4333+3];
	mul.wide.u32 	%rd4349, %r3534, 8;
	add.s64 	%rd4350, %rd2, %rd4349;
	ld.local.u64 	%rd4351, [%rd4350];
	add.s64 	%rd4352, %rd4351, %rd4348;
	st.local.u64 	[%rd4350], %rd4352;
	ld.shared.s32 	%rd4353, [%r3530+16];
	ld.u8 	%r3535, [%rd4333+4];
	mul.wide.u32 	%rd4354, %r3535, 8;
	add.s64 	%rd4355, %rd2, %rd4354;
	ld.local.u64 	%rd4356, [%rd4355];
	add.s64 	%rd4357, %rd4356, %rd4353;
	st.local.u64 	[%rd4355], %rd4357;
	ld.shared.s32 	%rd4358, [%r3530+20];
	ld.u8 	%r3536, [%rd4333+5];
	mul.wide.u32 	%rd4359, %r3536, 8;
	add.s64 	%rd4360, %rd2, %rd4359;
	ld.local.u64 	%rd4361, [%rd4360];
	add.s64 	%rd4362, %rd4361, %rd4358;
	st.local.u64 	[%rd4360], %rd4362;
	ld.shared.s32 	%rd4363, [%r3530+24];
	ld.u8 	%r3537, [%rd4333+6];
	mul.wide.u32 	%rd4364, %r3537, 8;
	add.s64 	%rd4365, %rd2, %rd4364;
	ld.local.u64 	%rd4366, [%rd4365];
	add.s64 	%rd4367, %rd4366, %rd4363;
	st.local.u64 	[%rd4365], %rd4367;
	ld.shared.s32 	%rd4368, [%r3530+28];
	ld.u8 	%r3538, [%rd4333+7];
	mul.wide.u32 	%rd4369, %r3538, 8;
	add.s64 	%rd4370, %rd2, %rd4369;
	ld.local.u64 	%rd4371, [%rd4370];
	add.s64 	%rd4372, %rd4371, %rd4368;
	st.local.u64 	[%rd4370], %rd4372;
	add.s32 	%r4013, %r4013, 8;
$L__BB0_1039:
	setp.eq.s32 	%p778, %r582, 0;
	@%p778 bra 	$L__BB0_1046;
	setp.lt.u32 	%p779, %r583, 3;
	@%p779 bra 	$L__BB0_1042;
	shl.b32 	%r3539, %r4013, 2;
	mov.u32 	%r3540, _ZZ7geneticxjP10CudaOutputE17executionTimes_sh;
	add.s32 	%r3541, %r3540, %r3539;
	ld.shared.s32 	%rd4373, [%r3541];
	cvt.u64.u32 	%rd4374, %r4013;
	add.s64 	%rd4375, %rd434, %rd4374;
	ld.u8 	%r3542, [%rd4375];
	mul.wide.u32 	%rd4376, %r3542, 8;
	add.s64 	%rd4377, %rd2, %rd4376;
	ld.local.u64 	%rd4378, [%rd4377];
	add.s64 	%rd4379, %rd4378, %rd4373;
	st.local.u64 	[%rd4377], %rd4379;
	ld.shared.s32 	%rd4380, [%r3541+4];
	ld.u8 	%r3543, [%rd4375+1];
	mul.wide.u32 	%rd4381, %r3543, 8;
	add.s64 	%rd4382, %rd2, %rd4381;
	ld.local.u64 	%rd4383, [%rd4382];
	add.s64 	%rd4384, %rd4383, %rd4380;
	st.local.u64 	[%rd4382], %rd4384;
	ld.shared.s32 	%rd4385, [%r3541+8];
	ld.u8 	%r3544, [%rd4375+2];
	mul.wide.u32 	%rd4386, %r3544, 8;
	add.s64 	%rd4387, %rd2, %rd4386;
	ld.local.u64 	%rd4388, [%rd4387];
	add.s64 	%rd4389, %rd4388, %rd4385;
	st.local.u64 	[%rd4387], %rd4389;
	ld.shared.s32 	%rd4390, [%r3541+12];
	ld.u8 	%r3545, [%rd4375+3];
	mul.wide.u32 	%rd4391, %r3545, 8;
	add.s64 	%rd4392, %rd2, %rd4391;
	ld.local.u64 	%rd4393, [%rd4392];
	add.s64 	%rd4394, %rd4393, %rd4390;
	st.local.u64 	[%rd4392], %rd4394;
	add.s32 	%r4013, %r4013, 4;
$L__BB0_1042:
	setp.eq.s32 	%p780, %r584, 0;
	@%p780 bra 	$L__BB0_1046;
	setp.eq.s32 	%p781, %r584, 1;
	shl.b32 	%r3546, %r4013, 2;
	mov.u32 	%r3547, _ZZ7geneticxjP10CudaOutputE17executionTimes_sh;
	add.s32 	%r979, %r3547, %r3546;
	ld.shared.s32 	%rd4395, [%r979];
	cvt.u64.u32 	%rd4396, %r4013;
	add.s64 	%rd435, %rd434, %rd4396;
	ld.u8 	%r3548, [%rd435];
	mul.wide.u32 	%rd4397, %r3548, 8;
	add.s64 	%rd4398, %rd2, %rd4397;
	ld.local.u64 	%rd4399, [%rd4398];
	add.s64 	%rd4400, %rd4399, %rd4395;
	st.local.u64 	[%rd4398], %rd4400;
	@%p781 bra 	$L__BB0_1046;
	setp.eq.s32 	%p782, %r584, 2;
	ld.shared.s32 	%rd4401, [%r979+4];
	ld.u8 	%r3549, [%rd435+1];
	mul.wide.u32 	%rd4402, %r3549, 8;
	add.s64 	%rd4403, %rd2, %rd4402;
	ld.local.u64 	%rd4404, [%rd4403];
	add.s64 	%rd4405, %rd4404, %rd4401;
	st.local.u64 	[%rd4403], %rd4405;
	@%p782 bra 	$L__BB0_1046;
	ld.shared.s32 	%rd4406, [%r979+8];
	ld.u8 	%r3550, [%rd435+2];
	mul.wide.u32 	%rd4407, %r3550, 8;
	add.s64 	%rd4408, %rd2, %rd4407;
	ld.local.u64 	%rd4409, [%rd4408];
	add.s64 	%rd4410, %rd4409, %rd4406;
	st.local.u64 	[%rd4408], %rd4410;
$L__BB0_1046:
	mov.b64 	%rd4673, 0;
	@%p730 bra 	$L__BB0_1060;
	setp.lt.u32 	%p784, %r580, 16;
	mov.b64 	%rd4673, 0;
	mov.b32 	%r4018, 0;
	@%p784 bra 	$L__BB0_1050;
	mov.b64 	%rd4673, 0;
	mov.b32 	%r4016, 0;
$L__BB0_1049:
	.pragma "nounroll";
	mul.wide.u32 	%rd4415, %r4016, 8;
	add.s64 	%rd4416, %rd2, %rd4415;
	ld.local.v2.u64 	{%rd4417, %rd4418}, [%rd4416];
	max.s64 	%rd4419, %rd4417, %rd4673;
	max.s64 	%rd4420, %rd4418, %rd4419;
	ld.local.v2.u64 	{%rd4421, %rd4422}, [%rd4416+16];
	max.s64 	%rd4423, %rd4421, %rd4420;
	max.s64 	%rd4424, %rd4422, %rd4423;
	ld.local.v2.u64 	{%rd4425, %rd4426}, [%rd4416+32];
	max.s64 	%rd4427, %rd4425, %rd4424;
	max.s64 	%rd4428, %rd4426, %rd4427;
	ld.local.v2.u64 	{%rd4429, %rd4430}, [%rd4416+48];
	max.s64 	%rd4431, %rd4429, %rd4428;
	max.s64 	%rd4432, %rd4430, %rd4431;
	ld.local.v2.u64 	{%rd4433, %rd4434}, [%rd4416+64];
	max.s64 	%rd4435, %rd4433, %rd4432;
	max.s64 	%rd4436, %rd4434, %rd4435;
	ld.local.v2.u64 	{%rd4437, %rd4438}, [%rd4416+80];
	max.s64 	%rd4439, %rd4437, %rd4436;
	max.s64 	%rd4440, %rd4438, %rd4439;
	ld.local.v2.u64 	{%rd4441, %rd4442}, [%rd4416+96];
	max.s64 	%rd4443, %rd4441, %rd4440;
	max.s64 	%rd4444, %rd4442, %rd4443;
	ld.local.v2.u64 	{%rd4445, %rd4446}, [%rd4416+112];
	max.s64 	%rd4447, %rd4445, %rd4444;
	max.s64 	%rd4673, %rd4446, %rd4447;
	add.s32 	%r4016, %r4016, 16;
	setp.ne.s32 	%p785, %r4016, %r597;
	mov.u32 	%r4018, %r597;
	@%p785 bra 	$L__BB0_1049;
$L__BB0_1050:
	setp.eq.s32 	%p786, %r585, 0;
	@%p786 bra 	$L__BB0_1060;
	setp.lt.u32 	%p787, %r586, 7;
	@%p787 bra 	$L__BB0_1053;
	mul.wide.u32 	%rd4449, %r4018, 8;
	add.s64 	%rd4450, %rd2, %rd4449;
	ld.local.u64 	%rd4451, [%rd4450];
	max.s64 	%rd4452, %rd4451, %rd4673;
	ld.local.u64 	%rd4453, [%rd4450+8];
	max.s64 	%rd4454, %rd4453, %rd4452;
	ld.local.u64 	%rd4455, [%rd4450+16];
	max.s64 	%rd4456, %rd4455, %rd4454;
	ld.local.u64 	%rd4457, [%rd4450+24];
	max.s64 	%rd4458, %rd4457, %rd4456;
	ld.local.u64 	%rd4459, [%rd4450+32];
	max.s64 	%rd4460, %rd4459, %rd4458;
	ld.local.u64 	%rd4461, [%rd4450+40];
	max.s64 	%rd4462, %rd4461, %rd4460;
	ld.local.u64 	%rd4463, [%rd4450+48];
	max.s64 	%rd4464, %rd4463, %rd4462;
	ld.local.u64 	%rd4465, [%rd4450+56];
	max.s64 	%rd4673, %rd4465, %rd4464;
	add.s32 	%r4018, %r4018, 8;
$L__BB0_1053:
	setp.eq.s32 	%p788, %r587, 0;
	@%p788 bra 	$L__BB0_1060;
	setp.lt.u32 	%p789, %r588, 3;
	@%p789 bra 	$L__BB0_1056;
	mul.wide.u32 	%rd4467, %r4018, 8;
	add.s64 	%rd4468, %rd2, %rd4467;
	ld.local.u64 	%rd4469, [%rd4468];
	max.s64 	%rd4470, %rd4469, %rd4673;
	ld.local.u64 	%rd4471, [%rd4468+8];
	max.s64 	%rd4472, %rd4471, %rd4470;
	ld.local.u64 	%rd4473, [%rd4468+16];
	max.s64 	%rd4474, %rd4473, %rd4472;
	ld.local.u64 	%rd4475, [%rd4468+24];
	max.s64 	%rd4673, %rd4475, %rd4474;
	add.s32 	%r4018, %r4018, 4;
$L__BB0_1056:
	setp.eq.s32 	%p790, %r598, 0;
	@%p790 bra 	$L__BB0_1060;
	setp.eq.s32 	%p791, %r598, 1;
	mul.wide.u32 	%rd4476, %r4018, 8;
	add.s64 	%rd446, %rd2, %rd4476;
	ld.local.u64 	%rd4477, [%rd446];
	max.s64 	%rd4673, %rd4477, %rd4673;
	@%p791 bra 	$L__BB0_1060;
	setp.eq.s32 	%p792, %r598, 2;
	ld.local.u64 	%rd4478, [%rd446+8];
	max.s64 	%rd4673, %rd4478, %rd4673;
	@%p792 bra 	$L__BB0_1060;
	ld.local.u64 	%rd4479, [%rd446+16];
	max.s64 	%rd4673, %rd4479, %rd4673;
$L__BB0_1060:
	st.shared.u64 	[_ZZ7geneticxjP10CudaOutputE10population+1584], %rd4673;
$L__BB0_1061:
	ld.shared.u64 	%rd4675, [_ZZ7geneticxjP10CudaOutputE12bestSolution_$_0];
	@%p723 bra 	$L__BB0_1079;
	mov.b32 	%r4021, 0;
$L__BB0_1063:
	shl.b32 	%r3556, %r4021, 4;
	mov.u32 	%r3557, _ZZ7geneticxjP10CudaOutputE10population;
	add.s32 	%r991, %r3557, %r3556;
	ld.shared.u64 	%rd453, [%r991];
	setp.ge.s64 	%p800, %rd453, %rd4675;
	@%p800 bra 	$L__BB0_1078;
	setp.lt.s32 	%p801, %r579, 1;
	st.shared.u64 	[_ZZ7geneticxjP10CudaOutputE12bestSolution_$_0], %rd453;
	mov.u64 	%rd4675, %rd453;
	@%p801 bra 	$L__BB0_1078;
	setp.lt.u32 	%p802, %r579, 16;
	ld.shared.u64 	%rd454, [%r991+8];
	mov.b32 	%r4024, 0;
	@%p802 bra 	$L__BB0_1068;
	mov.b32 	%r4022, 0;
$L__BB0_1067:
	.pragma "nounroll";
	cvt.u64.u32 	%rd4498, %r4022;
	add.s64 	%rd4499, %rd454, %rd4498;
	ld.u8 	%rs257, [%rd4499];
	mov.u32 	%r3560, _ZZ7geneticxjP10CudaOutputE17bestSolutionTasks;
	add.s32 	%r3561, %r3560, %r4022;
	st.shared.u8 	[%r3561], %rs257;
	ld.u8 	%rs258, [%rd4499+1];
	st.shared.u8 	[%r3561+1], %rs258;
	ld.u8 	%rs259, [%rd4499+2];
	st.shared.u8 	[%r3561+2], %rs259;
	ld.u8 	%rs260, [%rd4499+3];
	st.shared.u8 	[%r3561+3], %rs260;
	ld.u8 	%rs261, [%rd4499+4];
	st.shared.u8 	[%r3561+4], %rs261;
	ld.u8 	%rs262, [%rd4499+5];
	st.shared.u8 	[%r3561+5], %rs262;
	ld.u8 	%rs263, [%rd4499+6];
	st.shared.u8 	[%r3561+6], %rs263;
	ld.u8 	%rs264, [%rd4499+7];
	st.shared.u8 	[%r3561+7], %rs264;
	ld.u8 	%rs265, [%rd4499+8];
	st.shared.u8 	[%r3561+8], %rs265;
	ld.u8 	%rs266, [%rd4499+9];
	st.shared.u8 	[%r3561+9], %rs266;
	ld.u8 	%rs267, [%rd4499+10];
	st.shared.u8 	[%r3561+10], %rs267;
	ld.u8 	%rs268, [%rd4499+11];
	st.shared.u8 	[%r3561+11], %rs268;
	ld.u8 	%rs269, [%rd4499+12];
	st.shared.u8 	[%r3561+12], %rs269;
	ld.u8 	%rs270, [%rd4499+13];
	st.shared.u8 	[%r3561+13], %rs270;
	ld.u8 	%rs271, [%rd4499+14];
	st.shared.u8 	[%r3561+14], %rs271;
	ld.u8 	%rs272, [%rd4499+15];
	st.shared.u8 	[%r3561+15], %rs272;
	add.s32 	%r4022, %r4022, 16;
	setp.ne.s32 	%p803, %r4022, %r599;
	mov.u32 	%r4024, %r599;
	@%p803 bra 	$L__BB0_1067;
$L__BB0_1068:
	setp.eq.s32 	%p804, %r589, 0;
	mov.u64 	%rd4675, %rd453;
	@%p804 bra 	$L__BB0_1078;
	setp.lt.u32 	%p805, %r590, 7;
	@%p805 bra 	$L__BB0_1071;
	cvt.u64.u32 	%rd4500, %r4024;
	add.s64 	%rd4501, %rd454, %rd4500;
	ld.u8 	%rs273, [%rd4501];
	mov.u32 	%r3562, _ZZ7geneticxjP10CudaOutputE17bestSolutionTasks;
	add.s32 	%r3563, %r3562, %r4024;
	st.shared.u8 	[%r3563], %rs273;
	ld.u8 	%rs274, [%rd4501+1];
	st.shared.u8 	[%r3563+1], %rs274;
	ld.u8 	%rs275, [%rd4501+2];
	st.shared.u8 	[%r3563+2], %rs275;
	ld.u8 	%rs276, [%rd4501+3];
	st.shared.u8 	[%r3563+3], %rs276;
	ld.u8 	%rs277, [%rd4501+4];
	st.shared.u8 	[%r3563+4], %rs277;
	ld.u8 	%rs278, [%rd4501+5];
	st.shared.u8 	[%r3563+5], %rs278;
	ld.u8 	%rs279, [%rd4501+6];
	st.shared.u8 	[%r3563+6], %rs279;
	ld.u8 	%rs280, [%rd4501+7];
	st.shared.u8 	[%r3563+7], %rs280;
	add.s32 	%r4024, %r4024, 8;
$L__BB0_1071:
	setp.eq.s32 	%p806, %r582, 0;
	mov.u64 	%rd4675, %rd453;
	@%p806 bra 	$L__BB0_1078;
	setp.lt.u32 	%p807, %r583, 3;
	@%p807 bra 	$L__BB0_1074;
	cvt.u64.u32 	%rd4502, %r4024;
	add.s64 	%rd4503, %rd454, %rd4502;
	ld.u8 	%rs281, [%rd4503];
	mov.u32 	%r3564, _ZZ7geneticxjP10CudaOutputE17bestSolutionTasks;
	add.s32 	%r3565, %r3564, %r4024;
	st.shared.u8 	[%r3565], %rs281;
	ld.u8 	%rs282, [%rd4503+1];
	st.shared.u8 	[%r3565+1], %rs282;
	ld.u8 	%rs283, [%rd4503+2];
	st.shared.u8 	[%r3565+2], %rs283;
	ld.u8 	%rs284, [%rd4503+3];
	st.shared.u8 	[%r3565+3], %rs284;
	add.s32 	%r4024, %r4024, 4;
$L__BB0_1074:
	setp.eq.s32 	%p808, %r584, 0;
	mov.u64 	%rd4675, %rd453;
	@%p808 bra 	$L__BB0_1078;
	setp.eq.s32 	%p809, %r584, 1;
	cvt.u64.u32 	%rd4504, %r4024;
	add.s64 	%rd455, %rd454, %rd4504;
	ld.u8 	%rs285, [%rd455];
	mov.u32 	%r3566, _ZZ7geneticxjP10CudaOutputE17bestSolutionTasks;
	add.s32 	%r999, %r3566, %r4024;
	st.shared.u8 	[%r999], %rs285;
	mov.u64 	%rd4675, %rd453;
	@%p809 bra 	$L__BB0_1078;
	setp.eq.s32 	%p810, %r584, 2;
	ld.u8 	%rs286, [%rd455+1];
	st.shared.u8 	[%r999+1], %rs286;
	mov.u64 	%rd4675, %rd453;
	@%p810 bra 	$L__BB0_1078;
	ld.u8 	%rs287, [%rd455+2];
	st.shared.u8 	[%r999+2], %rs287;
	mov.u64 	%rd4675, %rd453;
$L__BB0_1078:
	add.s32 	%r4021, %r4021, 1;
	setp.ne.s32 	%p811, %r4021, 100;
	@%p811 bra 	$L__BB0_1063;
$L__BB0_1079:
	add.s32 	%r4027, %r3820, 1;
	setp.gt.s64 	%p812, %rd4675, %rd471;
	@%p812 bra 	$L__BB0_1081;
	mov.b16 	%rs288, 1;
	st.volatile.shared.u8 	[_ZZ7geneticxjP10CudaOutputE9earlyStop], %rs288;
	st.global.u8 	[isFinished], %rs288;
	membar.gl;
$L__BB0_1081:
	ld.volatile.shared.u8 	%rs289, [_ZZ7geneticxjP10CudaOutputE9earlyStop];
	setp.ne.s16 	%p813, %rs289, 0;
	@%p813 bra 	$L__BB0_1085;
	and.b32  	%r3567, %r4027, 1023;
	or.b32  	%r3568, %r1, %r3567;
	setp.ne.s32 	%p814, %r3568, 0;
	@%p814 bra 	$L__BB0_1084;
	ld.global.u8 	%rs290, [isFinished];
	st.volatile.shared.u8 	[_ZZ7geneticxjP10CudaOutputE9earlyStop], %rs290;
$L__BB0_1084:
	setp.ne.s32 	%p815, %r4027, 5000000;
	mov.b32 	%r3569, 5000000;
	mov.u32 	%r3820, %r4027;
	mov.u32 	%r4027, %r3569;
	@%p815 bra 	$L__BB0_617;
$L__BB0_1085:
	setp.ne.s32 	%p816, %r1, 0;
	shl.b32 	%r3570, %r1, 4;
	mov.u32 	%r3571, _ZZ7geneticxjP10CudaOutputE13cudaOut_local;
	add.s32 	%r3572, %r3571, %r3570;
	st.shared.u32 	[%r3572+8], %r4027;
	ld.shared.u64 	%rd4505, [_ZZ7geneticxjP10CudaOutputE12bestSolution_$_0];
	st.shared.u64 	[%r3572], %rd4505;
	membar.gl;
	bar.sync 	0;
	@%p816 bra 	$L__BB0_1102;
	mov.b64 	%rd4678, 9223372036854775807;
	st.global.u64 	[%rd1], %rd4678;
	mov.u32 	%r1004, %ntid.x;
	and.b32  	%r1005, %r1004, 3;
	setp.lt.u32 	%p817, %r1004, 4;
	mov.b32 	%r4030, 0;
	@%p817 bra 	$L__BB0_1097;
	and.b32  	%r4030, %r1004, 2044;
	add.s32 	%r4028, %r3571, 32;
	and.b32  	%r3576, %r1004, -4;
	neg.s32 	%r4029, %r3576;
	mov.b64 	%rd4678, 9223372036854775807;
$L__BB0_1088:
	ld.shared.u64 	%rd459, [%r4028+-32];
	setp.ge.s64 	%p818, %rd459, %rd4678;
	@%p818 bra 	$L__BB0_1090;
	st.global.u64 	[%rd1], %rd459;
	ld.shared.u32 	%r3577, [%r4028+-24];
	st.global.u32 	[%rd1+8], %r3577;
	mov.u64 	%rd4678, %rd459;
$L__BB0_1090:
	ld.shared.u64 	%rd461, [%r4028+-16];
	setp.ge.s64 	%p819, %rd461, %rd4678;
	@%p819 bra 	$L__BB0_1092;
	st.global.u64 	[%rd1], %rd461;
	ld.shared.u32 	%r3578, [%r4028+-8];
	st.global.u32 	[%rd1+8], %r3578;
	mov.u64 	%rd4678, %rd461;
$L__BB0_1092:
	ld.shared.u64 	%rd463, [%r4028];
	setp.ge.s64 	%p820, %rd463, %rd4678;
	@%p820 bra 	$L__BB0_1094;
	st.global.u64 	[%rd1], %rd463;
	ld.shared.u32 	%r3579, [%r4028+8];
	st.global.u32 	[%rd1+8], %r3579;
	mov.u64 	%rd4678, %rd463;
$L__BB0_1094:
	ld.shared.u64 	%rd465, [%r4028+16];
	setp.ge.s64 	%p821, %rd465, %rd4678;
	@%p821 bra 	$L__BB0_1096;
	st.global.u64 	[%rd1], %rd465;
	ld.shared.u32 	%r3580, [%r4028+24];
	st.global.u32 	[%rd1+8], %r3580;
	mov.u64 	%rd4678, %rd465;
$L__BB0_1096:
	add.s32 	%r4029, %r4029, 4;
	add.s32 	%r4028, %r4028, 64;
	setp.ne.s32 	%p822, %r4029, 0;
	@%p822 bra 	$L__BB0_1088;
$L__BB0_1097:
	setp.eq.s32 	%p823, %r1005, 0;
	@%p823 bra 	$L__BB0_1102;
	shl.b32 	%r3581, %r4030, 4;
	add.s32 	%r3583, %r3581, %r3571;
	add.s32 	%r4032, %r3583, 8;
	neg.s32 	%r4031, %r1005;
$L__BB0_1099:
	.pragma "nounroll";
	ld.shared.u64 	%rd469, [%r4032+-8];
	setp.ge.s64 	%p824, %rd469, %rd4678;
	@%p824 bra 	$L__BB0_1101;
	st.global.u64 	[%rd1], %rd469;
	ld.shared.u32 	%r3584, [%r4032];
	st.global.u32 	[%rd1+8], %r3584;
	mov.u64 	%rd4678, %rd469;
$L__BB0_1101:
	add.s32 	%r4032, %r4032, 16;
	add.s32 	%r4031, %r4031, 1;
	setp.ne.s32 	%p825, %r4031, 0;
	@%p825 bra 	$L__BB0_1099;
$L__BB0_1102:
	ret;

}


// ===== COMPILED SASS (sm_100) =====

	.target	sm_100

	.elftype	@"ET_EXEC"


//--------------------- .note.nv.tkinfo           --------------------------
	.section	.note.nv.tkinfo,"",@"SHT_NOTE"
	.sectionflags	@"SHF_NOTE_NV_TKINFO"
	.tkinfo
        /*0018*/ 	.word	0x00000002
        /*0030*/ 	.string	""
        /*0030*/ 	.string	"ptxas"
        /*0030*/ 	.string	"Cuda compilation tools, release 13.0, V13.0.88"
        /*0030*/ 	.string	"Build cuda_13.0.r13.0/compiler.36424714_0"
        /*0030*/ 	.string	"-arch sm_100 -m 64 "



//--------------------- .note.nv.cuinfo           --------------------------
	.section	.note.nv.cuinfo,"",@"SHT_NOTE"
	.sectionflags	@"SHF_NOTE_NV_CUINFO"
        /*0018*/ 	.short	0x0002
        /*001a*/ 	.short	0x0064
        /*001c*/ 	.short	0x0082
	.zero		2


//--------------------- .nv.info                  --------------------------
	.section	.nv.info,"",@"SHT_CUDA_INFO"
	.align	4


	//----- nvinfo : EIATTR_REGCOUNT
	.align		4
        /*0000*/ 	.byte	0x04, 0x2f
        /*0002*/ 	.short	(.L_5 - .L_4)
	.align		4
.L_4:
        /*0004*/ 	.word	index@(_Z7geneticxjP10CudaOutput)
        /*0008*/ 	.word	0x00000028


	//----- nvinfo : EIATTR_FRAME_SIZE
	.align		4
.L_5:
        /*000c*/ 	.byte	0x04, 0x11
        /*000e*/ 	.short	(.L_7 - .L_6)
	.align		4
.L_6:
        /*0010*/ 	.word	index@(_Z7geneticxjP10CudaOutput)
        /*0014*/ 	.word	0x00000710


	//----- nvinfo : EIATTR_MIN_STACK_SIZE
	.align		4
.L_7:
        /*0018*/ 	.byte	0x04, 0x12
        /*001a*/ 	.short	(.L_9 - .L_8)
	.align		4
.L_8:
        /*001c*/ 	.word	index@(_Z7geneticxjP10CudaOutput)
        /*0020*/ 	.word	0x00000710
.L_9:


//--------------------- .nv.compat                --------------------------
	.section	.nv.compat,"",@"SHT_CUDA_COMPAT_INFO"
	.align	4
        /*0000*/ 	.byte	0x02, 0x09, 0x00, 0x00, 0x02, 0x02, 0x01, 0x00, 0x02, 0x05, 0x05, 0x00, 0x03, 0x07, 0x01, 0x01
        /*0010*/ 	.byte	0x02, 0x03, 0x00, 0x00, 0x02, 0x06, 0x01, 0x00, 0x04, 0x0b, 0x08, 0x00, 0x01, 0x00, 0x00, 0x00
        /*0020*/ 	.byte	0x00, 0x00, 0x00, 0x00


//--------------------- .nv.info._Z7geneticxjP10CudaOutput --------------------------
	.section	.nv.info._Z7geneticxjP10CudaOutput,"",@"SHT_CUDA_INFO"
	.sectionflags	@""
	.align	4


	//----- nvinfo : EIATTR_CUDA_API_VERSION
	.align		4
        /*0000*/ 	.byte	0x04, 0x37
        /*0002*/ 	.short	(.L_11 - .L_10)
.L_10:
        /*0004*/ 	.word	0x00000082


	//----- nvinfo : EIATTR_KPARAM_INFO
	.align		4
.L_11:
        /*0008*/ 	.byte	0x04, 0x17
        /*000a*/ 	.short	(.L_13 - .L_12)
.L_12:
        /*000c*/ 	.word	0x00000000
        /*0010*/ 	.short	0x0002
        /*0012*/ 	.short	0x0010
        /*0014*/ 	.byte	0x00, 0xf5, 0x21, 0x00


	//----- nvinfo : EIATTR_KPARAM_INFO
	.align		4
.L_13:
        /*0018*/ 	.byte	0x04, 0x17
        /*001a*/ 	.short	(.L_15 - .L_14)
.L_14:
        /*001c*/ 	.word	0x00000000
        /*0020*/ 	.short	0x0001
        /*0022*/ 	.short	0x0008
        /*0024*/ 	.byte	0x00, 0xf0, 0x11, 0x00


	//----- nvinfo : EIATTR_KPARAM_INFO
	.align		4
.L_15:
        /*0028*/ 	.byte	0x04, 0x17
        /*002a*/ 	.short	(.L_17 - .L_16)
.L_16:
        /*002c*/ 	.word	0x00000000
        /*0030*/ 	.short	0x0000
        /*0032*/ 	.short	0x0000
        /*0034*/ 	.byte	0x00, 0xf0, 0x21, 0x00


	//----- nvinfo : EIATTR_SPARSE_MMA_MASK
	.align		4
.L_17:
        /*0038*/ 	.byte	0x03, 0x50
        /*003a*/ 	.short	0x0000


	//----- nvinfo : EIATTR_MAXREG_COUNT
	.align		4
        /*003c*/ 	.byte	0x03, 0x1b
        /*003e*/ 	.short	0x00ff


	//----- nvinfo : EIATTR_NUM_BARRIERS
	.align		4
        /*0040*/ 	.byte	0x02, 0x4c
        /*0042*/ 	.byte	0x01
	.zero		1


	//----- nvinfo : EIATTR_MERCURY_ISA_VERSION
	.align		4
        /*0044*/ 	.byte	0x03, 0x5f
        /*0046*/ 	.short	0x0101


	//----- nvinfo : EIATTR_VRC_CTA_INIT_COUNT
	.align		4
        /*0048*/ 	.byte	0x02, 0x4a
	.zero		1
	.zero		1


	//----- nvinfo : EIATTR_EXIT_INSTR_OFFSETS
	.align		4
        /*004c*/ 	.byte	0x04, 0x1c
        /*004e*/ 	.short	(.L_19 - .L_18)


	//   ....[0]....
.L_18:
        /*0050*/ 	.word	0x000305e0


	//   ....[1]....
        /*0054*/ 	.word	0x00031870


	//   ....[2]....
        /*0058*/ 	.word	0x00031980


	//----- nvinfo : EIATTR_CRS_STACK_SIZE
	.align		4
.L_19:
        /*005c*/ 	.byte	0x04, 0x1e
        /*005e*/ 	.short	(.L_21 - .L_20)
.L_20:
        /*0060*/ 	.word	0x00000000


	//----- nvinfo : EIATTR_CBANK_PARAM_SIZE
	.align		4
.L_21:
        /*0064*/ 	.byte	0x03, 0x19
        /*0066*/ 	.short	0x0018


	//----- nvinfo : EIATTR_PARAM_CBANK
	.align		4
        /*0068*/ 	.byte	0x04, 0x0a
        /*006a*/ 	.short	(.L_23 - .L_22)
	.align		4
.L_22:
        /*006c*/ 	.word	index@(.nv.constant0._Z7geneticxjP10CudaOutput)
        /*0070*/ 	.short	0x0380
        /*0072*/ 	.short	0x0018


	//----- nvinfo : EIATTR_SW_WAR
	.align		4
.L_23:
        /*0074*/ 	.byte	0x04, 0x36
        /*0076*/ 	.short	(.L_25 - .L_24)
.L_24:
        /*0078*/ 	.word	0x00000008
.L_25:


//--------------------- .nv.callgraph             --------------------------
	.section	.nv.callgraph,"",@"SHT_CUDA_CALLGRAPH"
	.align	4
	.sectionentsize	8
	.align		4
        /*0000*/ 	.word	0x00000000
	.align		4
        /*0004*/ 	.word	0xffffffff
	.align		4
        /*0008*/ 	.word	0x00000000
	.align		4
        /*000c*/ 	.word	0xfffffffe
	.align		4
        /*0010*/ 	.word	0x00000000
	.align		4
        /*0014*/ 	.word	0xfffffffd
	.align		4
        /*0018*/ 	.word	0x00000000
	.align		4
        /*001c*/ 	.word	0xfffffffc


//--------------------- .nv.constant3             --------------------------
	.section	.nv.constant3,"a",@progbits
	.align	4
.nv.constant3:
	.type		processorCount,@object
	.size		processorCount,(taskCount - processorCount)
processorCount:
	.zero		4
	.type		taskCount,@object
	.size		taskCount,(executionTimes - taskCount)
taskCount:
	.zero		4
	.type		executionTimes,@object
	.size		executionTimes,(.L_2 - executionTimes)
executionTimes:
	.zero		1000
.L_2:


//--------------------- .nv.constant4             --------------------------
	.section	.nv.constant4,"a",@progbits
	.align	8
	.align		8
.nv.constant4:
        /*0000*/ 	.dword	isFinished


//--------------------- .text._Z7geneticxjP10CudaOutput --------------------------
	.section	.text._Z7geneticxjP10CudaOutput,"ax",@progbits
	.align	128
        .global         _Z7geneticxjP10CudaOutput
        .type           _Z7geneticxjP10CudaOutput,@function
        .size           _Z7geneticxjP10CudaOutput,(.L_x_413 - _Z7geneticxjP10CudaOutput)
        .other          _Z7geneticxjP10CudaOutput,@"STO_CUDA_ENTRY STV_DEFAULT"
_Z7geneticxjP10CudaOutput:
.text._Z7geneticxjP10CudaOutput:
[----:B------:R-:W0:Y:S01]  /*0000*/  LDC R1, c[0x0][0x37c] ;  /* 0x0000df00ff017b82 */ /* 0x000e220000000800 */
[----:B------:R-:W1:Y:S01]  /*0010*/  S2R R0, SR_TID.X ;  /* 0x0000000000007919 */ /* 0x000e620000002100 */
[----:B------:R-:W2:Y:S01]  /*0020*/  LDCU UR5, c[0x3][0x4] ;  /* 0x00c00080ff0577ac */ /* 0x000ea20008000800 */
[----:B0-----:R-:W-:Y:S01]  /*0030*/  VIADD R1, R1, 0xfffff8f0 ;  /* 0xfffff8f001017836 */ /* 0x001fe20000000000 */
[----:B------:R-:W-:Y:S01]  /*0040*/  BSSY.RECONVERGENT B0, `(.L_x_0) ;  /* 0x0000086000007945 */ /* 0x000fe20003800200 */
[----:B------:R-:W0:Y:S03]  /*0050*/  LDCU UR4, c[0x0][0x388] ;  /* 0x00007100ff0477ac */ /* 0x000e260008000800 */
[C---:B------:R-:W-:Y:S01]  /*0060*/  R2UR UR6, R1.reuse ;  /* 0x00000000010672ca */ /* 0x040fe200000e0000 */
[----:B------:R-:W3:Y:S01]  /*0070*/  LDCU.64 UR12, c[0x0][0x358] ;  /* 0x00006b00ff0c77ac */ /* 0x000ee20008000a00 */
[----:B------:R-:W-:-:S02]  /*0080*/  R2UR UR15, R1 ;  /* 0x00000000010f72ca */ /* 0x000fc400000e0000 */
[----:B-1----:R-:W-:-:S13]  /*0090*/  ISETP.NE.AND P0, PT, R0, RZ, PT ;  /* 0x000000ff0000720c */ /* 0x002fda0003f05270 */
[----:B------:R-:W1:Y:S01]  /*00a0*/  @!P0 S2R R3, SR_CgaCtaId ;  /* 0x0000000000038919 */ /* 0x000e620000008800 */
[----:B------:R-:W-:-:S04]  /*00b0*/  @!P0 MOV R2, 0x400 ;  /* 0x0000040000028802 */ /* 0x000fc80000000f00 */
[----:B-1----:R-:W-:Y:S01]  /*00c0*/  @!P0 LEA R4, R3, R2, 0x18 ;  /* 0x0000000203048211 */ /* 0x002fe200078ec0ff */
[----:B--2---:R-:W-:Y:S02]  /*00d0*/  IMAD.U32 R2, RZ, RZ, UR5 ;  /* 0x00000005ff027e24 */ /* 0x004fe4000f8e00ff */
[C---:B------:R-:W-:Y:S02]  /*00e0*/  IMAD.SHL.U32 R3, R0.reuse, 0x80000, RZ ;  /* 0x0008000000037824 */ /* 0x040fe400078e00ff */
[----:B------:R1:W-:Y:S01]  /*00f0*/  @!P0 STS.U8 [R4], RZ ;  /* 0x000000ff04008388 */ /* 0x0003e20000000000 */
[----:B------:R-:W-:Y:S02]  /*0100*/  ISETP.GE.AND P0, PT, R0, R2, PT ;  /* 0x000000020000720c */ /* 0x000fe40003f06270 */
[----:B0-----:R-:W-:-:S11]  /*0110*/  LOP3.LUT R3, R3, UR4, RZ, 0x3c, !PT ;  /* 0x0000000403037c12 */ /* 0x001fd6000f8e3cff */
[----:B-1-3--:R-:W-:Y:S05]  /*0120*/  @P0 BRA `(.L_x_1) ;  /* 0x0000000400dc0947 */ /* 0x00afea0003800000 */
[----:B------:R-:W-:Y:S01]  /*0130*/  VIADDMNMX.U32 R4, R0, 0x20, R2, !PT ;  /* 0x0000002000047846 */ /* 0x000fe20007800002 */
[----:B------:R-:W-:Y:S01]  /*0140*/  BSSY.RECONVERGENT B1, `(.L_x_2) ;  /* 0x000001c000017945 */ /* 0x000fe20003800200 */
[----:B------:R-:W-:-:S05]  /*0150*/  LOP3.LUT R5, RZ, R0, RZ, 0x33, !PT ;  /* 0x00000000ff057212 */ /* 0x000fca00078e33ff */
[----:B------:R-:W-:-:S05]  /*0160*/  IMAD.IADD R4, R4, 0x1, R5 ;  /* 0x0000000104047824 */ /* 0x000fca00078e0205 */
[C---:B------:R-:W-:Y:S02]  /*0170*/  LOP3.LUT R5, R4.reuse, 0x60, RZ, 0xc0, !PT ;  /* 0x0000006004057812 */ /* 0x040fe400078ec0ff */
[----:B------:R-:W-:Y:S02]  /*0180*/  ISETP.GE.U32.AND P1, PT, R4, 0x60, PT ;  /* 0x000000600400780c */ /* 0x000fe40003f26070 */
[----:B------:R-:W-:Y:S01]  /*0190*/  ISETP.NE.AND P0, PT, R5, 0x60, PT ;  /* 0x000000600500780c */ /* 0x000fe20003f05270 */
[----:B------:R-:W-:-:S12]  /*01a0*/  IMAD.MOV.U32 R5, RZ, RZ, R0 ;  /* 0x000000ffff057224 */ /* 0x000fd800078e0000 */
[----:B------:R-:W-:Y:S05]  /*01b0*/  @!P0 BRA `(.L_x_3) ;  /* 0x0000000000508947 */ /* 0x000fea0003800000 */
[----:B------:R-:W0:Y:S01]  /*01c0*/  S2UR UR5, SR_CgaCtaId ;  /* 0x00000000000579c3 */ /* 0x000e220000008800 */
[----:B------:R-:W-:Y:S01]  /*01d0*/  LEA.HI R4, R4, 0x1, RZ, 0x1b ;  /* 0x0000000104047811 */ /* 0x000fe200078fd8ff */
[----:B------:R-:W-:Y:S01]  /*01e0*/  UMOV UR4, 0x400 ;  /* 0x0000040000047882 */ /* 0x000fe20000000000 */
[----:B------:R-:W-:Y:S01]  /*01f0*/  IMAD.MOV.U32 R7, RZ, RZ, 0x8 ;  /* 0x00000008ff077424 */ /* 0x000fe200078e00ff */
[----:B------:R-:W-:Y:S02]  /*0200*/  UIADD3 UR4, UPT, UPT, UR4, 0x208, URZ ;  /* 0x0000020804047890 */ /* 0x000fe4000fffe0ff */
[C---:B------:R-:W-:Y:S01]  /*0210*/  IMAD.SHL.U32 R5, R4.reuse, 0x20, RZ ;  /* 0x0000002004057824 */ /* 0x040fe200078e00ff */
[----:B------:R-:W-:Y:S01]  /*0220*/  LOP3.LUT R4, R4, 0x3, RZ, 0xc0, !PT ;  /* 0x0000000304047812 */ /* 0x000fe200078ec0ff */
[----:B------:R-:W-:-:S03]  /*0230*/  IMAD R8, R0, 0x4, R7 ;  /* 0x0000000400087824 */ /* 0x000fc600078e0207 */
[----:B------:R-:W-:Y:S01]  /*0240*/  LOP3.LUT R5, R5, 0x60, RZ, 0xc0, !PT ;  /* 0x0000006005057812 */ /* 0x000fe200078ec0ff */
[----:B------:R-:W-:-:S04]  /*0250*/  IMAD.MOV R6, RZ, RZ, -R4 ;  /* 0x000000ffff067224 */ /* 0x000fc800078e0a04 */
[----:B------:R-:W-:Y:S01]  /*0260*/  IMAD.IADD R5, R5, 0x1, R0 ;  /* 0x0000000105057824 */ /* 0x000fe200078e0200 */
[----:B0-----:R-:W-:-:S06]  /*0270*/  ULEA UR4, UR5, UR4, 0x18 ;  /* 0x0000000405047291 */ /* 0x001fcc000f8ec0ff */
[----:B------:R-:W-:-:S07]  /*0280*/  LEA R4, R0, UR4, 0x2 ;  /* 0x0000000400047c11 */ /* 0x000fce000f8e10ff */
.L_x_4:
[----:B------:R0:W1:Y:S01]  /*0290*/  LDC R7, c[0x3][R8] ;  /* 0x00c0000008077b82 */ /* 0x0000620000000800 */
[----:B------:R-:W-:-:S05]  /*02a0*/  VIADD R6, R6, 0x1 ;  /* 0x0000000106067836 */ /* 0x000fca0000000000 */
[----:B------:R-:W-:Y:S01]  /*02b0*/  ISETP.NE.AND P0, PT, R6, RZ, PT ;  /* 0x000000ff0600720c */ /* 0x000fe20003f05270 */
[----:B0-----:R-:W-:Y:S01]  /*02c0*/  VIADD R8, R8, 0x80 ;  /* 0x0000008008087836 */ /* 0x001fe20000000000 */
[----:B-1----:R0:W-:Y:S02]  /*02d0*/  STS [R4], R7 ;  /* 0x0000000704007388 */ /* 0x0021e40000000800 */
[----:B0-----:R-:W-:-:S09]  /*02e0*/  VIADD R4, R4, 0x80 ;  /* 0x0000008004047836 */ /* 0x001fd20000000000 */
[----:B------:R-:W-:Y:S05]  /*02f0*/  @P0 BRA `(.L_x_4) ;  /* 0xfffffffc00e40947 */ /* 0x000fea000383ffff */
.L_x_3:
[----:B------:R-:W-:Y:S05]  /*0300*/  BSYNC.RECONVERGENT B1 ;  /* 0x0000000000017941 */ /* 0x000fea0003800200 */
.L_x_2:
[----:B------:R-:W-:Y:S05]  /*0310*/  @!P1 BRA `(.L_x_1) ;  /* 0x0000000400609947 */ /* 0x000fea0003800000 */
[----:B------:R-:W0:Y:S01]  /*0320*/  S2UR UR5, SR_CgaCtaId ;  /* 0x00000000000579c3 */ /* 0x000e220000008800 */
[----:B------:R-:W-:Y:S01]  /*0330*/  IMAD.IADD R6, R2, 0x1, -R5 ;  /* 0x0000000102067824 */ /* 0x000fe200078e0a05 */
[----:B------:R-:W-:Y:S01]  /*0340*/  UMOV UR4, 0x400 ;  /* 0x0000040000047882 */ /* 0x000fe20000000000 */
[----:B------:R-:W-:Y:S01]  /*0350*/  IMAD.MOV.U32 R4, RZ, RZ, 0x8 ;  /* 0x00000008ff047424 */ /* 0x000fe200078e00ff */
[----:B------:R-:W-:Y:S01]  /*0360*/  UIADD3 UR4, UPT, UPT, UR4, 0x208, URZ ;  /* 0x0000020804047890 */ /* 0x000fe2000fffe0ff */
[----:B------:R-:W-:Y:S01]  /*0370*/  BSSY.RECONVERGENT B1, `(.L_x_5) ;  /* 0x0000030000017945 */ /* 0x000fe20003800200 */
[----:B------:R-:W-:Y:S01]  /*0380*/  ISETP.GT.AND P1, PT, R6, 0x180, PT ;  /* 0x000001800600780c */ /* 0x000fe20003f24270 */
[----:B------:R-:W-:Y:S01]  /*0390*/  IMAD R4, R5, 0x4, R4 ;  /* 0x0000000405047824 */ /* 0x000fe200078e0204 */
[----:B------:R-:W-:-:S03]  /*03a0*/  PLOP3.LUT P0, PT, PT, PT, PT, 0x80, 0x8 ;  /* 0x000000000008781c */ /* 0x000fc60003f0f070 */
[----:B------:R-:W-:Y:S01]  /*03b0*/  VIADD R8, R4, 0x100 ;  /* 0x0000010004087836 */ /* 0x000fe20000000000 */
[----:B0-----:R-:W-:-:S06]  /*03c0*/  ULEA UR4, UR5, UR4, 0x18 ;  /* 0x0000000405047291 */ /* 0x001fcc000f8ec0ff */
[----:B------:R-:W-:-:S05]  /*03d0*/  LEA R6, R5, UR4, 0x2 ;  /* 0x0000000405067c11 */ /* 0x000fca000f8e10ff */
[----:B------:R-:W-:Y:S01]  /*03e0*/  VIADD R6, R6, 0x100 ;  /* 0x0000010006067836 */ /* 0x000fe20000000000 */
[----:B------:R-:W-:Y:S06]  /*03f0*/  @!P1 BRA `(.L_x_6) ;  /* 0x00000000009c9947 */ /* 0x000fec0003800000 */
[----:B------:R-:W-:Y:S01]  /*0400*/  PLOP3.LUT P0, PT, PT, PT, PT, 0x8, 0x80 ;  /* 0x000000000080781c */ /* 0x000fe20003f0e170 */
[----:B------:R-:W-:-:S12]  /*0410*/  VIADD R4, R2, 0xfffffe80 ;  /* 0xfffffe8002047836 */ /* 0x000fd80000000000 */
.L_x_7:
[----:B------:R-:W0:Y:S01]  /*0420*/  LDC R7, c[0x3][R8+-0x100] ;  /* 0x00ffc00008077b82 */ /* 0x000e220000000800 */
[----:B------:R-:W-:-:S05]  /*0430*/  VIADD R5, R5, 0x200 ;  /* 0x0000020005057836 */ /* 0x000fca0000000000 */
[----:B------:R-:W-:Y:S02]  /*0440*/  ISETP.GE.AND P1, PT, R5, R4, PT ;  /* 0x000000040500720c */ /* 0x000fe40003f26270 */
[----:B------:R-:W1:Y:S08]  /*0450*/  LDC R9, c[0x3][R8+-0x80] ;  /* 0x00ffe00008097b82 */ /* 0x000e700000000800 */
[----:B------:R-:W2:Y:S08]  /*0460*/  LDC R11, c[0x3][R8] ;  /* 0x00c00000080b7b82 */ /* 0x000eb00000000800 */
[----:B------:R-:W3:Y:S08]  /*0470*/  LDC R13, c[0x3][R8+0x80] ;  /* 0x00c02000080d7b82 */ /* 0x000ef00000000800 */
[----:B------:R-:W4:Y:S08]  /*0480*/  LDC R15, c[0x3][R8+0x100] ;  /* 0x00c04000080f7b82 */ /* 0x000f300000000800 */
[----:B------:R-:W5:Y:S08]  /*0490*/  LDC R17, c[0x3][R8+0x180] ;  /* 0x00c0600008117b82 */ /* 0x000f700000000800 */
[----:B------:R-:W5:Y:S01]  /*04a0*/  LDC R19, c[0x3][R8+0x200] ;  /* 0x00c0800008137b82 */ /* 0x000f620000000800 */
[----:B0-----:R-:W-:Y:S07]  /*04b0*/  STS [R6+-0x100], R7 ;  /* 0xffff000706007388 */ /* 0x001fee0000000800 */
[----:B------:R-:W0:Y:S01]  /*04c0*/  LDC R21, c[0x3][R8+0x280] ;  /* 0x00c0a00008157b82 */ /* 0x000e220000000800 */
[----:B-1----:R-:W-:Y:S07]  /*04d0*/  STS [R6+-0x80], R9 ;  /* 0xffff800906007388 */ /* 0x002fee0000000800 */
[----:B------:R-:W1:Y:S01]  /*04e0*/  LDC R23, c[0x3][R8+0x300] ;  /* 0x00c0c00008177b82 */ /* 0x000e620000000800 */
[----:B--2---:R-:W-:Y:S07]  /*04f0*/  STS [R6], R11 ;  /* 0x0000000b06007388 */ /* 0x004fee0000000800 */
[----:B------:R-:W2:Y:S01]  /*0500*/  LDC R25, c[0x3][R8+0x380] ;  /* 0x00c0e00008197b82 */ /* 0x000ea20000000800 */
[----:B---3--:R-:W-:Y:S07]  /*0510*/  STS [R6+0x80], R13 ;  /* 0x0000800d06007388 */ /* 0x008fee0000000800 */
[----:B------:R-:W3:Y:S01]  /*0520*/  LDC R27, c[0x3][R8+0x400] ;  /* 0x00c10000081b7b82 */ /* 0x000ee20000000800 */
[----:B----4-:R-:W-:Y:S07]  /*0530*/  STS [R6+0x100], R15 ;  /* 0x0001000f06007388 */ /* 0x010fee0000000800 */
[----:B------:R4:W4:Y:S01]  /*0540*/  LDC R29, c[0x3][R8+0x480] ;  /* 0x00c12000081d7b82 */ /* 0x0009220000000800 */
[----:B-----5:R-:W-:Y:S07]  /*0550*/  STS [R6+0x180], R17 ;  /* 0x0001801106007388 */ /* 0x020fee0000000800 */
[----:B------:R4:W5:Y:S01]  /*0560*/  LDC R31, c[0x3][R8+0x500] ;  /* 0x00c14000081f7b82 */ /* 0x0009620000000800 */
[----:B------:R-:W-:Y:S07]  /*0570*/  STS [R6+0x200], R19 ;  /* 0x0002001306007388 */ /* 0x000fee0000000800 */
[----:B------:R4:W5:Y:S01]  /*0580*/  LDC R33, c[0x3][R8+0x580] ;  /* 0x00c1600008217b82 */ /* 0x0009620000000800 */
[----:B0-----:R-:W-:Y:S07]  /*0590*/  STS [R6+0x280], R21 ;  /* 0x0002801506007388 */ /* 0x001fee0000000800 */
[----:B------:R4:W0:Y:S01]  /*05a0*/  LDC R35, c[0x3][R8+0x600] ;  /* 0x00c1800008237b82 */ /* 0x0008220000000800 */
[----:B-1----:R-:W-:Y:S07]  /*05b0*/  STS [R6+0x300], R23 ;  /* 0x0003001706007388 */ /* 0x002fee0000000800 */
[----:B------:R4:W1:Y:S01]  /*05c0*/  LDC R37, c[0x3][R8+0x680] ;  /* 0x00c1a00008257b82 */ /* 0x0008620000000800 */
[----:B--2---:R-:W-:Y:S04]  /*05d0*/  STS [R6+0x380], R25 ;  /* 0x0003801906007388 */ /* 0x004fe80000000800 */
[----:B---3--:R-:W-:Y:S01]  /*05e0*/  STS [R6+0x400], R27 ;  /* 0x0004001b06007388 */ /* 0x008fe20000000800 */
[----:B----4-:R-:W-:-:S03]  /*05f0*/  VIADD R8, R8, 0x800 ;  /* 0x0000080008087836 */ /* 0x010fc60000000000 */
[----:B------:R-:W-:Y:S04]  /*0600*/  STS [R6+0x480], R29 ;  /* 0x0004801d06007388 */ /* 0x000fe80000000800 */
[----:B-----5:R-:W-:Y:S04]  /*0610*/  STS [R6+0x500], R31 ;  /* 0x0005001f06007388 */ /* 0x020fe80000000800 */
[----:B------:R-:W-:Y:S04]  /*0620*/  STS [R6+0x580], R33 ;  /* 0x0005802106007388 */ /* 0x000fe80000000800 */
[----:B0-----:R-:W-:Y:S04]  /*0630*/  STS [R6+0x600], R35 ;  /* 0x0006002306007388 */ /* 0x001fe80000000800 */
[----:B-1----:R0:W-:Y:S02]  /*0640*/  STS [R6+0x680], R37 ;  /* 0x0006802506007388 */ /* 0x0021e40000000800 */
[----:B0-----:R-:W-:Y:S01]  /*0650*/  VIADD R6, R6, 0x800 ;  /* 0x0000080006067836 */ /* 0x001fe20000000000 */
[----:B------:R-:W-:Y:S06]  /*0660*/  @!P1 BRA `(.L_x_7) ;  /* 0xfffffffc006c9947 */ /* 0x000fec000383ffff */
.L_x_6:
[----:B------:R-:W-:Y:S05]  /*0670*/  BSYNC.RECONVERGENT B1 ;  /* 0x0000000000017941 */ /* 0x000fea0003800200 */
.L_x_5:
[----:B------:R-:W-:Y:S01]  /*0680*/  IMAD.IADD R4, R2, 0x1, -R5 ;  /* 0x0000000102047824 */ /* 0x000fe200078e0a05 */
[----:B------:R-:W-:Y:S04]  /*0690*/  BSSY.RECONVERGENT B1, `(.L_x_8) ;  /* 0x0000017000017945 */ /* 0x000fe80003800200 */
[----:B------:R-:W-:-:S13]  /*06a0*/  ISETP.GT.AND P1, PT, R4, 0x80, PT ;  /* 0x000000800400780c */ /* 0x000fda0003f24270 */
[----:B------:R-:W-:Y:S05]  /*06b0*/  @!P1 BRA `(.L_x_9) ;  /* 0x0000000000509947 */ /* 0x000fea0003800000 */
[----:B------:R-:W0:Y:S01]  /*06c0*/  LDC R7, c[0x3][R8+-0x100] ;  /* 0x00ffc00008077b82 */ /* 0x000e220000000800 */
[----:B------:R-:W-:Y:S01]  /*06d0*/  PLOP3.LUT P0, PT, PT, PT, PT, 0x8, 0x80 ;  /* 0x000000000080781c */ /* 0x000fe20003f0e170 */
[----:B------:R-:W-:-:S06]  /*06e0*/  VIADD R5, R5, 0x100 ;  /* 0x0000010005057836 */ /* 0x000fcc0000000000 */
[----:B------:R-:W1:Y:S08]  /*06f0*/  LDC R9, c[0x3][R8+-0x80] ;  /* 0x00ffe00008097b82 */ /* 0x000e700000000800 */
[----:B------:R-:W2:Y:S08]  /*0700*/  LDC R11, c[0x3][R8] ;  /* 0x00c00000080b7b82 */ /* 0x000eb00000000800 */
[----:B------:R3:W4:Y:S08]  /*0710*/  LDC R13, c[0x3][R8+0x80] ;  /* 0x00c02000080d7b82 */ /* 0x0007300000000800 */
[----:B------:R3:W5:Y:S08]  /*0720*/  LDC R15, c[0x3][R8+0x100] ;  /* 0x00c04000080f7b82 */ /* 0x0007700000000800 */
[----:B------:R3:W5:Y:S08]  /*0730*/  LDC R17, c[0x3][R8+0x180] ;  /* 0x00c0600008117b82 */ /* 0x0007700000000800 */
[----:B------:R3:W5:Y:S01]  /*0740*/  LDC R19, c[0x3][R8+0x200] ;  /* 0x00c0800008137b82 */ /* 0x0007620000000800 */
[----:B0-----:R-:W-:Y:S07]  /*0750*/  STS [R6+-0x100], R7 ;  /* 0xffff000706007388 */ /* 0x001fee0000000800 */
[----:B------:R3:W0:Y:S01]  /*0760*/  LDC R21, c[0x3][R8+0x280] ;  /* 0x00c0a00008157b82 */ /* 0x0006220000000800 */
[----:B-1----:R-:W-:Y:S04]  /*0770*/  STS [R6+-0x80], R9 ;  /* 0xffff800906007388 */ /* 0x002fe80000000800 */
[----:B--2---:R-:W-:Y:S01]  /*0780*/  STS [R6], R11 ;  /* 0x0000000b06007388 */ /* 0x004fe20000000800 */
[----:B---3--:R-:W-:-:S03]  /*0790*/  VIADD R8, R8, 0x400 ;  /* 0x0000040008087836 */ /* 0x008fc60000000000 */
[----:B----4-:R-:W-:Y:S04]  /*07a0*/  STS [R6+0x80], R13 ;  /* 0x0000800d06007388 */ /* 0x010fe80000000800 */
[----:B-----5:R-:W-:Y:S04]  /*07b0*/  STS [R6+0x100], R15 ;  /* 0x0001000f06007388 */ /* 0x020fe80000000800 */
[----:B------:R-:W-:Y:S04]  /*07c0*/  STS [R6+0x180], R17 ;  /* 0x0001801106007388 */ /* 0x000fe80000000800 */
[----:B------:R-:W-:Y:S04]  /*07d0*/  STS [R6+0x200], R19 ;  /* 0x0002001306007388 */ /* 0x000fe80000000800 */
[----:B0-----:R0:W-:Y:S02]  /*07e0*/  STS [R6+0x280], R21 ;  /* 0x0002801506007388 */ /* 0x0011e40000000800 */
[----:B0-----:R-:W-:-:S07]  /*07f0*/  VIADD R6, R6, 0x400 ;  /* 0x0000040006067836 */ /* 0x001fce0000000000 */
.L_x_9:
[----:B------:R-:W-:Y:S05]  /*0800*/  BSYNC.RECONVERGENT B1 ;  /* 0x0000000000017941 */ /* 0x000fea0003800200 */
.L_x_8:
[----:B------:R-:W-:-:S13]  /*0810*/  ISETP.LT.OR P0, PT, R5, R2, P0 ;  /* 0x000000020500720c */ /* 0x000fda0000701670 */
[----:B------:R-:W0:Y:S08]  /*0820*/  @P0 LDC R5, c[0x3][R8+-0x100] ;  /* 0x00ffc00008050b82 */ /* 0x000e300000000800 */
[----:B------:R-:W1:Y:S08]  /*0830*/  @P0 LDC R7, c[0x3][R8+-0x80] ;  /* 0x00ffe00008070b82 */ /* 0x000e700000000800 */
[----:B------:R-:W2:Y:S08]  /*0840*/  @P0 LDC R9, c[0x3][R8] ;  /* 0x00c0000008090b82 */ /* 0x000eb00000000800 */
[----:B------:R-:W3:Y:S01]  /*0850*/  @P0 LDC R11, c[0x3][R8+0x80] ;  /* 0x00c02000080b0b82 */ /* 0x000ee20000000800 */
[----:B0-----:R0:W-:Y:S04]  /*0860*/  @P0 STS [R6+-0x100], R5 ;  /* 0xffff000506000388 */ /* 0x0011e80000000800 */
[----:B-1----:R0:W-:Y:S04]  /*0870*/  @P0 STS [R6+-0x80], R7 ;  /* 0xffff800706000388 */ /* 0x0021e80000000800 */
[----:B--2---:R0:W-:Y:S04]  /*0880*/  @P0 STS [R6], R9 ;  /* 0x0000000906000388 */ /* 0x0041e80000000800 */
[----:B---3--:R0:W-:Y:S02]  /*0890*/  @P0 STS [R6+0x80], R11 ;  /* 0x0000800b06000388 */ /* 0x0081e40000000800 */
.L_x_1:
[----:B------:R-:W-:Y:S05]  /*08a0*/  BSYNC.RECONVERGENT B0 ;  /* 0x0000000000007941 */ /* 0x000fea0003800200 */
.L_x_0:
[----:B------:R-:W-:Y:S01]  /*08b0*/  ISETP.GT.U32.AND P0, PT, R0, 0x63, PT ;  /* 0x000000630000780c */ /* 0x000fe20003f04070 */
[----:B------:R-:W-:-:S12]  /*08c0*/  BSSY.RECONVERGENT B0, `(.L_x_10) ;  /* 0x0000017000007945 */ /* 0x000fd80003800200 */
[----:B------:R-:W-:Y:S05]  /*08d0*/  @P0 BRA `(.L_x_11) ;  /* 0x0000000000540947 */ /* 0x000fea0003800000 */
[----:B0-----:R-:W0:Y:S01]  /*08e0*/  S2R R9, SR_CgaCtaId ;  /* 0x0000000000097919 */ /* 0x001e220000008800 */
[----:B------:R-:W-:Y:S01]  /*08f0*/  MOV R6, 0x400 ;  /* 0x0000040000067802 */ /* 0x000fe20000000f00 */
[----:B------:R-:W-:Y:S01]  /*0900*/  IMAD R11, R0, R2, RZ ;  /* 0x00000002000b7224 */ /* 0x000fe200078e02ff */
[----:B------:R-:W1:Y:S01]  /*0910*/  S2R R7, SR_SWINHI ;  /* 0x0000000000077919 */ /* 0x000e620000002f00 */
[----:B------:R-:W-:Y:S02]  /*0920*/  IMAD.MOV.U32 R8, RZ, RZ, R0 ;  /* 0x000000ffff087224 */ /* 0x000fe400078e0000 */
[C---:B------:R-:W-:Y:S02]  /*0930*/  VIADD R4, R6.reuse, 0x6798 ;  /* 0x0000679806047836 */ /* 0x040fe40000000000 */
[----:B------:R-:W-:-:S03]  /*0940*/  VIADD R6, R6, 0x5f0 ;  /* 0x000005f006067836 */ /* 0x000fc60000000000 */
[C---:B0-----:R-:W-:Y:S02]  /*0950*/  LEA R5, R9.reuse, R4, 0x18 ;  /* 0x0000000409057211 */ /* 0x041fe400078ec0ff */
[----:B------:R-:W-:-:S03]  /*0960*/  LEA R4, R9, R6, 0x18 ;  /* 0x0000000609047211 */ /* 0x000fc600078ec0ff */
[----:B------:R-:W-:Y:S01]  /*0970*/  IMAD R6, R0, 0x10, R5 ;  /* 0x0000001000067824 */ /* 0x000fe200078e0205 */
[----:B------:R-:W-:Y:S02]  /*0980*/  MOV R4, R4 ;  /* 0x0000000400047202 */ /* 0x000fe40000000f00 */
[----:B-1----:R-:W-:Y:S01]  /*0990*/  MOV R5, R7 ;  /* 0x0000000700057202 */ /* 0x002fe20000000f00 */
[----:B------:R-:W-:-:S07]  /*09a0*/  VIADD R9, R6, 0x8 ;  /* 0x0000000806097836 */ /* 0x000fce0000000000 */
.L_x_12:
[----:B------:R-:W-:-:S04]  /*09b0*/  IADD3 R6, P0, PT, R4, R11, RZ ;  /* 0x0000000b04067210 */ /* 0x000fc80007f1e0ff */
[----:B------:R-:W-:Y:S01]  /*09c0*/  LEA.HI.X.SX32 R7, R11, R5, 0x1, P0 ;  /* 0x000000050b077211 */ /* 0x000fe200000f0eff */
[----:B------:R-:W-:Y:S01]  /*09d0*/  IMAD R11, R2, 0x20, R11 ;  /* 0x00000020020b7824 */ /* 0x000fe200078e020b */
[C---:B------:R-:W-:Y:S01]  /*09e0*/  ISETP.GE.U32.AND P0, PT, R8.reuse, 0x44, PT ;  /* 0x000000440800780c */ /* 0x040fe20003f06070 */
[----:B------:R-:W-:Y:S02]  /*09f0*/  VIADD R8, R8, 0x20 ;  /* 0x0000002008087836 */ /* 0x000fe40000000000 */
[----:B------:R0:W-:Y:S02]  /*0a00*/  STS.64 [R9], R6 ;  /* 0x0000000609007388 */ /* 0x0001e40000000a00 */
[----:B0-----:R-:W-:-:S08]  /*0a10*/  VIADD R9, R9, 0x200 ;  /* 0x0000020009097836 */ /* 0x001fd00000000000 */
[----:B------:R-:W-:Y:S05]  /*0a20*/  @!P0 BRA `(.L_x_12) ;  /* 0xfffffffc00e08947 */ /* 0x000fea000383ffff */
.L_x_11:
[----:B------:R-:W-:Y:S05]  /*0a30*/  BSYNC.RECONVERGENT B0 ;  /* 0x0000000000007941 */ /* 0x000fea0003800200 */
.L_x_10:
[----:B------:R-:W-:Y:S01]  /*0a40*/  BAR.SYNC.DEFER_BLOCKING 0x0 ;  /* 0x0000000000007b1d */ /* 0x000fe20000010000 */
[----:B------:R-:W-:Y:S01]  /*0a50*/  ISETP.GT.U32.AND P0, PT, R0, 0x31, PT ;  /* 0x000000310000780c */ /* 0x000fe20003f04070 */
[----:B------:R-:W-:-:S04]  /*0a60*/  IMAD.MOV.U32 R34, RZ, RZ, R0 ;  /* 0x000000ffff227224 */ /* 0x000fc800078e0000 */
[----:B------:R-:W-:Y:S08]  /*0a70*/  BSSY.RECONVERGENT B0, `(.L_x_13) ;  /* 0x00006f0000007945 */ /* 0x000ff00003800200 */
[----:B------:R-:W-:Y:S05]  /*0a80*/  @P0 BRA `(.L_x_14) ;  /* 0x0000006c00b80947 */ /* 0x000fea0003800000 */
[----:B------:R-:W-:Y:S01]  /*0a90*/  ISETP.GE.AND P0, PT, R2, 0x1, PT ;  /* 0x000000010200780c */ /* 0x000fe20003f06270 */
[----:B------:R-:W-:-:S12]  /*0aa0*/  VIADD R28, R1, 0x320 ;  /* 0x00000320011c7836 */ /* 0x000fd80000000000 */
[----:B------:R-:W-:Y:S05]  /*0ab0*/  @!P0 BRA `(.L_x_15) ;  /* 0x0000005000808947 */ /* 0x000fea0003800000 */
[----:B------:R-:W1:Y:S01]  /*0ac0*/  S2R R20, SR_CgaCtaId ;  /* 0x0000000000147919 */ /* 0x000e620000008800 */
[----:B------:R-:W-:Y:S01]  /*0ad0*/  MOV R21, 0x400 ;  /* 0x0000040000157802 */ /* 0x000fe20000000f00 */
[----:B------:R-:W-:Y:S01]  /*0ae0*/  IMAD.MOV.U32 R4, RZ, RZ, RZ ;  /* 0x000000ffff047224 */ /* 0x000fe200078e00ff */
[C---:B------:R-:W-:Y:S02]  /*0af0*/  ISETP.GE.U32.AND P0, PT, R2.reuse, 0x4, PT ;  /* 0x000000040200780c */ /* 0x040fe40003f06070 */
[----:B------:R-:W-:Y:S01]  /*0b00*/  LOP3.LUT R31, R2, 0x3, RZ, 0xc0, !PT ;  /* 0x00000003021f7812 */ /* 0x000fe200078ec0ff */
[----:B0-----:R-:W-:-:S03]  /*0b10*/  VIADD R5, R21, 0x6798 ;  /* 0x0000679815057836 */ /* 0x001fc60000000000 */
[----:B------:R-:W-:Y:S02]  /*0b20*/  ISETP.NE.AND P1, PT, R31, RZ, PT ;  /* 0x000000ff1f00720c */ /* 0x000fe40003f25270 */
[----:B-1----:R-:W-:-:S05]  /*0b30*/  LEA R5, R20, R5, 0x18 ;  /* 0x0000000514057211 */ /* 0x002fca00078ec0ff */
[----:B------:R-:W-:Y:S01]  /*0b40*/  IMAD R25, R0, 0x10, R5 ;  /* 0x0000001000197824 */ /* 0x000fe200078e0205 */
[----:B------:R-:W-:Y:S06]  /*0b50*/  @!P0 BRA `(.L_x_16) ;  /* 0x0000000400708947 */ /* 0x000fec0003800000 */
[----:B------:R-:W0:Y:S01]  /*0b60*/  LDCU UR7, c[0x3][URZ] ;  /* 0x00c00000ff0777ac */ /* 0x000e220008000800 */
[----:B------:R-:W-:Y:S01]  /*0b70*/  LOP3.LUT R4, R2, 0x7ffffffc, RZ, 0xc0, !PT ;  /* 0x7ffffffc02047812 */ /* 0x000fe200078ec0ff */
[----:B------:R-:W-:Y:S01]  /*0b80*/  IMAD.MOV.U32 R8, RZ, RZ, RZ ;  /* 0x000000ffff087224 */ /* 0x000fe200078e00ff */
[----:B------:R-:W-:Y:S01]  /*0b90*/  UMOV UR4, URZ ;  /* 0x000000ff00047c82 */ /* 0x000fe20008000000 */
[----:B------:R-:W-:Y:S02]  /*0ba0*/  UMOV UR5, URZ ;  /* 0x000000ff00057c82 */ /* 0x000fe40008000000 */
[----:B------:R-:W-:Y:S01]  /*0bb0*/  IMAD.MOV R5, RZ, RZ, -R4 ;  /* 0x000000ffff057224 */ /* 0x000fe200078e0a04 */
[----:B0-----:R-:W0:Y:S01]  /*0bc0*/  I2F.U32.RP R6, UR7 ;  /* 0x0000000700067d06 */ /* 0x001e220008209000 */
[----:B------:R-:W-:-:S07]  /*0bd0*/  ISETP.NE.U32.AND P0, PT, RZ, UR7, PT ;  /* 0x00000007ff007c0c */ /* 0x000fce000bf05070 */
[----:B0-----:R-:W0:Y:S02]  /*0be0*/  MUFU.RCP R6, R6 ;  /* 0x0000000600067308 */ /* 0x001e240000001000 */
[----:B0-----:R-:W-:Y:S01]  /*0bf0*/  VIADD R9, R6, 0xffffffe ;  /* 0x0ffffffe06097836 */ /* 0x001fe20000000000 */
[----:B------:R-:W-:-:S05]  /*0c00*/  LOP3.LUT R6, RZ, UR7, RZ, 0x33, !PT ;  /* 0x00000007ff067c12 */ /* 0x000fca000f8e33ff */
[----:B------:R-:W0:Y:S02]  /*0c10*/  F2I.FTZ.U32.TRUNC.NTZ R9, R9 ;  /* 0x0000000900097305 */ /* 0x000e24000021f000 */
[----:B0-----:R-:W-:-:S04]  /*0c20*/  IMAD.MOV R7, RZ, RZ, -R9 ;  /* 0x000000ffff077224 */ /* 0x001fc800078e0a09 */
[----:B------:R-:W-:-:S04]  /*0c30*/  IMAD R7, R7, UR7, RZ ;  /* 0x0000000707077c24 */ /* 0x000fc8000f8e02ff */
[----:B------:R-:W-:-:S07]  /*0c40*/  IMAD.HI.U32 R8, R9, R7, R8 ;  /* 0x0000000709087227 */ /* 0x000fce00078e0008 */
.L_x_17:
[--C-:B0-----:R-:W-:Y:S01]  /*0c50*/  SHF.R.U32.HI R10, RZ, 0x15, R3.reuse ;  /* 0x00000015ff0a7819 */ /* 0x101fe20000011603 */
[----:B------:R-:W0:Y:S01]  /*0c60*/  LDS.64 R12, [R25+0x8] ;  /* 0x00000800190c7984 */ /* 0x000e220000000a00 */
[--C-:B------:R-:W-:Y:S01]  /*0c70*/  SHF.R.U32.HI R9, RZ, 0x1f, R3.reuse ;  /* 0x0000001fff097819 */ /* 0x100fe20000011603 */
[----:B------:R-:W-:Y:S01]  /*0c80*/  VIADD R5, R5, 0x4 ;  /* 0x0000000405057836 */ /* 0x000fe20000000000 */
[----:B------:R-:W-:-:S04]  /*0c90*/  SHF.R.U32.HI R7, RZ, 0x1, R3 ;  /* 0x00000001ff077819 */ /* 0x000fc80000011603 */
[----:B------:R-:W-:Y:S01]  /*0ca0*/  LOP3.LUT R10, R9, R10, R7, 0x96, !PT ;  /* 0x0000000a090a7212 */ /* 0x000fe200078e9607 */
[----:B------:R-:W-:-:S03]  /*0cb0*/  IMAD.SHL.U32 R7, R3, 0x2, RZ ;  /* 0x0000000203077824 */ /* 0x000fc600078e00ff */
[----:B------:R-:W-:-:S04]  /*0cc0*/  LOP3.LUT R10, R10, R3, RZ, 0x3c, !PT ;  /* 0x000000030a0a7212 */ /* 0x000fc800078e3cff */
[----:B------:R-:W-:-:S05]  /*0cd0*/  LOP3.LUT R9, R7, 0x1, R10, 0xf8, !PT ;  /* 0x0000000107097812 */ /* 0x000fca00078ef80a */
[----:B------:R-:W-:-:S04]  /*0ce0*/  IMAD.HI.U32 R11, R8, R9, RZ ;  /* 0x00000009080b7227 */ /* 0x000fc800078e00ff */
[----:B------:R-:W-:-:S04]  /*0cf0*/  IMAD.MOV R14, RZ, RZ, -R11 ;  /* 0x000000ffff0e7224 */ /* 0x000fc800078e0a0b */
[----:B------:R-:W-:Y:S01]  /*0d00*/  IMAD R15, R14, UR7, R9 ;  /* 0x000000070e0f7c24 */ /* 0x000fe2000f8e0209 */
[--C-:B------:R-:W-:Y:S02]  /*0d10*/  SHF.R.U32.HI R14, RZ, 0x15, R7.reuse ;  /* 0x00000015ff0e7819 */ /* 0x100fe40000011607 */
[----:B------:R-:W-:Y:S02]  /*0d20*/  SHF.R.U32.HI R7, RZ, 0x1f, R7 ;  /* 0x0000001fff077819 */ /* 0x000fe40000011607 */
[----:B------:R-:W-:Y:S02]  /*0d30*/  ISETP.GE.U32.AND P2, PT, R15, UR7, PT ;  /* 0x000000070f007c0c */ /* 0x000fe4000bf46070 */
[----:B------:R-:W-:-:S04]  /*0d40*/  LOP3.LUT R14, R14, 0x7fffffff, R3, 0x78, !PT ;  /* 0x7fffffff0e0e7812 */ /* 0x000fc800078e7803 */
[----:B------:R-:W-:Y:S01]  /*0d50*/  LOP3.LUT R7, R10, R14, R7, 0x96, !PT ;  /* 0x0000000e0a077212 */ /* 0x000fe200078e9607 */
[----:B------:R-:W-:Y:S01]  /*0d60*/  IMAD.SHL.U32 R14, R9, 0x2, RZ ;  /* 0x00000002090e7824 */ /* 0x000fe200078e00ff */
[----:B0-----:R-:W-:-:S04]  /*0d70*/  IADD3 R10, P3, PT, R12, UR4, RZ ;  /* 0x000000040c0a7c10 */ /* 0x001fc8000ff7e0ff */
[----:B------:R-:W-:Y:S01]  /*0d80*/  LOP3.LUT R17, R14, 0x1, R7, 0xf8, !PT ;  /* 0x000000010e117812 */ /* 0x000fe200078ef807 */
[----:B------:R-:W-:Y:S01]  /*0d90*/  @P2 VIADD R15, R15, -UR7 ;  /* 0x800000070f0f2c36 */ /* 0x000fe20008000000 */
[----:B------:R-:W-:-:S03]  /*0da0*/  IADD3.X R11, PT, PT, R13, UR5, RZ, P3, !PT ;  /* 0x000000050d0b7c10 */ /* 0x000fc60009ffe4ff */
[----:B------:R-:W-:Y:S01]  /*0db0*/  IMAD.HI.U32 R16, R8, R17, RZ ;  /* 0x0000001108107227 */ /* 0x000fe200078e00ff */
[----:B------:R-:W-:-:S03]  /*0dc0*/  ISETP.GE.U32.AND P2, PT, R15, UR7, PT ;  /* 0x000000070f007c0c */ /* 0x000fc6000bf46070 */
[----:B------:R-:W-:-:S04]  /*0dd0*/  IMAD.MOV R16, RZ, RZ, -R16 ;  /* 0x000000ffff107224 */ /* 0x000fc800078e0a10 */
[----:B------:R-:W-:Y:S01]  /*0de0*/  IMAD R19, R16, UR7, R17 ;  /* 0x0000000710137c24 */ /* 0x000fe2000f8e0211 */
[--C-:B------:R-:W-:Y:S02]  /*0df0*/  SHF.R.U32.HI R16, RZ, 0x15, R14.reuse ;  /* 0x00000015ff107819 */ /* 0x100fe4000001160e */
[----:B------:R-:W-:Y:S02]  /*0e00*/  SHF.R.U32.HI R14, RZ, 0x1f, R14 ;  /* 0x0000001fff0e7819 */ /* 0x000fe4000001160e */
[----:B------:R-:W-:Y:S01]  /*0e10*/  LOP3.LUT R16, R16, 0x7fffffff, R9, 0x78, !PT ;  /* 0x7fffffff10107812 */ /* 0x000fe200078e7809 */
[----:B------:R-:W-:Y:S01]  /*0e20*/  @P2 VIADD R15, R15, -UR7 ;  /* 0x800000070f0f2c36 */ /* 0x000fe20008000000 */
[----:B------:R-:W-:Y:S02]  /*0e30*/  ISETP.GE.U32.AND P2, PT, R19, UR7, PT ;  /* 0x0000000713007c0c */ /* 0x000fe4000bf46070 */
[----:B------:R-:W-:Y:S02]  /*0e40*/  LOP3.LUT R14, R7, R16, R14, 0x96, !PT ;  /* 0x00000010070e7212 */ /* 0x000fe400078e960e */
[----:B------:R-:W-:-:S02]  /*0e50*/  SEL R15, R6, R15, !P0 ;  /* 0x0000000f060f7207 */ /* 0x000fc40004000000 */
[----:B------:R-:W-:-:S03]  /*0e60*/  LOP3.LUT R16, R14, 0x1, RZ, 0xc0, !PT ;  /* 0x000000010e107812 */ /* 0x000fc600078ec0ff */
[----:B------:R0:W-:Y:S02]  /*0e70*/  ST.E.U8 desc[UR12][R10.64], R15 ;  /* 0x0000000f0a007985 */ /* 0x0001e4000c10110c */
[----:B------:R-:W-:Y:S02]  /*0e80*/  IMAD R17, R17, 0x2, R16 ;  /* 0x0000000211117824 */ /* 0x000fe400078e0210 */
[----:B------:R-:W1:Y:S01]  /*0e90*/  LDS.64 R12, [R25+0x8] ;  /* 0x00000800190c7984 */ /* 0x000e620000000a00 */
[----:B------:R-:W-:Y:S02]  /*0ea0*/  @P2 VIADD R19, R19, -UR7 ;  /* 0x8000000713132c36 */ /* 0x000fe40008000000 */
[----:B------:R-:W-:-:S03]  /*0eb0*/  IMAD.HI.U32 R9, R8, R17, RZ ;  /* 0x0000001108097227 */ /* 0x000fc600078e00ff */
[----:B------:R-:W-:Y:S01]  /*0ec0*/  ISETP.GE.U32.AND P2, PT, R19, UR7, PT ;  /* 0x0000000713007c0c */ /* 0x000fe2000bf46070 */
[----:B------:R-:W-:Y:S01]  /*0ed0*/  IMAD.MOV R16, RZ, RZ, -R9 ;  /* 0x000000ffff107224 */ /* 0x000fe200078e0a09 */
[----:B0-----:R-:W-:-:S03]  /*0ee0*/  SHF.R.U32.HI R15, RZ, 0x1c, R3 ;  /* 0x0000001cff0f7819 */ /* 0x001fc60000011603 */
[----:B------:R-:W-:Y:S01]  /*0ef0*/  IMAD R9, R16, UR7, R17 ;  /* 0x0000000710097c24 */ /* 0x000fe2000f8e0211 */
[----:B------:R-:W-:-:S04]  /*0f00*/  SHF.R.U32.HI R16, RZ, 0x12, R3 ;  /* 0x00000012ff107819 */ /* 0x000fc80000011603 */
[----:B------:R-:W-:-:S03]  /*0f10*/  LOP3.LUT R15, R15, R16, R7, 0x96, !PT ;  /* 0x000000100f0f7212 */ /* 0x000fc600078e9607 */
[----:B------:R-:W-:Y:S01]  /*0f20*/  @P2 VIADD R19, R19, -UR7 ;  /* 0x8000000713132c36 */ /* 0x000fe20008000000 */
[----:B------:R-:W-:Y:S02]  /*0f30*/  ISETP.GE.U32.AND P2, PT, R9, UR7, PT ;  /* 0x0000000709007c0c */ /* 0x000fe4000bf46070 */
[----:B------:R-:W-:Y:S02]  /*0f40*/  LOP3.LUT R14, R15, 0x1, R14, 0x48, !PT ;  /* 0x000000010f0e7812 */ /* 0x000fe400078e480e */
[----:B------:R-:W-:-:S03]  /*0f50*/  SEL R19, R6, R19, !P0 ;  /* 0x0000001306137207 */ /* 0x000fc60004000000 */
[----:B------:R-:W-:-:S04]  /*0f60*/  IMAD R3, R17, 0x2, R14 ;  /* 0x0000000211037824 */ /* 0x000fc800078e020e */
[----:B------:R-:W-:-:S04]  /*0f70*/  IMAD.HI.U32 R7, R8, R3, RZ ;  /* 0x0000000308077227 */ /* 0x000fc800078e00ff */
[----:B------:R-:W-:Y:S02]  /*0f80*/  @P2 VIADD R9, R9, -UR7 ;  /* 0x8000000709092c36 */ /* 0x000fe40008000000 */
[----:B------:R-:W-:Y:S01]  /*0f90*/  IMAD.MOV R14, RZ, RZ, -R7 ;  /* 0x000000ffff0e7224 */ /* 0x000fe200078e0a07 */
[----:B-1----:R-:W-:-:S03]  /*0fa0*/  IADD3 R10, P3, PT, R12, UR4, RZ ;  /* 0x000000040c0a7c10 */ /* 0x002fc6000ff7e0ff */
[----:B------:R-:W-:Y:S01]  /*0fb0*/  IMAD R7, R14, UR7, R3 ;  /* 0x000000070e077c24 */ /* 0x000fe2000f8e0203 */
[----:B------:R-:W-:Y:S02]  /*0fc0*/  ISETP.GE.U32.AND P2, PT, R9, UR7, PT ;  /* 0x0000000709007c0c */ /* 0x000fe4000bf46070 */
[----:B------:R-:W-:-:S05]  /*0fd0*/  IADD3.X R11, PT, PT, R13, UR5, RZ, P3, !PT ;  /* 0x000000050d0b7c10 */ /* 0x000fca0009ffe4ff */
[----:B------:R-:W-:Y:S04]  /*0fe0*/  ST.E.U8 desc[UR12][R10.64+0x1], R19 ;  /* 0x000001130a007985 */ /* 0x000fe8000c10110c */
[----:B------:R-:W0:Y:S02]  /*0ff0*/  LDS.64 R12, [R25+0x8] ;  /* 0x00000800190c7984 */ /* 0x000e240000000a00 */
[----:B------:R-:W-:Y:S01]  /*1000*/  @P2 VIADD R9, R9, -UR7 ;  /* 0x8000000709092c36 */ /* 0x000fe20008000000 */
[----:B------:R-:W-:-:S04]  /*1010*/  ISETP.GE.U32.AND P2, PT, R7, UR7, PT ;  /* 0x0000000707007c0c */ /* 0x000fc8000bf46070 */
[----:B------:R-:W-:-:S09]  /*1020*/  SEL R9, R6, R9, !P0 ;  /* 0x0000000906097207 */ /* 0x000fd20004000000 */
[----:B------:R-:W-:-:S05]  /*1030*/  @P2 VIADD R7, R7, -UR7 ;  /* 0x8000000707072c36 */ /* 0x000fca0008000000 */
[----:B------:R-:W-:-:S13]  /*1040*/  ISETP.GE.U32.AND P2, PT, R7, UR7, PT ;  /* 0x0000000707007c0c */ /* 0x000fda000bf46070 */
[----:B------:R-:W-:Y:S01]  /*1050*/  @P2 VIADD R7, R7, -UR7 ;  /* 0x8000000707072c36 */ /* 0x000fe20008000000 */
[----:B------:R-:W-:-:S04]  /*1060*/  ISETP.NE.AND P2, PT, R5, RZ, PT ;  /* 0x000000ff0500720c */ /* 0x000fc80003f45270 */
[----:B------:R-:W-:Y:S02]  /*1070*/  SEL R7, R6, R7, !P0 ;  /* 0x0000000706077207 */ /* 0x000fe40004000000 */
[----:B0-----:R-:W-:-:S04]  /*1080*/  IADD3 R12, P3, PT, R12, UR4, RZ ;  /* 0x000000040c0c7c10 */ /* 0x001fc8000ff7e0ff */
[----:B------:R-:W-:-:S05]  /*1090*/  IADD3.X R13, PT, PT, R13, UR5, RZ, P3, !PT ;  /* 0x000000050d0d7c10 */ /* 0x000fca0009ffe4ff */
[----:B------:R-:W-:Y:S04]  /*10a0*/  ST.E.U8 desc[UR12][R12.64+0x2], R9 ;  /* 0x000002090c007985 */ /* 0x000fe8000c10110c */
[----:B------:R-:W0:Y:S02]  /*10b0*/  LDS.64 R10, [R25+0x8] ;  /* 0x00000800190a7984 */ /* 0x000e240000000a00 */
[----:B0-----:R-:W-:Y:S01]  /*10c0*/  IADD3 R10, P3, PT, R10, UR4, RZ ;  /* 0x000000040a0a7c10 */ /* 0x001fe2000ff7e0ff */
[----:B------:R-:W-:-:S03]  /*10d0*/  UIADD3 UR4, UP0, UPT, UR4, 0x4, URZ ;  /* 0x0000000404047890 */ /* 0x000fc6000ff1e0ff */
[----:B------:R-:W-:Y:S01]  /*10e0*/  IADD3.X R11, PT, PT, R11, UR5, RZ, P3, !PT ;  /* 0x000000050b0b7c10 */ /* 0x000fe20009ffe4ff */
[----:B------:R-:W-:-:S04]  /*10f0*/  UIADD3.X UR5, UPT, UPT, URZ, UR5, URZ, UP0, !UPT ;  /* 0x00000005ff057290 */ /* 0x000fc800087fe4ff */
[----:B------:R0:W-:Y:S01]  /*1100*/  ST.E.U8 desc[UR12][R10.64+0x3], R7 ;  /* 0x000003070a007985 */ /* 0x0001e2000c10110c */
[----:B------:R-:W-:Y:S07]  /*1110*/  @P2 BRA `(.L_x_17) ;  /* 0xfffffff800cc2947 */ /* 0x000fee000383ffff */
.L_x_16:
[----:B------:R-:W-:Y:S01]  /*1120*/  VIADD R30, R31, 0xffffffff ;  /* 0xffffffff1f1e7836 */ /* 0x000fe20000000000 */
[----:B------:R-:W-:Y:S06]  /*1130*/  @!P1 BRA `(.L_x_18) ;  /* 0x0000000400449947 */ /* 0x000fec0003800000 */
[----:B------:R-:W-:Y:S02]  /*1140*/  ISETP.NE.AND P2, PT, R30, RZ, PT ;  /* 0x000000ff1e00720c */ /* 0x000fe40003f45270 */
[----:B------:R-:W-:-:S04]  /*1150*/  LOP3.LUT R5, R2, 0x1, RZ, 0xc0, !PT ;  /* 0x0000000102057812 */ /* 0x000fc800078ec0ff */
[----:B------:R-:W-:-:S07]  /*1160*/  ISETP.NE.U32.AND P0, PT, R5, 0x1, PT ;  /* 0x000000010500780c */ /* 0x000fce0003f05070 */
[----:B------:R-:W-:Y:S06]  /*1170*/  @!P2 BRA `(.L_x_19) ;  /* 0x0000000000c0a947 */ /* 0x000fec0003800000 */
[----:B------:R-:W1:Y:S01]  /*1180*/  LDCU UR4, c[0x3][URZ] ;  /* 0x00c00000ff0477ac */ /* 0x000e620008000800 */
[--C-:B------:R-:W-:Y:S02]  /*1190*/  SHF.R.U32.HI R5, RZ, 0x1, R3.reuse ;  /* 0x00000001ff057819 */ /* 0x100fe40000011603 */
[--C-:B------:R-:W-:Y:S02]  /*11a0*/  SHF.R.U32.HI R6, RZ, 0x15, R3.reuse ;  /* 0x00000015ff067819 */ /* 0x100fe40000011603 */
[----:B------:R-:W-:-:S04]  /*11b0*/  SHF.R.U32.HI R8, RZ, 0x1f, R3 ;  /* 0x0000001fff087819 */ /* 0x000fc80000011603 */
[----:B------:R-:W-:-:S04]  /*11c0*/  LOP3.LUT R6, R8, R6, R5, 0x96, !PT ;  /* 0x0000000608067212 */ /* 0x000fc800078e9605 */
[----:B------:R-:W-:Y:S01]  /*11d0*/  LOP3.LUT R5, R6, R3, RZ, 0x3c, !PT ;  /* 0x0000000306057212 */ /* 0x000fe200078e3cff */
[----:B------:R-:W-:-:S03]  /*11e0*/  IMAD.MOV.U32 R6, RZ, RZ, RZ ;  /* 0x000000ffff067224 */ /* 0x000fc600078e00ff */
[----:B------:R-:W-:Y:S01]  /*11f0*/  LOP3.LUT R8, R5, 0x1, RZ, 0xc0, !PT ;  /* 0x0000000105087812 */ /* 0x000fe200078ec0ff */
[----:B-1----:R-:W1:Y:S08]  /*1200*/  I2F.U32.RP R9, UR4 ;  /* 0x0000000400097d06 */ /* 0x002e700008209000 */
[----:B-1----:R-:W0:Y:S02]  /*1210*/  MUFU.RCP R9, R9 ;  /* 0x0000000900097308 */ /* 0x002e240000001000 */
[----:B0-----:R-:W-:-:S02]  /*1220*/  VIADD R7, R9, 0xffffffe ;  /* 0x0ffffffe09077836 */ /* 0x001fc40000000000 */
[----:B------:R-:W-:-:S04]  /*1230*/  IMAD R9, R3, 0x2, R8 ;  /* 0x0000000203097824 */ /* 0x000fc800078e0208 */
[----:B------:R-:W0:Y:S02]  /*1240*/  F2I.FTZ.U32.TRUNC.NTZ R7, R7 ;  /* 0x0000000700077305 */ /* 0x000e24000021f000 */
[----:B0-----:R-:W-:-:S04]  /*1250*/  IMAD.MOV R11, RZ, RZ, -R7 ;  /* 0x000000ffff0b7224 */ /* 0x001fc800078e0a07 */
[----:B------:R-:W-:-:S04]  /*1260*/  IMAD R11, R11, UR4, RZ ;  /* 0x000000040b0b7c24 */ /* 0x000fc8000f8e02ff */
[----:B------:R-:W-:Y:S01]  /*1270*/  IMAD.HI.U32 R14, R7, R11, R6 ;  /* 0x0000000b070e7227 */ /* 0x000fe200078e0006 */
[----:B------:R-:W-:Y:S01]  /*1280*/  SHF.R.U32.HI R11, RZ, 0x1e, R3 ;  /* 0x0000001eff0b7819 */ /* 0x000fe20000011603 */
[----:B------:R-:W0:Y:S04]  /*1290*/  LDS.64 R6, [R25+0x8] ;  /* 0x0000080019067984 */ /* 0x000e280000000a00 */
[----:B------:R-:W-:-:S04]  /*12a0*/  IMAD.HI.U32 R8, R14, R9, RZ ;  /* 0x000000090e087227 */ /* 0x000fc800078e00ff */
[----:B------:R-:W-:-:S04]  /*12b0*/  IMAD.MOV R8, RZ, RZ, -R8 ;  /* 0x000000ffff087224 */ /* 0x000fc800078e0a08 */
[----:B------:R-:W-:Y:S01]  /*12c0*/  IMAD R10, R8, UR4, R9 ;  /* 0x00000004080a7c24 */ /* 0x000fe2000f8e0209 */
[----:B------:R-:W-:-:S04]  /*12d0*/  SHF.R.U32.HI R8, RZ, 0x14, R3 ;  /* 0x00000014ff087819 */ /* 0x000fc80000011603 */
[----:B------:R-:W-:Y:S02]  /*12e0*/  ISETP.GE.U32.AND P2, PT, R10, UR4, PT ;  /* 0x000000040a007c0c */ /* 0x000fe4000bf46070 */
[----:B------:R-:W-:Y:S02]  /*12f0*/  LOP3.LUT R8, R11, R8, R3, 0x96, !PT ;  /* 0x000000080b087212 */ /* 0x000fe400078e9603 */
[----:B------:R-:W-:Y:S02]  /*1300*/  LOP3.LUT R11, RZ, UR4, RZ, 0x33, !PT ;  /* 0x00000004ff0b7c12 */ /* 0x000fe4000f8e33ff */
[----:B------:R-:W-:-:S05]  /*1310*/  LOP3.LUT R12, R8, 0x1, R5, 0x48, !PT ;  /* 0x00000001080c7812 */ /* 0x000fca00078e4805 */
[----:B------:R-:W-:Y:S02]  /*1320*/  IMAD R3, R9, 0x2, R12 ;  /* 0x0000000209037824 */ /* 0x000fe400078e020c */
[----:B------:R-:W-:Y:S01]  /*1330*/  @P2 VIADD R10, R10, -UR4 ;  /* 0x800000040a0a2c36 */ /* 0x000fe20008000000 */
[----:B------:R-:W-:-:S04]  /*1340*/  ISETP.NE.U32.AND P2, PT, RZ, UR4, PT ;  /* 0x00000004ff007c0c */ /* 0x000fc8000bf45070 */
[----:B------:R-:W-:Y:S02]  /*1350*/  ISETP.GE.U32.AND P3, PT, R10, UR4, PT ;  /* 0x000000040a007c0c */ /* 0x000fe4000bf66070 */
[----:B0-----:R-:W-:-:S05]  /*1360*/  IADD3 R8, P4, PT, R4, R6, RZ ;  /* 0x0000000604087210 */ /* 0x001fca0007f9e0ff */
[----:B------:R-:W-:-:S06]  /*1370*/  IMAD.X R9, RZ, RZ, R7, P4 ;  /* 0x000000ffff097224 */ /* 0x000fcc00020e0607 */
[----:B------:R-:W-:-:S05]  /*1380*/  @P3 VIADD R10, R10, -UR4 ;  /* 0x800000040a0a3c36 */ /* 0x000fca0008000000 */
[----:B------:R-:W-:Y:S01]  /*1390*/  SEL R5, R11, R10, !P2 ;  /* 0x0000000a0b057207 */ /* 0x000fe20005000000 */
[----:B------:R-:W-:-:S04]  /*13a0*/  IMAD.HI.U32 R10, R14, R3, RZ ;  /* 0x000000030e0a7227 */ /* 0x000fc800078e00ff */
[----:B------:R-:W-:Y:S01]  /*13b0*/  ST.E.U8 desc[UR12][R8.64], R5 ;  /* 0x0000000508007985 */ /* 0x000fe2000c10110c */
[----:B------:R-:W-:-:S03]  /*13c0*/  IMAD.MOV R10, RZ, RZ, -R10 ;  /* 0x000000ffff0a7224 */ /* 0x000fc600078e0a0a */
[----:B------:R-:W0:Y:S01]  /*13d0*/  LDS.64 R6, [R25+0x8] ;  /* 0x0000080019067984 */ /* 0x000e220000000a00 */
[----:B------:R-:W-:-:S05]  /*13e0*/  IMAD R10, R10, UR4, R3 ;  /* 0x000000040a0a7c24 */ /* 0x000fca000f8e0203 */
[----:B------:R-:W-:-:S13]  /*13f0*/  ISETP.GE.U32.AND P3, PT, R10, UR4, PT ;  /* 0x000000040a007c0c */ /* 0x000fda000bf66070 */
[----:B------:R-:W-:-:S05]  /*1400*/  @P3 VIADD R10, R10, -UR4 ;  /* 0x800000040a0a3c36 */ /* 0x000fca0008000000 */
[----:B------:R-:W-:-:S13]  /*1410*/  ISETP.GE.U32.AND P3, PT, R10, UR4, PT ;  /* 0x000000040a007c0c */ /* 0x000fda000bf66070 */
[----:B------:R-:W-:Y:S01]  /*1420*/  @P3 VIADD R10, R10, -UR4 ;  /* 0x800000040a0a3c36 */ /* 0x000fe20008000000 */
[C---:B0-----:R-:W-:Y:S01]  /*1430*/  IADD3 R6, P4, PT, R4.reuse, R6, RZ ;  /* 0x0000000604067210 */ /* 0x041fe20007f9e0ff */
[----:B------:R-:W-:-:S03]  /*1440*/  VIADD R4, R4, 0x2 ;  /* 0x0000000204047836 */ /* 0x000fc60000000000 */
[----:B------:R-:W-:Y:S01]  /*1450*/  SEL R11, R11, R10, !P2 ;  /* 0x0000000a0b0b7207 */ /* 0x000fe20005000000 */
[----:B------:R-:W-:-:S05]  /*1460*/  IMAD.X R7, RZ, RZ, R7, P4 ;  /* 0x000000ffff077224 */ /* 0x000fca00020e0607 */
[----:B------:R1:W-:Y:S03]  /*1470*/  ST.E.U8 desc[UR12][R6.64+0x1], R11 ;  /* 0x0000010b06007985 */ /* 0x0003e6000c10110c */
.L_x_19:
[----:B------:R-:W-:Y:S05]  /*1480*/  @P0 BRA `(.L_x_18) ;  /* 0x0000000000700947 */ /* 0x000fea0003800000 */
[----:B------:R-:W2:Y:S01]  /*1490*/  LDCU UR4, c[0x3][URZ] ;  /* 0x00c00000ff0477ac */ /* 0x000ea20008000800 */
[--C-:B------:R-:W-:Y:S02]  /*14a0*/  SHF.R.U32.HI R5, RZ, 0x1, R3.reuse ;  /* 0x00000001ff057819 */ /* 0x100fe40000011603 */
[--C-:B-1----:R-:W-:Y:S02]  /*14b0*/  SHF.R.U32.HI R6, RZ, 0x15, R3.reuse ;  /* 0x00000015ff067819 */ /* 0x102fe40000011603 */
[----:B------:R-:W-:-:S04]  /*14c0*/  SHF.R.U32.HI R8, RZ, 0x1f, R3 ;  /* 0x0000001fff087819 */ /* 0x000fc80000011603 */
[----:B------:R-:W-:-:S04]  /*14d0*/  LOP3.LUT R6, R8, R6, R5, 0x96, !PT ;  /* 0x0000000608067212 */ /* 0x000fc800078e9605 */
[----:B------:R-:W-:Y:S01]  /*14e0*/  LOP3.LUT R8, R6, 0x1, R3, 0x48, !PT ;  /* 0x0000000106087812 */ /* 0x000fe200078e4803 */
[----:B------:R-:W-:Y:S01]  /*14f0*/  IMAD.MOV.U32 R6, RZ, RZ, RZ ;  /* 0x000000ffff067224 */ /* 0x000fe200078e00ff */
[----:B--2---:R-:W1:Y:S03]  /*1500*/  I2F.U32.RP R9, UR4 ;  /* 0x0000000400097d06 */ /* 0x004e660008209000 */
[----:B------:R-:W-:Y:S01]  /*1510*/  IMAD R3, R3, 0x2, R8 ;  /* 0x0000000203037824 */ /* 0x000fe200078e0208 */
[----:B------:R-:W-:-:S04]  /*1520*/  ISETP.NE.U32.AND P3, PT, RZ, UR4, PT ;  /* 0x00000004ff007c0c */ /* 0x000fc8000bf65070 */
[----:B-1----:R-:W0:Y:S02]  /*1530*/  MUFU.RCP R9, R9 ;  /* 0x0000000900097308 */ /* 0x002e240000001000 */
[----:B0-----:R-:W-:-:S06]  /*1540*/  VIADD R7, R9, 0xffffffe ;  /* 0x0ffffffe09077836 */ /* 0x001fcc0000000000 */
[----:B------:R-:W0:Y:S02]  /*1550*/  F2I.FTZ.U32.TRUNC.NTZ R7, R7 ;  /* 0x0000000700077305 */ /* 0x000e24000021f000 */
[----:B0-----:R-:W-:-:S04]  /*1560*/  IMAD.MOV R10, RZ, RZ, -R7 ;  /* 0x000000ffff0a7224 */ /* 0x001fc800078e0a07 */
[----:B------:R-:W-:-:S04]  /*1570*/  IMAD R5, R10, UR4, RZ ;  /* 0x000000040a057c24 */ /* 0x000fc8000f8e02ff */
[----:B------:R-:W-:-:S06]  /*1580*/  IMAD.HI.U32 R6, R7, R5, R6 ;  /* 0x0000000507067227 */ /* 0x000fcc00078e0006 */
[----:B------:R-:W-:Y:S02]  /*1590*/  IMAD.HI.U32 R5, R6, R3, RZ ;  /* 0x0000000306057227 */ /* 0x000fe400078e00ff */
[----:B------:R-:W0:Y:S02]  /*15a0*/  LDS.64 R6, [R25+0x8] ;  /* 0x0000080019067984 */ /* 0x000e240000000a00 */
[----:B------:R-:W-:-:S04]  /*15b0*/  IMAD.MOV R8, RZ, RZ, -R5 ;  /* 0x000000ffff087224 */ /* 0x000fc800078e0a05 */
[----:B------:R-:W-:-:S05]  /*15c0*/  IMAD R9, R8, UR4, R3 ;  /* 0x0000000408097c24 */ /* 0x000fca000f8e0203 */
[----:B------:R-:W-:-:S13]  /*15d0*/  ISETP.GE.U32.AND P0, PT, R9, UR4, PT ;  /* 0x0000000409007c0c */ /* 0x000fda000bf06070 */
[----:B------:R-:W-:-:S05]  /*15e0*/  @P0 VIADD R9, R9, -UR4 ;  /* 0x8000000409090c36 */ /* 0x000fca0008000000 */
[----:B------:R-:W-:Y:S02]  /*15f0*/  ISETP.GE.U32.AND P2, PT, R9, UR4, PT ;  /* 0x0000000409007c0c */ /* 0x000fe4000bf46070 */
[----:B0-----:R-:W-:-:S11]  /*1600*/  IADD3 R4, P0, PT, R6, R4, RZ ;  /* 0x0000000406047210 */ /* 0x001fd60007f1e0ff */
[----:B------:R-:W-:Y:S01]  /*1610*/  @P2 VIADD R9, R9, -UR4 ;  /* 0x8000000409092c36 */ /* 0x000fe20008000000 */
[----:B------:R-:W-:Y:S01]  /*1620*/  @!P3 LOP3.LUT R9, RZ, UR4, RZ, 0x33, !PT ;  /* 0x00000004ff09bc12 */ /* 0x000fe2000f8e33ff */
[----:B------:R-:W-:-:S05]  /*1630*/  IMAD.X R5, RZ, RZ, R7, P0 ;  /* 0x000000ffff057224 */ /* 0x000fca00000e0607 */
[----:B------:R2:W-:Y:S02]  /*1640*/  ST.E.U8 desc[UR12][R4.64], R9 ;  /* 0x0000000904007985 */ /* 0x0005e4000c10110c */
.L_x_18:
[----:B------:R-:W3:Y:S02]  /*1650*/  LDC R24, c[0x3][RZ] ;  /* 0x00c00000ff187b82 */ /* 0x000ee40000000800 */
[C---:B---3--:R-:W-:Y:S01]  /*1660*/  ISETP.GE.AND P2, PT, R24.reuse, 0x1, PT ;  /* 0x000000011800780c */ /* 0x048fe20003f46270 */
[C---:B------:R-:W-:Y:S01]  /*1670*/  VIADD R29, R24.reuse, 0xffffffff ;  /* 0xffffffff181d7836 */ /* 0x040fe20000000000 */
[C---:B------:R-:W-:Y:S02]  /*1680*/  LOP3.LUT R27, R24.reuse, 0xf, RZ, 0xc0, !PT ;  /* 0x0000000f181b7812 */ /* 0x040fe400078ec0ff */
[----:B------:R-:W-:-:S09]  /*1690*/  LOP3.LUT R26, R24, 0x7, RZ, 0xc0, !PT ;  /* 0x00000007181a7812 */ /* 0x000fd200078ec0ff */
[----:B------:R-:W-:Y:S05]  /*16a0*/  @!P2 BRA `(.L_x_20) ;  /* 0x0000000000b0a947 */ /* 0x000fea0003800000 */
[----:B------:R-:W-:Y:S01]  /*16b0*/  ISETP.GE.U32.AND P0, PT, R29, 0xf, PT ;  /* 0x0000000f1d00780c */ /* 0x000fe20003f06070 */
[----:B--2---:R-:W-:Y:S01]  /*16c0*/  IMAD.MOV.U32 R5, RZ, RZ, RZ ;  /* 0x000000ffff057224 */ /* 0x004fe200078e00ff */
[----:B------:R-:W-:-:S11]  /*16d0*/  ISETP.NE.AND P3, PT, R27, RZ, PT ;  /* 0x000000ff1b00720c */ /* 0x000fd60003f65270 */
[----:B------:R-:W-:Y:S05]  /*16e0*/  @!P0 BRA `(.L_x_21) ;  /* 0x00000000003c8947 */ /* 0x000fea0003800000 */
[----:B------:R-:W-:Y:S01]  /*16f0*/  LOP3.LUT R5, R24, 0x7ffffff0, RZ, 0xc0, !PT ;  /* 0x7ffffff018057812 */ /* 0x000fe200078ec0ff */
[----:B-1----:R-:W-:-:S04]  /*1700*/  VIADD R6, R1, 0x360 ;  /* 0x0000036001067836 */ /* 0x002fc80000000000 */
[----:B------:R-:W-:-:S07]  /*1710*/  IMAD.MOV R4, RZ, RZ, -R5 ;  /* 0x000000ffff047224 */ /* 0x000fce00078e0a05 */
.L_x_22:
[----:B------:R-:W-:Y:S01]  /*1720*/  VIADD R4, R4, 0x10 ;  /* 0x0000001004047836 */ /* 0x000fe20000000000 */
[----:B------:R-:W-:Y:S04]  /*1730*/  STL.128 [R6+-0x40], RZ ;  /* 0xffffc0ff06007387 */ /* 0x000fe80000100c00 */
[----:B------:R-:W-:Y:S01]  /*1740*/  ISETP.NE.AND P0, PT, R4, RZ, PT ;  /* 0x000000ff0400720c */ /* 0x000fe20003f05270 */
[----:B------:R-:W-:Y:S04]  /*1750*/  STL.128 [R6+-0x30], RZ ;  /* 0xffffd0ff06007387 */ /* 0x000fe80000100c00 */
[----:B------:R-:W-:Y:S04]  /*1760*/  STL.128 [R6+-0x20], RZ ;  /* 0xffffe0ff06007387 */ /* 0x000fe80000100c00 */
[----:B------:R-:W-:Y:S04]  /*1770*/  STL.128 [R6+-0x10], RZ ;  /* 0xfffff0ff06007387 */ /* 0x000fe80000100c00 */
[----:B------:R-:W-:Y:S04]  /*1780*/  STL.128 [R6], RZ ;  /* 0x000000ff06007387 */ /* 0x000fe80000100c00 */
[----:B------:R-:W-:Y:S04]  /*1790*/  STL.128 [R6+0x10], RZ ;  /* 0x000010ff06007387 */ /* 0x000fe80000100c00 */
[----:B------:R-:W-:Y:S04]  /*17a0*/  STL.128 [R6+0x20], RZ ;  /* 0x000020ff06007387 */ /* 0x000fe80000100c00 */
[----:B------:R1:W-:Y:S02]  /*17b0*/  STL.128 [R6+0x30], RZ ;  /* 0x000030ff06007387 */ /* 0x0003e40000100c00 */
[----:B-1----:R-:W-:Y:S01]  /*17c0*/  VIADD R6, R6, 0x80 ;  /* 0x0000008006067836 */ /* 0x002fe20000000000 */
[----:B------:R-:W-:Y:S06]  /*17d0*/  @P0 BRA `(.L_x_22) ;  /* 0xfffffffc00d00947 */ /* 0x000fec000383ffff */
.L_x_21:
[----:B------:R-:W-:Y:S05]  /*17e0*/  @!P3 BRA `(.L_x_20) ;  /* 0x000000000060b947 */ /* 0x000fea0003800000 */
[----:B------:R-:W-:Y:S02]  /*17f0*/  ISETP.GE.U32.AND P0, PT, R27, 0x8, PT ;  /* 0x000000081b00780c */ /* 0x000fe40003f06070 */
[----:B------:R-:W-:-:S11]  /*1800*/  ISETP.NE.AND P3, PT, R26, RZ, PT ;  /* 0x000000ff1a00720c */ /* 0x000fd60003f65270 */
[C---:B------:R-:W-:Y:S02]  /*1810*/  @P0 IMAD R4, R5.reuse, 0x8, R28 ;  /* 0x0000000805040824 */ /* 0x040fe400078e021c */
[----:B------:R-:W-:-:S03]  /*1820*/  @P0 VIADD R5, R5, 0x8 ;  /* 0x0000000805050836 */ /* 0x000fc60000000000 */
[----:B------:R3:W-:Y:S04]  /*1830*/  @P0 STL.128 [R4], RZ ;  /* 0x000000ff04000387 */ /* 0x0007e80000100c00 */
[----:B------:R3:W-:Y:S04]  /*1840*/  @P0 STL.128 [R4+0x10], RZ ;  /* 0x000010ff04000387 */ /* 0x0007e80000100c00 */
[----:B------:R3:W-:Y:S04]  /*1850*/  @P0 STL.128 [R4+0x20], RZ ;  /* 0x000020ff04000387 */ /* 0x0007e80000100c00 */
[----:B------:R3:W-:Y:S01]  /*1860*/  @P0 STL.128 [R4+0x30], RZ ;  /* 0x000030ff04000387 */ /* 0x0007e20000100c00 */
[----:B------:R-:W-:Y:S05]  /*1870*/  @!P3 BRA `(.L_x_20) ;  /* 0x00000000003cb947 */ /* 0x000fea0003800000 */
[----:B------:R-:W-:Y:S02]  /*1880*/  ISETP.GE.U32.AND P0, PT, R26, 0x4, PT ;  /* 0x000000041a00780c */ /* 0x000fe40003f06070 */
[----:B---3--:R-:W-:-:S04]  /*1890*/  LOP3.LUT R4, R24, 0x3, RZ, 0xc0, !PT ;  /* 0x0000000318047812 */ /* 0x008fc800078ec0ff */
[----:B------:R-:W-:-:S07]  /*18a0*/  ISETP.NE.AND P3, PT, R4, RZ, PT ;  /* 0x000000ff0400720c */ /* 0x000fce0003f65270 */
[C---:B-1----:R-:W-:Y:S02]  /*18b0*/  @P0 IMAD R6, R5.reuse, 0x8, R28 ;  /* 0x0000000805060824 */ /* 0x042fe400078e021c */
[----:B------:R-:W-:-:S03]  /*18c0*/  @P0 VIADD R5, R5, 0x4 ;  /* 0x0000000405050836 */ /* 0x000fc60000000000 */
[----:B------:R4:W-:Y:S04]  /*18d0*/  @P0 STL.128 [R6], RZ ;  /* 0x000000ff06000387 */ /* 0x0009e80000100c00 */
[----:B------:R4:W-:Y:S01]  /*18e0*/  @P0 STL.128 [R6+0x10], RZ ;  /* 0x000010ff06000387 */ /* 0x0009e20000100c00 */
[----:B------:R-:W-:Y:S05]  /*18f0*/  @!P3 BRA `(.L_x_20) ;  /* 0x00000000001cb947 */ /* 0x000fea0003800000 */
[----:B------:R-:W-:Y:S01]  /*1900*/  IMAD R5, R5, 0x8, R28 ;  /* 0x0000000805057824 */ /* 0x000fe200078e021c */
[----:B------:R-:W-:-:S04]  /*1910*/  ISETP.NE.AND P0, PT, R4, 0x1, PT ;  /* 0x000000010400780c */ /* 0x000fc80003f05270 */
[----:B------:R1:W-:Y:S09]  /*1920*/  STL.64 [R5], RZ ;  /* 0x000000ff05007387 */ /* 0x0003f20000100a00 */
[----:B-1----:R-:W-:Y:S05]  /*1930*/  @!P0 BRA `(.L_x_20) ;  /* 0x00000000000c8947 */ /* 0x002fea0003800000 */
[----:B------:R-:W-:Y:S01]  /*1940*/  ISETP.NE.AND P0, PT, R4, 0x2, PT ;  /* 0x000000020400780c */ /* 0x000fe20003f05270 */
[----:B------:R1:W-:-:S12]  /*1950*/  STL.64 [R5+0x8], RZ ;  /* 0x000008ff05007387 */ /* 0x0003d80000100a00 */
[----:B------:R1:W-:Y:S02]  /*1960*/  @P0 STL.64 [R5+0x10], RZ ;  /* 0x000010ff05000387 */ /* 0x0003e40000100a00 */
.L_x_20:
[----:B--2---:R2:W0:Y:S01]  /*1970*/  LDS.64 R8, [R25+0x8] ;  /* 0x0000080019087984 */ /* 0x0044220000000a00 */
[C---:B------:R-:W-:Y:S01]  /*1980*/  ISETP.GE.U32.AND P0, PT, R2.reuse, 0x10, PT ;  /* 0x000000100200780c */ /* 0x040fe20003f06070 */
[----:B------:R-:W-:Y:S01]  /*1990*/  IMAD.MOV.U32 R12, RZ, RZ, RZ ;  /* 0x000000ffff0c7224 */ /* 0x000fe200078e00ff */
[----:B------:R-:W-:-:S04]  /*19a0*/  LOP3.LUT R23, R2, 0xf, RZ, 0xc0, !PT ;  /* 0x0000000f02177812 */ /* 0x000fc800078ec0ff */
[----:B------:R-:W-:-:S07]  /*19b0*/  ISETP.NE.AND P3, PT, R23, RZ, PT ;  /* 0x000000ff1700720c */ /* 0x000fce0003f65270 */
[----:B--2---:R-:W-:Y:S06]  /*19c0*/  @!P0 BRA `(.L_x_23) ;  /* 0x0000000400d48947 */ /* 0x004fec0003800000 */
[----:B-1----:R-:W-:Y:S01]  /*19d0*/  VIADD R5, R21, 0x208 ;  /* 0x0000020815057836 */ /* 0x002fe20000000000 */
[----:B0--3--:R-:W-:Y:S02]  /*19e0*/  IADD3 R4, P0, PT, R8, 0x7, RZ ;  /* 0x0000000708047810 */ /* 0x009fe40007f1e0ff */
[----:B------:R-:W-:Y:S02]  /*19f0*/  LOP3.LUT R12, R2, 0x7ffffff0, RZ, 0xc0, !PT ;  /* 0x7ffffff0020c7812 */ /* 0x000fe400078ec0ff */
[----:B------:R-:W-:Y:S01]  /*1a00*/  LEA R10, R20, R5, 0x18 ;  /* 0x00000005140a7211 */ /* 0x000fe200078ec0ff */
[----:B------:R-:W-:Y:S02]  /*1a10*/  IMAD.X R5, RZ, RZ, R9, P0 ;  /* 0x000000ffff057224 */ /* 0x000fe400000e0609 */
[----:B------:R-:W-:Y:S02]  /*1a20*/  IMAD.MOV R11, RZ, RZ, -R12 ;  /* 0x000000ffff0b7224 */ /* 0x000fe400078e0a0c */
[----:B------:R-:W-:-:S07]  /*1a30*/  VIADD R10, R10, 0x20 ;  /* 0x000000200a0a7836 */ /* 0x000fce0000000000 */
.L_x_24:
[----:B--2---:R-:W2:Y:S02]  /*1a40*/  LD.E.U8 R7, desc[UR12][R4.64+-0x7] ;  /* 0xfffff90c04077980 */ /* 0x004ea4000c101100 */
[----:B--2---:R-:W-:Y:S02]  /*1a50*/  IMAD R13, R7, 0x8, R28 ;  /* 0x00000008070d7824 */ /* 0x004fe400078e021c */
[----:B----4-:R-:W0:Y:S04]  /*1a60*/  LDS.64 R6, [R10+-0x20] ;  /* 0xffffe0000a067984 */ /* 0x010e280000000a00 */
[----:B------:R-:W0:Y:S02]  /*1a70*/  LDL.64 R14, [R13] ;  /* 0x000000000d0e7983 */ /* 0x000e240000100a00 */
[----:B0-----:R-:W-:-:S04]  /*1a80*/  IADD3 R14, P0, PT, R6, R14, RZ ;  /* 0x0000000e060e7210 */ /* 0x001fc80007f1e0ff */
[----:B------:R-:W-:-:S05]  /*1a90*/  LEA.HI.X.SX32 R15, R6, R15, 0x1, P0 ;  /* 0x0000000f060f7211 */ /* 0x000fca00000f0eff */
[----:B------:R0:W-:Y:S04]  /*1aa0*/  STL.64 [R13], R14 ;  /* 0x0000000e0d007387 */ /* 0x0001e80000100a00 */
[----:B------:R-:W2:Y:S02]  /*1ab0*/  LD.E.U8 R17, desc[UR12][R4.64+-0x6] ;  /* 0xfffffa0c04117980 */ /* 0x000ea4000c101100 */
[----:B--2---:R-:W-:-:S05]  /*1ac0*/  IMAD R17, R17, 0x8, R28 ;  /* 0x0000000811117824 */ /* 0x004fca00078e021c */
[----:B0-----:R-:W2:Y:S02]  /*1ad0*/  LDL.64 R14, [R17] ;  /* 0x00000000110e7983 */ /* 0x001ea40000100a00 */
[----:B--2---:R-:W-:-:S04]  /*1ae0*/  IADD3 R6, P0, PT, R14, R7, RZ ;  /* 0x000000070e067210 */ /* 0x004fc80007f1e0ff */
[----:B------:R-:W-:-:S05]  /*1af0*/  LEA.HI.X.SX32 R7, R7, R15, 0x1, P0 ;  /* 0x0000000f07077211 */ /* 0x000fca00000f0eff */
[----:B------:R-:W-:Y:S04]  /*1b00*/  STL.64 [R17], R6 ;  /* 0x0000000611007387 */ /* 0x000fe80000100a00 */
[----:B------:R-:W2:Y:S04]  /*1b10*/  LD.E.U8 R19, desc[UR12][R4.64+-0x5] ;  /* 0xfffffb0c04137980 */ /* 0x000ea8000c101100 */
[----:B------:R-:W0:Y:S01]  /*1b20*/  LDS.64 R6, [R10+-0x18] ;  /* 0xffffe8000a067984 */ /* 0x000e220000000a00 */
[----:B--2---:R-:W-:-:S05]  /*1b30*/  IMAD R19, R19, 0x8, R28 ;  /* 0x0000000813137824 */ /* 0x004fca00078e021c */
        /* <DEDUP_REMOVED lines=37> */
[----:B------:R-:W0:Y:S01]  /*1d90*/  LDS.64 R6, [R10] ;  /* 0x000000000a067984 */ /* 0x000e220000000a00 */
        /* <DEDUP_REMOVED lines=12> */
[----:B------:R-:W0:Y:S01]  /*1e60*/  LDS.64 R6, [R10+0x8] ;  /* 0x000008000a067984 */ /* 0x000e220000000a00 */
        /* <DEDUP_REMOVED lines=33> */
[----:B0-----:R-:W2:Y:S01]  /*2080*/  LDL.64 R14, [R13] ;  /* 0x000000000d0e7983 */ /* 0x001ea20000100a00 */
[----:B------:R-:W-:Y:S01]  /*2090*/  VIADD R11, R11, 0x10 ;  /* 0x000000100b0b7836 */ /* 0x000fe20000000000 */
[----:B------:R-:W-:Y:S01]  /*20a0*/  IADD3 R4, P4, PT, R4, 0x10, RZ ;  /* 0x0000001004047810 */ /* 0x000fe20007f9e0ff */
[----:B------:R-:W-:-:S04]  /*20b0*/  VIADD R10, R10, 0x40 ;  /* 0x000000400a0a7836 */ /* 0x000fc80000000000 */
[----:B------:R-:W-:Y:S01]  /*20c0*/  IMAD.X R5, RZ, RZ, R5, P4 ;  /* 0x000000ffff057224 */ /* 0x000fe200020e0605 */
[----:B--2---:R-:W-:-:S04]  /*20d0*/  IADD3 R6, P0, PT, R14, R7, RZ ;  /* 0x000000070e067210 */ /* 0x004fc80007f1e0ff */
[----:B------:R-:W-:Y:S02]  /*20e0*/  LEA.HI.X.SX32 R7, R7, R15, 0x1, P0 ;  /* 0x0000000f07077211 */ /* 0x000fe400000f0eff */
[----:B------:R-:W-:-:S03]  /*20f0*/  ISETP.NE.AND P0, PT, R11, RZ, PT ;  /* 0x000000ff0b00720c */ /* 0x000fc60003f05270 */
[----:B------:R2:W-:Y:S10]  /*2100*/  STL.64 [R13], R6 ;  /* 0x000000060d007387 */ /* 0x0005f40000100a00 */
[----:B------:R-:W-:Y:S05]  /*2110*/  @P0 BRA `(.L_x_24) ;  /* 0xfffffff800480947 */ /* 0x000fea000383ffff */
.L_x_23:
[----:B------:R-:W-:Y:S01]  /*2120*/  LOP3.LUT R22, R2, 0x7, RZ, 0xc0, !PT ;  /* 0x0000000702167812 */ /* 0x000fe200078ec0ff */
[----:B------:R-:W-:Y:S06]  /*2130*/  @!P3 BRA `(.L_x_25) ;  /* 0x0000000400f8b947 */ /* 0x000fec0003800000 */
[----:B------:R-:W-:Y:S02]  /*2140*/  ISETP.GE.U32.AND P4, PT, R23, 0x8, PT ;  /* 0x000000081700780c */ /* 0x000fe40003f86070 */
[----:B------:R-:W-:-:S11]  /*2150*/  ISETP.NE.AND P0, PT, R22, RZ, PT ;  /* 0x000000ff1600720c */ /* 0x000fd60003f05270 */
[----:B------:R-:W-:Y:S05]  /*2160*/  @!P4 BRA `(.L_x_26) ;  /* 0x0000000000e8c947 */ /* 0x000fea0003800000 */
[----:B0--3--:R-:W-:-:S05]  /*2170*/  IADD3 R4, P4, PT, R8, R12, RZ ;  /* 0x0000000c08047210 */ /* 0x009fca0007f9e0ff */
[----:B-1----:R-:W-:-:S05]  /*2180*/  IMAD.X R5, RZ, RZ, R9, P4 ;  /* 0x000000ffff057224 */ /* 0x002fca00020e0609 */
[----:B--2---:R-:W2:Y:S02]  /*2190*/  LD.E.U8 R7, desc[UR12][R4.64] ;  /* 0x0000000c04077980 */ /* 0x004ea4000c101100 */
[----:B--2---:R-:W-:-:S05]  /*21a0*/  IMAD R15, R7, 0x8, R28 ;  /* 0x00000008070f7824 */ /* 0x004fca00078e021c */
[----:B------:R-:W2:Y:S01]  /*21b0*/  LDL.64 R10, [R15] ;  /* 0x000000000f0a7983 */ /* 0x000ea20000100a00 */
[----:B------:R-:W-:-:S05]  /*21c0*/  VIADD R7, R21, 0x208 ;  /* 0x0000020815077836 */ /* 0x000fca0000000000 */
[----:B------:R-:W-:-:S05]  /*21d0*/  LEA R7, R20, R7, 0x18 ;  /* 0x0000000714077211 */ /* 0x000fca00078ec0ff */
[----:B------:R-:W-:-:S05]  /*21e0*/  IMAD R13, R12, 0x4, R7 ;  /* 0x000000040c0d7824 */ /* 0x000fca00078e0207 */
[----:B----4-:R-:W2:Y:S02]  /*21f0*/  LDS.64 R6, [R13] ;  /* 0x000000000d067984 */ /* 0x010ea40000000a00 */
[----:B--2---:R-:W-:-:S04]  /*2200*/  IADD3 R10, P4, PT, R6, R10, RZ ;  /* 0x0000000a060a7210 */ /* 0x004fc80007f9e0ff */
        /* <DEDUP_REMOVED lines=43> */
[----:B------:R-:W2:Y:S01]  /*24c0*/  LDL.64 R14, [R17] ;  /* 0x00000000110e7983 */ /* 0x000ea20000100a00 */
[----:B------:R-:W-:Y:S01]  /*24d0*/  VIADD R12, R12, 0x8 ;  /* 0x000000080c0c7836 */ /* 0x000fe20000000000 */
[----:B--2---:R-:W-:-:S04]  /*24e0*/  IADD3 R4, P4, PT, R14, R7, RZ ;  /* 0x000000070e047210 */ /* 0x004fc80007f9e0ff */
[----:B------:R-:W-:-:S05]  /*24f0*/  LEA.HI.X.SX32 R5, R7, R15, 0x1, P4 ;  /* 0x0000000f07057211 */ /* 0x000fca00020f0eff */
[----:B------:R0:W-:Y:S04]  /*2500*/  STL.64 [R17], R4 ;  /* 0x0000000411007387 */ /* 0x0001e80000100a00 */
.L_x_26:
[----:B------:R-:W-:Y:S05]  /*2510*/  @!P0 BRA `(.L_x_25) ;  /* 0x0000000400008947 */ /* 0x000fea0003800000 */
[----:B------:R-:W-:-:S13]  /*2520*/  ISETP.GE.U32.AND P0, PT, R22, 0x4, PT ;  /* 0x000000041600780c */ /* 0x000fda0003f06070 */
[----:B------:R-:W-:Y:S05]  /*2530*/  @!P0 BRA `(.L_x_27) ;  /* 0x0000000000808947 */ /* 0x000fea0003800000 */
[----:B012-4-:R-:W-:-:S05]  /*2540*/  IADD3 R6, P0, PT, R8, R12, RZ ;  /* 0x0000000c08067210 */ /* 0x017fca0007f1e0ff */
[----:B------:R-:W-:-:S05]  /*2550*/  IMAD.X R7, RZ, RZ, R9, P0 ;  /* 0x000000ffff077224 */ /* 0x000fca00000e0609 */
[----:B------:R-:W2:Y:S02]  /*2560*/  LD.E.U8 R5, desc[UR12][R6.64] ;  /* 0x0000000c06057980 */ /* 0x000ea4000c101100 */
[----:B--2---:R-:W-:-:S05]  /*2570*/  IMAD R15, R5, 0x8, R28 ;  /* 0x00000008050f7824 */ /* 0x004fca00078e021c */
[----:B------:R-:W2:Y:S01]  /*2580*/  LDL.64 R10, [R15] ;  /* 0x000000000f0a7983 */ /* 0x000ea20000100a00 */
[----:B------:R-:W-:-:S05]  /*2590*/  VIADD R5, R21, 0x208 ;  /* 0x0000020815057836 */ /* 0x000fca0000000000 */
[----:B------:R-:W-:-:S05]  /*25a0*/  LEA R5, R20, R5, 0x18 ;  /* 0x0000000514057211 */ /* 0x000fca00078ec0ff */
[----:B------:R-:W-:-:S05]  /*25b0*/  IMAD R13, R12, 0x4, R5 ;  /* 0x000000040c0d7824 */ /* 0x000fca00078e0205 */
[----:B---3--:R-:W2:Y:S02]  /*25c0*/  LDS.64 R4, [R13] ;  /* 0x000000000d047984 */ /* 0x008ea40000000a00 */
        /* <DEDUP_REMOVED lines=23> */
.L_x_27:
[----:B------:R-:W-:Y:S05]  /*2740*/  @!P1 BRA `(.L_x_25) ;  /* 0x0000000000749947 */ /* 0x000fea0003800000 */
[----:B0--3--:R-:W-:-:S05]  /*2750*/  IADD3 R4, P0, PT, R8, R12, RZ ;  /* 0x0000000c08047210 */ /* 0x009fca0007f1e0ff */
[----:B-1----:R-:W-:-:S05]  /*2760*/  IMAD.X R5, RZ, RZ, R9, P0 ;  /* 0x000000ffff057224 */ /* 0x002fca00000e0609 */
[----:B--2---:R-:W2:Y:S01]  /*2770*/  LD.E.U8 R7, desc[UR12][R4.64] ;  /* 0x0000000c04077980 */ /* 0x004ea2000c101100 */
[----:B------:R-:W-:-:S05]  /*2780*/  VIADD R9, R21, 0x208 ;  /* 0x0000020815097836 */ /* 0x000fca0000000000 */
[----:B------:R-:W-:-:S05]  /*2790*/  LEA R9, R20, R9, 0x18 ;  /* 0x0000000914097211 */ /* 0x000fca00078ec0ff */
[----:B------:R-:W-:-:S05]  /*27a0*/  IMAD R12, R12, 0x4, R9 ;  /* 0x000000040c0c7824 */ /* 0x000fca00078e0209 */
[----:B------:R-:W0:Y:S01]  /*27b0*/  LDS.64 R8, [R12] ;  /* 0x000000000c087984 */ /* 0x000e220000000a00 */
[----:B--2---:R-:W-:-:S05]  /*27c0*/  IMAD R11, R7, 0x8, R28 ;  /* 0x00000008070b7824 */ /* 0x004fca00078e021c */
[----:B----4-:R-:W0:Y:S02]  /*27d0*/  LDL.64 R6, [R11] ;  /* 0x000000000b067983 */ /* 0x010e240000100a00 */
[----:B0-----:R-:W-:-:S04]  /*27e0*/  IADD3 R6, P0, PT, R8, R6, RZ ;  /* 0x0000000608067210 */ /* 0x001fc80007f1e0ff */
[----:B------:R-:W-:Y:S02]  /*27f0*/  LEA.HI.X.SX32 R7, R8, R7, 0x1, P0 ;  /* 0x0000000708077211 */ /* 0x000fe400000f0eff */
[----:B------:R-:W-:-:S03]  /*2800*/  ISETP.NE.AND P0, PT, R31, 0x1, PT ;  /* 0x000000011f00780c */ /* 0x000fc60003f05270 */
[----:B------:R0:W-:Y:S10]  /*2810*/  STL.64 [R11], R6 ;  /* 0x000000060b007387 */ /* 0x0001f40000100a00 */
[----:B------:R-:W-:Y:S05]  /*2820*/  @!P0 BRA `(.L_x_25) ;  /* 0x00000000003c8947 */ /* 0x000fea0003800000 */
[----:B0-----:R-:W2:Y:S02]  /*2830*/  LD.E.U8 R7, desc[UR12][R4.64+0x1] ;  /* 0x0000010c04077980 */ /* 0x001ea4000c101100 */
[----:B--2---:R-:W-:-:S05]  /*2840*/  IMAD R11, R7, 0x8, R28 ;  /* 0x00000008070b7824 */ /* 0x004fca00078e021c */
[----:B------:R-:W2:Y:S02]  /*2850*/  LDL.64 R6, [R11] ;  /* 0x000000000b067983 */ /* 0x000ea40000100a00 */
[----:B--2---:R-:W-:-:S04]  /*2860*/  IADD3 R6, P0, PT, R6, R9, RZ ;  /* 0x0000000906067210 */ /* 0x004fc80007f1e0ff */
[----:B------:R-:W-:Y:S02]  /*2870*/  LEA.HI.X.SX32 R7, R9, R7, 0x1, P0 ;  /* 0x0000000709077211 */ /* 0x000fe400000f0eff */
[----:B------:R-:W-:-:S03]  /*2880*/  ISETP.NE.AND P0, PT, R31, 0x2, PT ;  /* 0x000000021f00780c */ /* 0x000fc60003f05270 */
[----:B------:R0:W-:Y:S10]  /*2890*/  STL.64 [R11], R6 ;  /* 0x000000060b007387 */ /* 0x0001f40000100a00 */
[----:B------:R-:W-:Y:S05]  /*28a0*/  @!P0 BRA `(.L_x_25) ;  /* 0x00000000001c8947 */ /* 0x000fea0003800000 */
[----:B------:R-:W0:Y:S04]  /*28b0*/  LD.E.U8 R5, desc[UR12][R4.64+0x2] ;  /* 0x0000020c04057980 */ /* 0x000e28000c101100 */
[----:B------:R-:W1:Y:S01]  /*28c0*/  LDS R9, [R12+0x8] ;  /* 0x000008000c097984 */ /* 0x000e620000000800 */
[----:B0-----:R-:W-:-:S05]  /*28d0*/  IMAD R11, R5, 0x8, R28 ;  /* 0x00000008050b7824 */ /* 0x001fca00078e021c */
[----:B------:R-:W1:Y:S02]  /*28e0*/  LDL.64 R6, [R11] ;  /* 0x000000000b067983 */ /* 0x000e640000100a00 */
[----:B-1----:R-:W-:-:S04]  /*28f0*/  IADD3 R6, P0, PT, R9, R6, RZ ;  /* 0x0000000609067210 */ /* 0x002fc80007f1e0ff */
[----:B------:R-:W-:-:S05]  /*2900*/  LEA.HI.X.SX32 R7, R9, R7, 0x1, P0 ;  /* 0x0000000709077211 */ /* 0x000fca00000f0eff */
[----:B------:R0:W-:Y:S04]  /*2910*/  STL.64 [R11], R6 ;  /* 0x000000060b007387 */ /* 0x0001e80000100a00 */
.L_x_25:
[----:B0-----:R-:W-:Y:S02]  /*2920*/  IMAD.MOV.U32 R33, RZ, RZ, RZ ;  /* 0x000000ffff217224 */ /* 0x001fe400078e00ff */
[----:B------:R-:W-:Y:S01]  /*2930*/  IMAD.MOV.U32 R34, RZ, RZ, RZ ;  /* 0x000000ffff227224 */ /* 0x000fe200078e00ff */
[----:B------:R-:W-:Y:S06]  /*2940*/  @!P2 BRA `(.L_x_28) ;  /* 0x0000000800b0a947 */ /* 0x000fec0003800000 */
[----:B------:R-:W-:Y:S02]  /*2950*/  ISETP.GE.U32.AND P0, PT, R29, 0xf, PT ;  /* 0x0000000f1d00780c */ /* 0x000fe40003f06070 */
[----:B------:R-:W-:Y:S02]  /*2960*/  CS2R R32, SRZ ;  /* 0x0000000000207805 */ /* 0x000fe4000001ff00 */
[----:B------:R-:W-:Y:S01]  /*2970*/  ISETP.NE.AND P4, PT, R27, RZ, PT ;  /* 0x000000ff1b00720c */ /* 0x000fe20003f85270 */
[----:B------:R-:W-:-:S08]  /*2980*/  IMAD.MOV.U32 R34, RZ, RZ, RZ ;  /* 0x000000ffff227224 */ /* 0x000fd000078e00ff */
[----:B------:R-:W-:Y:S05]  /*2990*/  @!P0 BRA `(.L_x_29) ;  /* 0x0000000400448947 */ /* 0x000fea0003800000 */
[----:B------:R-:W-:Y:S01]  /*29a0*/  LOP3.LUT R32, R24, 0x7ffffff0, RZ, 0xc0, !PT ;  /* 0x7ffffff018207812 */ /* 0x000fe200078ec0ff */
[----:B------:R-:W-:Y:S02]  /*29b0*/  VIADD R35, R1, 0x360 ;  /* 0x0000036001237836 */ /* 0x000fe40000000000 */
[----:B------:R-:W-:Y:S02]  /*29c0*/  IMAD.MOV.U32 R33, RZ, RZ, RZ ;  /* 0x000000ffff217224 */ /* 0x000fe400078e00ff */
[----:B------:R-:W-:Y:S02]  /*29d0*/  IMAD.MOV.U32 R34, RZ, RZ, RZ ;  /* 0x000000ffff227224 */ /* 0x000fe400078e00ff */
[----:B------:R-:W-:-:S07]  /*29e0*/  IMAD.MOV R36, RZ, RZ, -R32 ;  /* 0x000000ffff247224 */ /* 0x000fce00078e0a20 */
.L_x_30:
[----:B-1234-:R-:W2:Y:S04]  /*29f0*/  LDL.128 R4, [R35+-0x40] ;  /* 0xffffc00023047983 */ /* 0x01eea80000100c00 */
[----:B------:R-:W3:Y:S04]  /*2a00*/  LDL.128 R16, [R35+-0x30] ;  /* 0xffffd00023107983 */ /* 0x000ee80000100c00 */
[----:B------:R-:W4:Y:S04]  /*2a10*/  LDL.128 R8, [R35+-0x20] ;  /* 0xffffe00023087983 */ /* 0x000f280000100c00 */
[----:B------:R-:W5:Y:S01]  /*2a20*/  LDL.128 R12, [R35+-0x10] ;  /* 0xfffff000230c7983 */ /* 0x000f620000100c00 */
[----:B--2---:R-:W-:-:S04]  /*2a30*/  ISETP.GT.U32.AND P0, PT, R4, R33, PT ;  /* 0x000000210400720c */ /* 0x004fc80003f04070 */
[----:B------:R-:W-:-:S04]  /*2a40*/  ISETP.GT.AND.EX P0, PT, R5, R34, PT, P0 ;  /* 0x000000220500720c */ /* 0x000fc80003f04300 */
[----:B------:R-:W-:Y:S02]  /*2a50*/  SEL R33, R4, R33, P0 ;  /* 0x0000002104217207 */ /* 0x000fe40000000000 */
[----:B------:R-:W-:Y:S02]  /*2a60*/  SEL R5, R5, R34, P0 ;  /* 0x0000002205057207 */ /* 0x000fe40000000000 */
[----:B------:R-:W-:-:S04]  /*2a70*/  ISETP.GT.U32.AND P0, PT, R6, R33, PT ;  /* 0x000000210600720c */ /* 0x000fc80003f04070 */
[----:B------:R-:W-:-:S04]  /*2a80*/  ISETP.GT.AND.EX P0, PT, R7, R5, PT, P0 ;  /* 0x000000050700720c */ /* 0x000fc80003f04300 */
[----:B------:R-:W-:Y:S02]  /*2a90*/  SEL R33, R6, R33, P0 ;  /* 0x0000002106217207 */ /* 0x000fe40000000000 */
[----:B------:R-:W-:Y:S02]  /*2aa0*/  SEL R7, R7, R5, P0 ;  /* 0x0000000507077207 */ /* 0x000fe40000000000 */
[----:B---3--:R-:W-:-:S04]  /*2ab0*/  ISETP.GT.U32.AND P0, PT, R16, R33, PT ;  /* 0x000000211000720c */ /* 0x008fc80003f04070 */
[----:B------:R-:W-:-:S04]  /*2ac0*/  ISETP.GT.AND.EX P0, PT, R17, R7, PT, P0 ;  /* 0x000000071100720c */ /* 0x000fc80003f04300 */
[----:B------:R-:W-:Y:S02]  /*2ad0*/  SEL R33, R16, R33, P0 ;  /* 0x0000002110217207 */ /* 0x000fe40000000000 */
[----:B------:R-:W-:Y:S02]  /*2ae0*/  SEL R17, R17, R7, P0 ;  /* 0x0000000711117207 */ /* 0x000fe40000000000 */
[----:B------:R-:W2:Y:S01]  /*2af0*/  LDL.128 R4, [R35] ;  /* 0x0000000023047983 */ /* 0x000ea20000100c00 */
[----:B------:R-:W-:-:S04]  /*2b00*/  ISETP.GT.U32.AND P0, PT, R18, R33, PT ;  /* 0x000000211200720c */ /* 0x000fc80003f04070 */
[----:B------:R-:W-:-:S04]  /*2b10*/  ISETP.GT.AND.EX P0, PT, R19, R17, PT, P0 ;  /* 0x000000111300720c */ /* 0x000fc80003f04300 */
[----:B------:R-:W-:Y:S02]  /*2b20*/  SEL R33, R18, R33, P0 ;  /* 0x0000002112217207 */ /* 0x000fe40000000000 */
[----:B------:R-:W-:Y:S02]  /*2b30*/  SEL R19, R19, R17, P0 ;  /* 0x0000001113137207 */ /* 0x000fe40000000000 */
[----:B----4-:R-:W-:-:S04]  /*2b40*/  ISETP.GT.U32.AND P0, PT, R8, R33, PT ;  /* 0x000000210800720c */ /* 0x010fc80003f04070 */
[----:B------:R-:W-:-:S04]  /*2b50*/  ISETP.GT.AND.EX P0, PT, R9, R19, PT, P0 ;  /* 0x000000130900720c */ /* 0x000fc80003f04300 */
[----:B------:R-:W-:Y:S02]  /*2b60*/  SEL R33, R8, R33, P0 ;  /* 0x0000002108217207 */ /* 0x000fe40000000000 */
[----:B------:R-:W-:Y:S02]  /*2b70*/  SEL R9, R9, R19, P0 ;  /* 0x0000001309097207 */ /* 0x000fe40000000000 */
[----:B------:R-:W3:Y:S01]  /*2b80*/  LDL.128 R16, [R35+0x10] ;  /* 0x0000100023107983 */ /* 0x000ee20000100c00 */
[----:B------:R-:W-:-:S04]  /*2b90*/  ISETP.GT.U32.AND P0, PT, R10, R33, PT ;  /* 0x000000210a00720c */ /* 0x000fc80003f04070 */
[----:B------:R-:W-:-:S04]  /*2ba0*/  ISETP.GT.AND.EX P0, PT, R11, R9, PT, P0 ;  /* 0x000000090b00720c */ /* 0x000fc80003f04300 */
[----:B------:R-:W-:Y:S02]  /*2bb0*/  SEL R33, R10, R33, P0 ;  /* 0x000000210a217207 */ /* 0x000fe40000000000 */
[----:B------:R-:W-:Y:S02]  /*2bc0*/  SEL R11, R11, R9, P0 ;  /* 0x000000090b0b7207 */ /* 0x000fe40000000000 */
[----:B-----5:R-:W-:-:S04]  /*2bd0*/  ISETP.GT.U32.AND P0, PT, R12, R33, PT ;  /* 0x000000210c00720c */ /* 0x020fc80003f04070 */
[----:B------:R-:W-:-:S04]  /*2be0*/  ISETP.GT.AND.EX P0, PT, R13, R11, PT, P0 ;  /* 0x0000000b0d00720c */ /* 0x000fc80003f04300 */
[----:B------:R-:W-:Y:S02]  /*2bf0*/  SEL R13, R13, R11, P0 ;  /* 0x0000000b0d0d7207 */ /* 0x000fe40000000000 */
[----:B------:R-:W4:Y:S01]  /*2c00*/  LDL.128 R8, [R35+0x20] ;  /* 0x0000200023087983 */ /* 0x000f220000100c00 */
[----:B------:R-:W-:-:S04]  /*2c10*/  SEL R33, R12, R33, P0 ;  /* 0x000000210c217207 */ /* 0x000fc80000000000 */
[----:B------:R-:W-:-:S04]  /*2c20*/  ISETP.GT.U32.AND P0, PT, R14, R33, PT ;  /* 0x000000210e00720c */ /* 0x000fc80003f04070 */
[----:B------:R-:W-:-:S04]  /*2c30*/  ISETP.GT.AND.EX P0, PT, R15, R13, PT, P0 ;  /* 0x0000000d0f00720c */ /* 0x000fc80003f04300 */
[----:B------:R-:W-:Y:S02]  /*2c40*/  SEL R33, R14, R33, P0 ;  /* 0x000000210e217207 */ /* 0x000fe40000000000 */
[----:B------:R-:W-:Y:S02]  /*2c50*/  SEL R37, R15, R13, P0 ;  /* 0x0000000d0f257207 */ /* 0x000fe40000000000 */
[----:B------:R0:W5:Y:S01]  /*2c60*/  LDL.128 R12, [R35+0x30] ;  /* 0x00003000230c7983 */ /* 0x0001620000100c00 */
[----:B------:R-:W-:-:S05]  /*2c70*/  VIADD R36, R36, 0x10 ;  /* 0x0000001024247836 */ /* 0x000fca0000000000 */
[----:B------:R-:W-:Y:S01]  /*2c80*/  ISETP.NE.AND P5, PT, R36, RZ, PT ;  /* 0x000000ff2400720c */ /* 0x000fe20003fa5270 */
[----:B0-----:R-:W-:Y:S01]  /*2c90*/  VIADD R35, R35, 0x80 ;  /* 0x0000008023237836 */ /* 0x001fe20000000000 */
        /* <DEDUP_REMOVED lines=20> */
[----:B------:R-:W-:-:S04]  /*2de0*/  ISETP.GT.U32.AND P0, PT, R10, R33, PT ;  /* 0x000000210a00720c */ /* 0x000fc80003f04070 */
[----:B------:R-:W-:-:S04]  /*2df0*/  ISETP.GT.AND.EX P0, PT, R11, R9, PT, P0 ;  /* 0x000000090b00720c */ /* 0x000fc80003f04300 */
[----:B------:R-:W-:Y:S02]  /*2e00*/  SEL R33, R10, R33, P0 ;  /* 0x000000210a217207 */ /* 0x000fe40000000000 */
[----:B------:R-:W-:Y:S02]  /*2e10*/  SEL R11, R11, R9, P0 ;  /* 0x000000090b0b7207 */ /* 0x000fe40000000000 */
[----:B-----5:R-:W-:-:S04]  /*2e20*/  ISETP.GT.U32.AND P0, PT, R12, R33, PT ;  /* 0x000000210c00720c */ /* 0x020fc80003f04070 */
[----:B------:R-:W-:-:S04]  /*2e30*/  ISETP.GT.AND.EX P0, PT, R13, R11, PT, P0 ;  /* 0x0000000b0d00720c */ /* 0x000fc80003f04300 */
[----:B------:R-:W-:Y:S02]  /*2e40*/  SEL R33, R12, R33, P0 ;  /* 0x000000210c217207 */ /* 0x000fe40000000000 */
[----:B------:R-:W-:Y:S02]  /*2e50*/  SEL R13, R13, R11, P0 ;  /* 0x0000000b0d0d7207 */ /* 0x000fe40000000000 */
[----:B------:R-:W-:-:S04]  /*2e60*/  ISETP.GT.U32.AND P0, PT, R14, R33, PT ;  /* 0x000000210e00720c */ /* 0x000fc80003f04070 */
[----:B------:R-:W-:-:S04]  /*2e70*/  ISETP.GT.AND.EX P0, PT, R15, R13, PT, P0 ;  /* 0x0000000d0f00720c */ /* 0x000fc80003f04300 */
[----:B------:R-:W-:Y:S02]  /*2e80*/  SEL R33, R14, R33, P0 ;  /* 0x000000210e217207 */ /* 0x000fe40000000000 */
[----:B------:R-:W-:Y:S01]  /*2e90*/  SEL R34, R15, R13, P0 ;  /* 0x0000000d0f227207 */ /* 0x000fe20000000000 */
[----:B------:R-:W-:Y:S06]  /*2ea0*/  @P5 BRA `(.L_x_30) ;  /* 0xfffffff800d05947 */ /* 0x000fec000383ffff */
.L_x_29:
[----:B------:R-:W-:Y:S05]  /*2eb0*/  @!P4 BRA `(.L_x_28) ;  /* 0x000000040054c947 */ /* 0x000fea0003800000 */
[----:B------:R-:W-:Y:S02]  /*2ec0*/  ISETP.GE.U32.AND P0, PT, R27, 0x8, PT ;  /* 0x000000081b00780c */ /* 0x000fe40003f06070 */
[----:B------:R-:W-:-:S11]  /*2ed0*/  ISETP.NE.AND P4, PT, R26, RZ, PT ;  /* 0x000000ff1a00720c */ /* 0x000fd60003f85270 */
[----:B------:R-:W-:Y:S05]  /*2ee0*/  @!P0 BRA `(.L_x_31) ;  /* 0x0000000000988947 */ /* 0x000fea0003800000 */
[----:B------:R-:W-:-:S05]  /*2ef0*/  IMAD R35, R32, 0x8, R28 ;  /* 0x0000000820237824 */ /* 0x000fca00078e021c */
[----:B-1234-:R-:W2:Y:S04]  /*2f00*/  LDL.128 R4, [R35] ;  /* 0x0000000023047983 */ /* 0x01eea80000100c00 */
[----:B------:R-:W3:Y:S04]  /*2f10*/  LDL.128 R8, [R35+0x10] ;  /* 0x0000100023087983 */ /* 0x000ee80000100c00 */
[----:B------:R-:W4:Y:S04]  /*2f20*/  LDL.128 R12, [R35+0x20] ;  /* 0x00002000230c7983 */ /* 0x000f280000100c00 */
[----:B------:R-:W5:Y:S01]  /*2f30*/  LDL.128 R16, [R35+0x30] ;  /* 0x0000300023107983 */ /* 0x000f620000100c00 */
[----:B------:R-:W-:Y:S01]  /*2f40*/  VIADD R32, R32, 0x8 ;  /* 0x0000000820207836 */ /* 0x000fe20000000000 */
        /* <DEDUP_REMOVED lines=31> */
[----:B------:R-:W-:-:S07]  /*3140*/  SEL R34, R19, R17, P0 ;  /* 0x0000001113227207 */ /* 0x000fce0000000000 */
.L_x_31:
[----:B------:R-:W-:Y:S05]  /*3150*/  @!P4 BRA `(.L_x_28) ;  /* 0x0000000000acc947 */ /* 0x000fea0003800000 */
[----:B------:R-:W-:Y:S02]  /*3160*/  ISETP.GE.U32.AND P0, PT, R26, 0x4, PT ;  /* 0x000000041a00780c */ /* 0x000fe40003f06070 */
[----:B--2---:R-:W-:-:S04]  /*3170*/  LOP3.LUT R13, R24, 0x3, RZ, 0xc0, !PT ;  /* 0x00000003180d7812 */ /* 0x004fc800078ec0ff */
[----:B------:R-:W-:-:S07]  /*3180*/  ISETP.NE.AND P4, PT, R13, RZ, PT ;  /* 0x000000ff0d00720c */ /* 0x000fce0003f85270 */
[----:B------:R-:W-:Y:S06]  /*3190*/  @!P0 BRA `(.L_x_32) ;  /* 0x0000000000508947 */ /* 0x000fec0003800000 */
[----:B------:R-:W-:-:S05]  /*31a0*/  IMAD R12, R32, 0x8, R28 ;  /* 0x00000008200c7824 */ /* 0x000fca00078e021c */
[----:B-1-34-:R-:W2:Y:S04]  /*31b0*/  LDL.128 R4, [R12] ;  /* 0x000000000c047983 */ /* 0x01aea80000100c00 */
[----:B------:R-:W3:Y:S01]  /*31c0*/  LDL.128 R8, [R12+0x10] ;  /* 0x000010000c087983 */ /* 0x000ee20000100c00 */
        /* <DEDUP_REMOVED lines=16> */
[----:B------:R-:W-:-:S07]  /*32d0*/  SEL R34, R11, R5, P0 ;  /* 0x000000050b227207 */ /* 0x000fce0000000000 */
.L_x_32:
[----:B------:R-:W-:Y:S05]  /*32e0*/  @!P4 BRA `(.L_x_28) ;  /* 0x000000000048c947 */ /* 0x000fea0003800000 */
[----:B------:R-:W-:-:S05]  /*32f0*/  IMAD R32, R32, 0x8, R28 ;  /* 0x0000000820207824 */ /* 0x000fca00078e021c */
[----:B-1-34-:R-:W2:Y:S01]  /*3300*/  LDL.128 R4, [R32] ;  /* 0x0000000020047983 */ /* 0x01aea20000100c00 */
[----:B------:R-:W-:Y:S02]  /*3310*/  ISETP.NE.AND P4, PT, R13, 0x1, PT ;  /* 0x000000010d00780c */ /* 0x000fe40003f85270 */
[----:B--2---:R-:W-:-:S04]  /*3320*/  ISETP.GT.U32.AND P0, PT, R4, R33, PT ;  /* 0x000000210400720c */ /* 0x004fc80003f04070 */
[----:B------:R-:W-:-:S04]  /*3330*/  ISETP.GT.AND.EX P0, PT, R5, R34, PT, P0 ;  /* 0x000000220500720c */ /* 0x000fc80003f04300 */
[----:B------:R-:W-:Y:S02]  /*3340*/  SEL R33, R4, R33, P0 ;  /* 0x0000002104217207 */ /* 0x000fe40000000000 */
[----:B------:R-:W-:Y:S01]  /*3350*/  SEL R34, R5, R34, P0 ;  /* 0x0000002205227207 */ /* 0x000fe20000000000 */
[----:B------:R-:W-:Y:S06]  /*3360*/  @!P4 BRA `(.L_x_28) ;  /* 0x000000000028c947 */ /* 0x000fec0003800000 */
[----:B------:R-:W-:-:S13]  /*3370*/  ISETP.NE.AND P4, PT, R13, 0x2, PT ;  /* 0x000000020d00780c */ /* 0x000fda0003f85270 */
[----:B------:R-:W2:Y:S01]  /*3380*/  @P4 LDL.64 R4, [R32+0x10] ;  /* 0x0000100020044983 */ /* 0x000ea20000100a00 */
[----:B------:R-:W-:-:S04]  /*3390*/  ISETP.GT.U32.AND P0, PT, R6, R33, PT ;  /* 0x000000210600720c */ /* 0x000fc80003f04070 */
[----:B------:R-:W-:-:S04]  /*33a0*/  ISETP.GT.AND.EX P0, PT, R7, R34, PT, P0 ;  /* 0x000000220700720c */ /* 0x000fc80003f04300 */
[----:B------:R-:W-:Y:S02]  /*33b0*/  SEL R33, R6, R33, P0 ;  /* 0x0000002106217207 */ /* 0x000fe40000000000 */
[----:B------:R-:W-:Y:S02]  /*33c0*/  SEL R34, R7, R34, P0 ;  /* 0x0000002207227207 */ /* 0x000fe40000000000 */
[----:B--2---:R-:W-:-:S04]  /*33d0*/  @P4 ISETP.GT.U32.AND P0, PT, R4, R33, PT ;  /* 0x000000210400420c */ /* 0x004fc80003f04070 */
[----:B------:R-:W-:-:S04]  /*33e0*/  @P4 ISETP.GT.AND.EX P0, PT, R5, R34, PT, P0 ;  /* 0x000000220500420c */ /* 0x000fc80003f04300 */
[----:B------:R-:W-:Y:S02]  /*33f0*/  @P4 SEL R33, R4, R33, P0 ;  /* 0x0000002104214207 */ /* 0x000fe40000000000 */
[----:B------:R-:W-:-:S07]  /*3400*/  @P4 SEL R34, R5, R34, P0 ;  /* 0x0000002205224207 */ /* 0x000fce0000000000 */
.L_x_28:
[----:B---3--:R-:W-:Y:S01]  /*3410*/  IMAD.MOV.U32 R4, RZ, RZ, R33 ;  /* 0x000000ffff047224 */ /* 0x008fe200078e0021 */
[C---:B------:R-:W-:Y:S01]  /*3420*/  ISETP.GT.U32.AND P0, PT, R0.reuse, 0x11, PT ;  /* 0x000000110000780c */ /* 0x040fe20003f04070 */
[----:B-1----:R-:W-:Y:S02]  /*3430*/  IMAD.MOV.U32 R5, RZ, RZ, R34 ;  /* 0x000000ffff057224 */ /* 0x002fe400078e0022 */
[----:B------:R-:W-:-:S03]  /*3440*/  VIADD R34, R0, 0x20 ;  /* 0x0000002000227836 */ /* 0x000fc60000000000 */
[----:B------:R0:W-:Y:S07]  /*3450*/  STS.64 [R25], R4 ;  /* 0x0000000419007388 */ /* 0x0001ee0000000a00 */
[----:B------:R-:W-:Y:S05]  /*3460*/  @P0 BRA `(.L_x_14) ;  /* 0x0000004400400947 */ /* 0x000fea0003800000 */
[----:B------:R-:W-:Y:S02]  /*3470*/  VIADD R11, R2, 0xffffffff ;  /* 0xffffffff020b7836 */ /* 0x000fe40000000000 */
[----:B------:R-:W-:-:S03]  /*3480*/  IMAD.MOV.U32 R8, RZ, RZ, RZ ;  /* 0x000000ffff087224 */ /* 0x000fc600078e00ff */
[----:B------:R-:W-:-:S13]  /*3490*/  ISETP.GE.U32.AND P0, PT, R11, 0x3, PT ;  /* 0x000000030b00780c */ /* 0x000fda0003f06070 */
[----:B------:R-:W-:Y:S05]  /*34a0*/  @!P0 BRA `(.L_x_33) ;  /* 0x00000004006c8947 */ /* 0x000fea0003800000 */
[----:B--2-4-:R-:W1:Y:S01]  /*34b0*/  I2F.U32.RP R6, R24 ;  /* 0x0000001800067306 */ /* 0x014e620000209000 */
[----:B------:R-:W-:Y:S01]  /*34c0*/  LOP3.LUT R8, R2, 0x7ffffffc, RZ, 0xc0, !PT ;  /* 0x7ffffffc02087812 */ /* 0x000fe200078ec0ff */
[----:B------:R-:W-:Y:S01]  /*34d0*/  UMOV UR4, URZ ;  /* 0x000000ff00047c82 */ /* 0x000fe20008000000 */
[----:B------:R-:W-:Y:S01]  /*34e0*/  ISETP.NE.U32.AND P0, PT, R24, RZ, PT ;  /* 0x000000ff1800720c */ /* 0x000fe20003f05070 */
[----:B------:R-:W-:Y:S01]  /*34f0*/  UMOV UR5, URZ ;  /* 0x000000ff00057c82 */ /* 0x000fe20008000000 */
[----:B------:R-:W-:Y:S01]  /*3500*/  LOP3.LUT R9, RZ, R24, RZ, 0x33, !PT ;  /* 0x00000018ff097212 */ /* 0x000fe200078e33ff */
[----:B------:R-:W-:Y:S02]  /*3510*/  IMAD.MOV R12, RZ, RZ, -R8 ;  /* 0x000000ffff0c7224 */ /* 0x000fe400078e0a08 */
[----:B-1----:R-:W0:Y:S02]  /*3520*/  MUFU.RCP R6, R6 ;  /* 0x0000000600067308 */ /* 0x002e240000001000 */
[----:B0-----:R-:W-:-:S06]  /*3530*/  VIADD R4, R6, 0xffffffe ;  /* 0x0ffffffe06047836 */ /* 0x001fcc0000000000 */
[----:B------:R0:W1:Y:S02]  /*3540*/  F2I.FTZ.U32.TRUNC.NTZ R5, R4 ;  /* 0x0000000400057305 */ /* 0x000064000021f000 */
[----:B0-----:R-:W-:Y:S02]  /*3550*/  IMAD.MOV.U32 R4, RZ, RZ, RZ ;  /* 0x000000ffff047224 */ /* 0x001fe400078e00ff */
[----:B-1----:R-:W-:-:S04]  /*3560*/  IMAD.MOV R7, RZ, RZ, -R5 ;  /* 0x000000ffff077224 */ /* 0x002fc800078e0a05 */
[----:B------:R-:W-:-:S04]  /*3570*/  IMAD R7, R7, R24, RZ ;  /* 0x0000001807077224 */ /* 0x000fc800078e02ff */
[----:B------:R-:W-:-:S07]  /*3580*/  IMAD.HI.U32 R10, R5, R7, R4 ;  /* 0x00000007050a7227 */ /* 0x000fce00078e0004 */
.L_x_34:
[--C-:B------:R-:W-:Y:S01]  /*3590*/  SHF.R.U32.HI R5, RZ, 0x15, R3.reuse ;  /* 0x00000015ff057819 */ /* 0x100fe20000011603 */
[----:B-1----:R-:W-:Y:S01]  /*35a0*/  IMAD.SHL.U32 R7, R3, 0x2, RZ ;  /* 0x0000000203077824 */ /* 0x002fe200078e00ff */
[--C-:B------:R-:W-:Y:S01]  /*35b0*/  SHF.R.U32.HI R6, RZ, 0x1f, R3.reuse ;  /* 0x0000001fff067819 */ /* 0x100fe20000011603 */
[----:B------:R-:W-:Y:S01]  /*35c0*/  VIADD R12, R12, 0x4 ;  /* 0x000000040c0c7836 */ /* 0x000fe20000000000 */
[----:B------:R-:W-:-:S04]  /*35d0*/  SHF.R.U32.HI R4, RZ, 0x1, R3 ;  /* 0x00000001ff047819 */ /* 0x000fc80000011603 */
[----:B------:R-:W-:-:S04]  /*35e0*/  LOP3.LUT R4, R6, R5, R4, 0x96, !PT ;  /* 0x0000000506047212 */ /* 0x000fc800078e9604 */
[----:B------:R-:W-:Y:S02]  /*35f0*/  LOP3.LUT R14, R4, R3, RZ, 0x3c, !PT ;  /* 0x00000003040e7212 */ /* 0x000fe400078e3cff */
[----:B------:R-:W0:Y:S02]  /*3600*/  LDS.64 R4, [R25+0x208] ;  /* 0x0002080019047984 */ /* 0x000e240000000a00 */
[----:B------:R-:W-:-:S05]  /*3610*/  LOP3.LUT R13, R7, 0x1, R14, 0xf8, !PT ;  /* 0x00000001070d7812 */ /* 0x000fca00078ef80e */
[----:B------:R-:W-:-:S04]  /*3620*/  IMAD.HI.U32 R6, R10, R13, RZ ;  /* 0x0000000d0a067227 */ /* 0x000fc800078e00ff */
[----:B------:R-:W-:Y:S02]  /*3630*/  IMAD.MOV R6, RZ, RZ, -R6 ;  /* 0x000000ffff067224 */ /* 0x000fe400078e0a06 */
[----:B------:R-:W-:Y:S02]  /*3640*/  IMAD.SHL.U32 R19, R13, 0x2, RZ ;  /* 0x000000020d137824 */ /* 0x000fe400078e00ff */
[----:B------:R-:W-:Y:S01]  /*3650*/  IMAD R17, R24, R6, R13 ;  /* 0x0000000618117224 */ /* 0x000fe200078e020d */
[--C-:B------:R-:W-:Y:S02]  /*3660*/  SHF.R.U32.HI R6, RZ, 0x15, R7.reuse ;  /* 0x00000015ff067819 */ /* 0x100fe40000011607 */
[----:B------:R-:W-:Y:S02]  /*3670*/  SHF.R.U32.HI R7, RZ, 0x1f, R7 ;  /* 0x0000001fff077819 */ /* 0x000fe40000011607 */
[----:B------:R-:W-:Y:S02]  /*3680*/  ISETP.GE.U32.AND P4, PT, R17, R24, PT ;  /* 0x000000181100720c */ /* 0x000fe40003f86070 */
[----:B------:R-:W-:-:S04]  /*3690*/  LOP3.LUT R6, R6, 0x7fffffff, R3, 0x78, !PT ;  /* 0x7fffffff06067812 */ /* 0x000fc800078e7803 */
[----:B------:R-:W-:-:S04]  /*36a0*/  LOP3.LUT R14, R14, R6, R7, 0x96, !PT ;  /* 0x000000060e0e7212 */ /* 0x000fc800078e9607 */
[----:B------:R-:W-:-:S03]  /*36b0*/  LOP3.LUT R15, R19, 0x1, R14, 0xf8, !PT ;  /* 0x00000001130f7812 */ /* 0x000fc600078ef80e */
[----:B------:R-:W-:Y:S02]  /*36c0*/  @P4 IMAD.IADD R17, R17, 0x1, -R24 ;  /* 0x0000000111114824 */ /* 0x000fe400078e0a18 */
[----:B------:R-:W-:-:S03]  /*36d0*/  IMAD.HI.U32 R16, R10, R15, RZ ;  /* 0x0000000f0a107227 */ /* 0x000fc600078e00ff */
[----:B------:R-:W-:Y:S01]  /*36e0*/  ISETP.GE.U32.AND P5, PT, R17, R24, PT ;  /* 0x000000181100720c */ /* 0x000fe20003fa6070 */
[----:B------:R-:W-:Y:S01]  /*36f0*/  IMAD.MOV R16, RZ, RZ, -R16 ;  /* 0x000000ffff107224 */ /* 0x000fe200078e0a10 */
[----:B0-----:R-:W-:-:S03]  /*3700*/  IADD3 R4, P4, PT, R4, UR4, RZ ;  /* 0x0000000404047c10 */ /* 0x001fc6000ff9e0ff */
[----:B------:R-:W-:Y:S01]  /*3710*/  IMAD R33, R24, R16, R15 ;  /* 0x0000001018217224 */ /* 0x000fe200078e020f */
[----:B------:R-:W-:Y:S02]  /*3720*/  IADD3.X R5, PT, PT, R5, UR5, RZ, P4, !PT ;  /* 0x0000000505057c10 */ /* 0x000fe4000a7fe4ff */
[----:B------:R-:W-:Y:S02]  /*3730*/  SHF.R.U32.HI R16, RZ, 0x15, R19 ;  /* 0x00000015ff107819 */ /* 0x000fe40000011613 */
[----:B------:R-:W-:Y:S02]  /*3740*/  ISETP.GE.U32.AND P4, PT, R33, R24, PT ;  /* 0x000000182100720c */ /* 0x000fe40003f86070 */
[----:B------:R-:W-:Y:S01]  /*3750*/  LOP3.LUT R16, R16, 0x7fffffff, R13, 0x78, !PT ;  /* 0x7fffffff10107812 */ /* 0x000fe200078e780d */
[----:B------:R-:W-:Y:S01]  /*3760*/  @P5 IMAD.IADD R17, R17, 0x1, -R24 ;  /* 0x0000000111115824 */ /* 0x000fe200078e0a18 */
[----:B------:R-:W-:-:S04]  /*3770*/  SHF.R.U32.HI R13, RZ, 0x1f, R19 ;  /* 0x0000001fff0d7819 */ /* 0x000fc80000011613 */
[----:B------:R-:W-:Y:S02]  /*3780*/  SEL R17, R9, R17, !P0 ;  /* 0x0000001109117207 */ /* 0x000fe40004000000 */
[----:B------:R-:W-:-:S03]  /*3790*/  LOP3.LUT R13, R14, R16, R13, 0x96, !PT ;  /* 0x000000100e0d7212 */ /* 0x000fc600078e960d */
[----:B------:R0:W-:Y:S01]  /*37a0*/  ST.E.U8 desc[UR12][R4.64], R17 ;  /* 0x0000001104007985 */ /* 0x0001e2000c10110c */
[----:B------:R-:W-:Y:S01]  /*37b0*/  @P4 IMAD.IADD R33, R33, 0x1, -R24 ;  /* 0x0000000121214824 */ /* 0x000fe200078e0a18 */
[----:B------:R-:W-:Y:S02]  /*37c0*/  LOP3.LUT R16, R13, 0x1, RZ, 0xc0, !PT ;  /* 0x000000010d107812 */ /* 0x000fe400078ec0ff */
[----:B------:R-:W1:Y:S02]  /*37d0*/  LDS.64 R6, [R25+0x208] ;  /* 0x0002080019067984 */ /* 0x000e640000000a00 */
[----:B------:R-:W-:Y:S01]  /*37e0*/  ISETP.GE.U32.AND P5, PT, R33, R24, PT ;  /* 0x000000182100720c */ /* 0x000fe20003fa6070 */
[----:B------:R-:W-:-:S04]  /*37f0*/  IMAD R15, R15, 0x2, R16 ;  /* 0x000000020f0f7824 */ /* 0x000fc800078e0210 */
[----:B------:R-:W-:-:S04]  /*3800*/  IMAD.HI.U32 R16, R10, R15, RZ ;  /* 0x0000000f0a107227 */ /* 0x000fc800078e00ff */
[----:B------:R-:W-:-:S04]  /*3810*/  IMAD.MOV R16, RZ, RZ, -R16 ;  /* 0x000000ffff107224 */ /* 0x000fc800078e0a10 */
[----:B------:R-:W-:Y:S02]  /*3820*/  @P5 IMAD.IADD R33, R33, 0x1, -R24 ;  /* 0x0000000121215824 */ /* 0x000fe400078e0a18 */
[----:B0-----:R-:W-:Y:S01]  /*3830*/  IMAD R17, R24, R16, R15 ;  /* 0x0000001018117224 */ /* 0x001fe200078e020f */
[--C-:B------:R-:W-:Y:S02]  /*3840*/  SHF.R.U32.HI R16, RZ, 0x1c, R3.reuse ;  /* 0x0000001cff107819 */ /* 0x100fe40000011603 */
[----:B------:R-:W-:Y:S02]  /*3850*/  SEL R33, R9, R33, !P0 ;  /* 0x0000002109217207 */ /* 0x000fe40004000000 */
[----:B------:R-:W-:-:S04]  /*3860*/  SHF.R.U32.HI R3, RZ, 0x12, R3 ;  /* 0x00000012ff037819 */ /* 0x000fc80000011603 */
[----:B------:R-:W-:-:S04]  /*3870*/  LOP3.LUT R16, R16, R3, R14, 0x96, !PT ;  /* 0x0000000310107212 */ /* 0x000fc800078e960e */
[----:B------:R-:W-:-:S05]  /*3880*/  LOP3.LUT R16, R16, 0x1, R13, 0x48, !PT ;  /* 0x0000000110107812 */ /* 0x000fca00078e480d */
[----:B------:R-:W-:-:S04]  /*3890*/  IMAD R3, R15, 0x2, R16 ;  /* 0x000000020f037824 */ /* 0x000fc800078e0210 */
[----:B------:R-:W-:Y:S01]  /*38a0*/  IMAD.HI.U32 R13, R10, R3, RZ ;  /* 0x000000030a0d7227 */ /* 0x000fe200078e00ff */
[----:B-1----:R-:W-:-:S03]  /*38b0*/  IADD3 R4, P4, PT, R6, UR4, RZ ;  /* 0x0000000406047c10 */ /* 0x002fc6000ff9e0ff */
[----:B------:R-:W-:Y:S01]  /*38c0*/  IMAD.MOV R13, RZ, RZ, -R13 ;  /* 0x000000ffff0d7224 */ /* 0x000fe200078e0a0d */
[----:B------:R-:W-:Y:S02]  /*38d0*/  IADD3.X R5, PT, PT, R7, UR5, RZ, P4, !PT ;  /* 0x0000000507057c10 */ /* 0x000fe4000a7fe4ff */
[C---:B------:R-:W-:Y:S01]  /*38e0*/  ISETP.GE.U32.AND P4, PT, R17.reuse, R24, PT ;  /* 0x000000181100720c */ /* 0x040fe20003f86070 */
[----:B------:R-:W-:Y:S02]  /*38f0*/  IMAD R13, R24, R13, R3 ;  /* 0x0000000d180d7224 */ /* 0x000fe400078e0203 */
[----:B------:R-:W-:Y:S04]  /*3900*/  ST.E.U8 desc[UR12][R4.64+0x1], R33 ;  /* 0x0000012104007985 */ /* 0x000fe8000c10110c */
[----:B------:R-:W0:Y:S06]  /*3910*/  LDS.64 R6, [R25+0x208] ;  /* 0x0002080019067984 */ /* 0x000e2c0000000a00 */
[----:B------:R-:W-:-:S05]  /*3920*/  @P4 IMAD.IADD R17, R17, 0x1, -R24 ;  /* 0x0000000111114824 */ /* 0x000fca00078e0a18 */
[----:B------:R-:W-:-:S13]  /*3930*/  ISETP.GE.U32.AND P5, PT, R17, R24, PT ;  /* 0x000000181100720c */ /* 0x000fda0003fa6070 */
[----:B------:R-:W-:-:S05]  /*3940*/  @P5 IMAD.IADD R17, R17, 0x1, -R24 ;  /* 0x0000000111115824 */ /* 0x000fca00078e0a18 */
[----:B------:R-:W-:Y:S02]  /*3950*/  SEL R17, R9, R17, !P0 ;  /* 0x0000001109117207 */ /* 0x000fe40004000000 */
[----:B0-----:R-:W-:-:S04]  /*3960*/  IADD3 R4, P4, PT, R6, UR4, RZ ;  /* 0x0000000406047c10 */ /* 0x001fc8000ff9e0ff */
[----:B------:R-:W-:Y:S02]  /*3970*/  IADD3.X R5, PT, PT, R7, UR5, RZ, P4, !PT ;  /* 0x0000000507057c10 */ /* 0x000fe4000a7fe4ff */
[----:B------:R-:W-:-:S03]  /*3980*/  ISETP.GE.U32.AND P4, PT, R13, R24, PT ;  /* 0x000000180d00720c */ /* 0x000fc60003f86070 */
[----:B------:R-:W-:Y:S04]  /*3990*/  ST.E.U8 desc[UR12][R4.64+0x2], R17 ;  /* 0x0000021104007985 */ /* 0x000fe8000c10110c */
[----:B------:R-:W0:Y:S06]  /*39a0*/  LDS.64 R6, [R25+0x208] ;  /* 0x0002080019067984 */ /* 0x000e2c0000000a00 */
[----:B------:R-:W-:-:S05]  /*39b0*/  @P4 IMAD.IADD R13, R13, 0x1, -R24 ;  /* 0x000000010d0d4824 */ /* 0x000fca00078e0a18 */
[----:B------:R-:W-:-:S13]  /*39c0*/  ISETP.GE.U32.AND P5, PT, R13, R24, PT ;  /* 0x000000180d00720c */ /* 0x000fda0003fa6070 */
[----:B------:R-:W-:-:S05]  /*39d0*/  @P5 IMAD.IADD R13, R13, 0x1, -R24 ;  /* 0x000000010d0d5824 */ /* 0x000fca00078e0a18 */
[----:B------:R-:W-:Y:S02]  /*39e0*/  SEL R13, R9, R13, !P0 ;  /* 0x0000000d090d7207 */ /* 0x000fe40004000000 */
[----:B0-----:R-:W-:Y:S01]  /*39f0*/  IADD3 R6, P4, PT, R6, UR4, RZ ;  /* 0x0000000406067c10 */ /* 0x001fe2000ff9e0ff */
[----:B------:R-:W-:-:S03]  /*3a00*/  UIADD3 UR4, UP0, UPT, UR4, 0x4, URZ ;  /* 0x0000000404047890 */ /* 0x000fc6000ff1e0ff */
[----:B------:R-:W-:Y:S01]  /*3a10*/  IADD3.X R7, PT, PT, R7, UR5, RZ, P4, !PT ;  /* 0x0000000507077c10 */ /* 0x000fe2000a7fe4ff */
[----:B------:R-:W-:Y:S01]  /*3a20*/  UIADD3.X UR5, UPT, UPT, URZ, UR5, URZ, UP0, !UPT ;  /* 0x00000005ff057290 */ /* 0x000fe200087fe4ff */
[----:B------:R-:W-:-:S03]  /*3a30*/  ISETP.NE.AND P4, PT, R12, RZ, PT ;  /* 0x000000ff0c00720c */ /* 0x000fc60003f85270 */
[----:B------:R1:W-:Y:S10]  /*3a40*/  ST.E.U8 desc[UR12][R6.64+0x3], R13 ;  /* 0x0000030d06007985 */ /* 0x0003f4000c10110c */
[----:B------:R-:W-:Y:S05]  /*3a50*/  @P4 BRA `(.L_x_34) ;  /* 0xfffffff800cc4947 */ /* 0x000fea000383ffff */
.L_x_33:
[----:B------:R-:W-:Y:S05]  /*3a60*/  @!P1 BRA `(.L_x_35) ;  /* 0x0000000400409947 */ /* 0x000fea0003800000 */
[----:B------:R-:W-:Y:S02]  /*3a70*/  ISETP.NE.AND P4, PT, R30, RZ, PT ;  /* 0x000000ff1e00720c */ /* 0x000fe40003f85270 */
[----:B0-----:R-:W-:-:S04]  /*3a80*/  LOP3.LUT R4, R2, 0x1, RZ, 0xc0, !PT ;  /* 0x0000000102047812 */ /* 0x001fc800078ec0ff */
[----:B------:R-:W-:-:S07]  /*3a90*/  ISETP.NE.U32.AND P0, PT, R4, 0x1, PT ;  /* 0x000000010400780c */ /* 0x000fce0003f05070 */
[----:B------:R-:W-:Y:S06]  /*3aa0*/  @!P4 BRA `(.L_x_36) ;  /* 0x0000000000c0c947 */ /* 0x000fec0003800000 */
[----:B------:R-:W0:Y:S01]  /*3ab0*/  I2F.U32.RP R9, R24 ;  /* 0x0000001800097306 */ /* 0x000e220000209000 */
[--C-:B------:R-:W-:Y:S02]  /*3ac0*/  SHF.R.U32.HI R4, RZ, 0x1, R3.reuse ;  /* 0x00000001ff047819 */ /* 0x100fe40000011603 */
[--C-:B-12---:R-:W-:Y:S02]  /*3ad0*/  SHF.R.U32.HI R7, RZ, 0x15, R3.reuse ;  /* 0x00000015ff077819 */ /* 0x106fe40000011603 */
[--C-:B----4-:R-:W-:Y:S02]  /*3ae0*/  SHF.R.U32.HI R6, RZ, 0x1f, R3.reuse ;  /* 0x0000001fff067819 */ /* 0x110fe40000011603 */
[----:B------:R-:W-:Y:S02]  /*3af0*/  SHF.R.U32.HI R13, RZ, 0x1e, R3 ;  /* 0x0000001eff0d7819 */ /* 0x000fe40000011603 */
[----:B------:R-:W-:-:S04]  /*3b00*/  LOP3.LUT R4, R6, R7, R4, 0x96, !PT ;  /* 0x0000000706047212 */ /* 0x000fc800078e9604 */
[----:B------:R-:W-:Y:S01]  /*3b10*/  LOP3.LUT R6, R4, R3, RZ, 0x3c, !PT ;  /* 0x0000000304067212 */ /* 0x000fe200078e3cff */
[----:B------:R-:W-:Y:S01]  /*3b20*/  IMAD.MOV.U32 R4, RZ, RZ, RZ ;  /* 0x000000ffff047224 */ /* 0x000fe200078e00ff */
[----:B0-----:R-:W0:Y:S02]  /*3b30*/  MUFU.RCP R9, R9 ;  /* 0x0000000900097308 */ /* 0x001e240000001000 */
[----:B0-----:R-:W-:-:S06]  /*3b40*/  VIADD R5, R9, 0xffffffe ;  /* 0x0ffffffe09057836 */ /* 0x001fcc0000000000 */
[----:B------:R-:W0:Y:S02]  /*3b50*/  F2I.FTZ.U32.TRUNC.NTZ R5, R5 ;  /* 0x0000000500057305 */ /* 0x000e24000021f000 */
[----:B0-----:R-:W-:-:S04]  /*3b60*/  IMAD.MOV R10, RZ, RZ, -R5 ;  /* 0x000000ffff0a7224 */ /* 0x001fc800078e0a05 */
[----:B------:R-:W-:Y:S01]  /*3b70*/  IMAD.MOV.U32 R7, RZ, RZ, R10 ;  /* 0x000000ffff077224 */ /* 0x000fe200078e000a */
[----:B------:R-:W-:-:S03]  /*3b80*/  LOP3.LUT R10, R6, 0x1, RZ, 0xc0, !PT ;  /* 0x00000001060a7812 */ /* 0x000fc600078ec0ff */
[----:B------:R-:W-:-:S04]  /*3b90*/  IMAD R7, R7, R24, RZ ;  /* 0x0000001807077224 */ /* 0x000fc800078e02ff */
[----:B------:R-:W-:Y:S02]  /*3ba0*/  IMAD.HI.U32 R12, R5, R7, R4 ;  /* 0x00000007050c7227 */ /* 0x000fe400078e0004 */
[----:B------:R-:W0:Y:S02]  /*3bb0*/  LDS.64 R4, [R25+0x208] ;  /* 0x0002080019047984 */ /* 0x000e240000000a00 */
[----:B------:R-:W-:Y:S01]  /*3bc0*/  IMAD R7, R3, 0x2, R10 ;  /* 0x0000000203077824 */ /* 0x000fe200078e020a */
[----:B------:R-:W-:-:S03]  /*3bd0*/  SHF.R.U32.HI R10, RZ, 0x14, R3 ;  /* 0x00000014ff0a7819 */ /* 0x000fc60000011603 */
[----:B------:R-:W-:Y:S01]  /*3be0*/  IMAD.HI.U32 R9, R12, R7, RZ ;  /* 0x000000070c097227 */ /* 0x000fe200078e00ff */
[----:B------:R-:W-:Y:S02]  /*3bf0*/  LOP3.LUT R13, R13, R10, R3, 0x96, !PT ;  /* 0x0000000a0d0d7212 */ /* 0x000fe400078e9603 */
[----:B------:R-:W-:Y:S01]  /*3c00*/  LOP3.LUT R10, RZ, R24, RZ, 0x33, !PT ;  /* 0x00000018ff0a7212 */ /* 0x000fe200078e33ff */
[----:B------:R-:W-:Y:S01]  /*3c10*/  IMAD.MOV R9, RZ, RZ, -R9 ;  /* 0x000000ffff097224 */ /* 0x000fe200078e0a09 */
[----:B------:R-:W-:-:S03]  /*3c20*/  LOP3.LUT R6, R13, 0x1, R6, 0x48, !PT ;  /* 0x000000010d067812 */ /* 0x000fc600078e4806 */
[----:B------:R-:W-:Y:S02]  /*3c30*/  IMAD R9, R24, R9, R7 ;  /* 0x0000000918097224 */ /* 0x000fe400078e0207 */
[----:B------:R-:W-:-:S03]  /*3c40*/  IMAD R3, R7, 0x2, R6 ;  /* 0x0000000207037824 */ /* 0x000fc600078e0206 */
[----:B------:R-:W-:Y:S01]  /*3c50*/  ISETP.GE.U32.AND P4, PT, R9, R24, PT ;  /* 0x000000180900720c */ /* 0x000fe20003f86070 */
[----:B------:R-:W-:-:S04]  /*3c60*/  IMAD.HI.U32 R12, R12, R3, RZ ;  /* 0x000000030c0c7227 */ /* 0x000fc800078e00ff */
[----:B------:R-:W-:-:S04]  /*3c70*/  IMAD.MOV R12, RZ, RZ, -R12 ;  /* 0x000000ffff0c7224 */ /* 0x000fc800078e0a0c */
[----:B------:R-:W-:-:S04]  /*3c80*/  IMAD R13, R24, R12, R3 ;  /* 0x0000000c180d7224 */ /* 0x000fc800078e0203 */
[----:B------:R-:W-:Y:S01]  /*3c90*/  @P4 IMAD.IADD R9, R9, 0x1, -R24 ;  /* 0x0000000109094824 */ /* 0x000fe200078e0a18 */
[----:B------:R-:W-:-:S04]  /*3ca0*/  ISETP.NE.U32.AND P4, PT, R24, RZ, PT ;  /* 0x000000ff1800720c */ /* 0x000fc80003f85070 */
[----:B------:R-:W-:Y:S02]  /*3cb0*/  ISETP.GE.U32.AND P6, PT, R9, R24, PT ;  /* 0x000000180900720c */ /* 0x000fe40003fc6070 */
[----:B0-----:R-:W-:-:S05]  /*3cc0*/  IADD3 R4, P5, PT, R8, R4, RZ ;  /* 0x0000000408047210 */ /* 0x001fca0007fbe0ff */
[----:B------:R-:W-:Y:S01]  /*3cd0*/  IMAD.X R5, RZ, RZ, R5, P5 ;  /* 0x000000ffff057224 */ /* 0x000fe200028e0605 */
[----:B------:R-:W-:-:S05]  /*3ce0*/  ISETP.GE.U32.AND P5, PT, R13, R24, PT ;  /* 0x000000180d00720c */ /* 0x000fca0003fa6070 */
[----:B------:R-:W-:-:S05]  /*3cf0*/  @P6 IMAD.IADD R9, R9, 0x1, -R24 ;  /* 0x0000000109096824 */ /* 0x000fca00078e0a18 */
[----:B------:R-:W-:-:S03]  /*3d00*/  SEL R9, R10, R9, !P4 ;  /* 0x000000090a097207 */ /* 0x000fc60006000000 */
[----:B------:R-:W-:Y:S02]  /*3d10*/  @P5 IMAD.IADD R13, R13, 0x1, -R24 ;  /* 0x000000010d0d5824 */ /* 0x000fe400078e0a18 */
[----:B------:R-:W-:Y:S04]  /*3d20*/  ST.E.U8 desc[UR12][R4.64], R9 ;  /* 0x0000000904007985 */ /* 0x000fe8000c10110c */
[----:B------:R-:W0:Y:S01]  /*3d30*/  LDS.64 R6, [R25+0x208] ;  /* 0x0002080019067984 */ /* 0x000e220000000a00 */
[----:B------:R-:W-:-:S13]  /*3d40*/  ISETP.GE.U32.AND P6, PT, R13, R24, PT ;  /* 0x000000180d00720c */ /* 0x000fda0003fc6070 */
[----:B------:R-:W-:-:S05]  /*3d50*/  @P6 IMAD.IADD R13, R13, 0x1, -R24 ;  /* 0x000000010d0d6824 */ /* 0x000fca00078e0a18 */
[----:B------:R-:W-:Y:S02]  /*3d60*/  SEL R13, R10, R13, !P4 ;  /* 0x0000000d0a0d7207 */ /* 0x000fe40006000000 */
[C---:B0-----:R-:W-:Y:S01]  /*3d70*/  IADD3 R6, P5, PT, R8.reuse, R6, RZ ;  /* 0x0000000608067210 */ /* 0x041fe20007fbe0ff */
[----:B------:R-:W-:-:S04]  /*3d80*/  VIADD R8, R8, 0x2 ;  /* 0x0000000208087836 */ /* 0x000fc80000000000 */
[----:B------:R-:W-:-:S05]  /*3d90*/  IMAD.X R7, RZ, RZ, R7, P5 ;  /* 0x000000ffff077224 */ /* 0x000fca00028e0607 */
[----:B------:R0:W-:Y:S03]  /*3da0*/  ST.E.U8 desc[UR12][R6.64+0x1], R13 ;  /* 0x0000010d06007985 */ /* 0x0001e6000c10110c */
.L_x_36:
[----:B------:R-:W-:Y:S05]  /*3db0*/  @P0 BRA `(.L_x_35) ;  /* 0x00000000006c0947 */ /* 0x000fea0003800000 */
[----:B------:R-:W3:Y:S01]  /*3dc0*/  I2F.U32.RP R9, R24 ;  /* 0x0000001800097306 */ /* 0x000ee20000209000 */
[--C-:B------:R-:W-:Y:S02]  /*3dd0*/  SHF.R.U32.HI R4, RZ, 0x1, R3.reuse ;  /* 0x00000001ff047819 */ /* 0x100fe40000011603 */
[--C-:B012---:R-:W-:Y:S02]  /*3de0*/  SHF.R.U32.HI R7, RZ, 0x15, R3.reuse ;  /* 0x00000015ff077819 */ /* 0x107fe40000011603 */
[----:B----4-:R-:W-:Y:S02]  /*3df0*/  SHF.R.U32.HI R6, RZ, 0x1f, R3 ;  /* 0x0000001fff067819 */ /* 0x010fe40000011603 */
[----:B------:R-:W-:Y:S02]  /*3e00*/  ISETP.NE.U32.AND P5, PT, R24, RZ, PT ;  /* 0x000000ff1800720c */ /* 0x000fe40003fa5070 */
[----:B------:R-:W-:-:S04]  /*3e10*/  LOP3.LUT R4, R6, R7, R4, 0x96, !PT ;  /* 0x0000000706047212 */ /* 0x000fc800078e9604 */
[----:B------:R-:W-:Y:S01]  /*3e20*/  LOP3.LUT R6, R4, 0x1, R3, 0x48, !PT ;  /* 0x0000000104067812 */ /* 0x000fe200078e4803 */
[----:B------:R-:W-:Y:S01]  /*3e30*/  IMAD.MOV.U32 R4, RZ, RZ, RZ ;  /* 0x000000ffff047224 */ /* 0x000fe200078e00ff */
[----:B---3--:R-:W0:Y:S03]  /*3e40*/  MUFU.RCP R9, R9 ;  /* 0x0000000900097308 */ /* 0x008e260000001000 */
[----:B------:R-:W-:Y:S02]  /*3e50*/  IMAD R3, R3, 0x2, R6 ;  /* 0x0000000203037824 */ /* 0x000fe400078e0206 */
[----:B0-----:R-:W-:-:S06]  /*3e60*/  VIADD R5, R9, 0xffffffe ;  /* 0x0ffffffe09057836 */ /* 0x001fcc0000000000 */
[----:B------:R-:W0:Y:S02]  /*3e70*/  F2I.FTZ.U32.TRUNC.NTZ R5, R5 ;  /* 0x0000000500057305 */ /* 0x000e24000021f000 */
[----:B0-----:R-:W-:-:S04]  /*3e80*/  IMAD.MOV R13, RZ, RZ, -R5 ;  /* 0x000000ffff0d7224 */ /* 0x001fc800078e0a05 */
[----:B------:R-:W-:-:S04]  /*3e90*/  IMAD R7, R13, R24, RZ ;  /* 0x000000180d077224 */ /* 0x000fc800078e02ff */
[----:B------:R-:W-:-:S06]  /*3ea0*/  IMAD.HI.U32 R4, R5, R7, R4 ;  /* 0x0000000705047227 */ /* 0x000fcc00078e0004 */
[----:B------:R-:W-:Y:S02]  /*3eb0*/  IMAD.HI.U32 R6, R4, R3, RZ ;  /* 0x0000000304067227 */ /* 0x000fe400078e00ff */
[----:B------:R-:W0:Y:S02]  /*3ec0*/  LDS.64 R4, [R25+0x208] ;  /* 0x0002080019047984 */ /* 0x000e240000000a00 */
[----:B------:R-:W-:-:S04]  /*3ed0*/  IMAD.MOV R6, RZ, RZ, -R6 ;  /* 0x000000ffff067224 */ /* 0x000fc800078e0a06 */
[----:B------:R-:W-:-:S05]  /*3ee0*/  IMAD R7, R24, R6, R3 ;  /* 0x0000000618077224 */ /* 0x000fca00078e0203 */
[----:B------:R-:W-:-:S13]  /*3ef0*/  ISETP.GE.U32.AND P0, PT, R7, R24, PT ;  /* 0x000000180700720c */ /* 0x000fda0003f06070 */
[----:B------:R-:W-:-:S05]  /*3f00*/  @P0 IMAD.IADD R7, R7, 0x1, -R24 ;  /* 0x0000000107070824 */ /* 0x000fca00078e0a18 */
[----:B------:R-:W-:Y:S02]  /*3f10*/  ISETP.GE.U32.AND P4, PT, R7, R24, PT ;  /* 0x000000180700720c */ /* 0x000fe40003f86070 */
[----:B0-----:R-:W-:-:S11]  /*3f20*/  IADD3 R8, P0, PT, R4, R8, RZ ;  /* 0x0000000804087210 */ /* 0x001fd60007f1e0ff */
[----:B------:R-:W-:Y:S01]  /*3f30*/  @P4 IMAD.IADD R7, R7, 0x1, -R24 ;  /* 0x0000000107074824 */ /* 0x000fe200078e0a18 */
[----:B------:R-:W-:Y:S01]  /*3f40*/  @!P5 LOP3.LUT R7, RZ, R24, RZ, 0x33, !PT ;  /* 0x00000018ff07d212 */ /* 0x000fe200078e33ff */
[----:B------:R-:W-:-:S05]  /*3f50*/  IMAD.X R9, RZ, RZ, R5, P0 ;  /* 0x000000ffff097224 */ /* 0x000fca00000e0605 */
[----:B------:R3:W-:Y:S02]  /*3f60*/  ST.E.U8 desc[UR12][R8.64], R7 ;  /* 0x0000000708007985 */ /* 0x0007e4000c10110c */
.L_x_35:
[----:B------:R-:W-:Y:S05]  /*3f70*/  @!P2 BRA `(.L_x_37) ;  /* 0x0000000000b0a947 */ /* 0x000fea0003800000 */
[----:B------:R-:W-:Y:S01]  /*3f80*/  ISETP.GE.U32.AND P0, PT, R29, 0xf, PT ;  /* 0x0000000f1d00780c */ /* 0x000fe20003f06070 */
[----:B0-----:R-:W-:Y:S01]  /*3f90*/  IMAD.MOV.U32 R5, RZ, RZ, RZ ;  /* 0x000000ffff057224 */ /* 0x001fe200078e00ff */
[----:B------:R-:W-:-:S11]  /*3fa0*/  ISETP.NE.AND P4, PT, R27, RZ, PT ;  /* 0x000000ff1b00720c */ /* 0x000fd60003f85270 */
[----:B------:R-:W-:Y:S05]  /*3fb0*/  @!P0 BRA `(.L_x_38) ;  /* 0x00000000003c8947 */ /* 0x000fea0003800000 */
[----:B------:R-:W-:Y:S01]  /*3fc0*/  LOP3.LUT R5, R24, 0x7ffffff0, RZ, 0xc0, !PT ;  /* 0x7ffffff018057812 */ /* 0x000fe200078ec0ff */
[----:B-12-4-:R-:W-:-:S04]  /*3fd0*/  VIADD R6, R1, 0x360 ;  /* 0x0000036001067836 */ /* 0x016fc80000000000 */
[----:B------:R-:W-:-:S07]  /*3fe0*/  IMAD.MOV R4, RZ, RZ, -R5 ;  /* 0x000000ffff047224 */ /* 0x000fce00078e0a05 */
.L_x_39:
        /* <DEDUP_REMOVED lines=10> */
[----:B0-----:R-:W-:Y:S01]  /*4090*/  VIADD R6, R6, 0x80 ;  /* 0x0000008006067836 */ /* 0x001fe20000000000 */
[----:B------:R-:W-:Y:S06]  /*40a0*/  @P0 BRA `(.L_x_39) ;  /* 0xfffffffc00d00947 */ /* 0x000fec000383ffff */
.L_x_38:
        /* <DEDUP_REMOVED lines=11> */
[----:B0-----:R-:W-:-:S04]  /*4160*/  LOP3.LUT R4, R24, 0x3, RZ, 0xc0, !PT ;  /* 0x0000000318047812 */ /* 0x001fc800078ec0ff */
[----:B------:R-:W-:-:S07]  /*4170*/  ISETP.NE.AND P4, PT, R4, RZ, PT ;  /* 0x000000ff0400720c */ /* 0x000fce0003f85270 */
[C---:B-12-4-:R-:W-:Y:S02]  /*4180*/  @P0 IMAD R6, R5.reuse, 0x8, R28 ;  /* 0x0000000805060824 */ /* 0x056fe400078e021c */
        /* <DEDUP_REMOVED lines=11> */
.L_x_37:
[----:B01234-:R0:W1:Y:S01]  /*4240*/  LDS.64 R6, [R25+0x208] ;  /* 0x0002080019067984 */ /* 0x01f0620000000a00 */
[----:B------:R-:W-:Y:S01]  /*4250*/  ISETP.GE.U32.AND P0, PT, R11, 0xf, PT ;  /* 0x0000000f0b00780c */ /* 0x000fe20003f06070 */
[----:B------:R-:W-:-:S12]  /*4260*/  IMAD.MOV.U32 R4, RZ, RZ, RZ ;  /* 0x000000ffff047224 */ /* 0x000fd800078e00ff */
[----:B0-----:R-:W-:Y:S05]  /*4270*/  @!P0 BRA `(.L_x_40) ;  /* 0x0000000400d48947 */ /* 0x001fea0003800000 */
[----:B------:R-:W-:Y:S01]  /*4280*/  VIADD R5, R21, 0x208 ;  /* 0x0000020815057836 */ /* 0x000fe20000000000 */
[----:B-1----:R-:W-:Y:S02]  /*4290*/  IADD3 R8, P0, PT, R6, 0x7, RZ ;  /* 0x0000000706087810 */ /* 0x002fe40007f1e0ff */
[----:B------:R-:W-:Y:S02]  /*42a0*/  LOP3.LUT R4, R2, 0x7ffffff0, RZ, 0xc0, !PT ;  /* 0x7ffffff002047812 */ /* 0x000fe400078ec0ff */
[----:B------:R-:W-:Y:S01]  /*42b0*/  LEA R5, R20, R5, 0x18 ;  /* 0x0000000514057211 */ /* 0x000fe200078ec0ff */
[----:B------:R-:W-:Y:S02]  /*42c0*/  IMAD.X R9, RZ, RZ, R7, P0 ;  /* 0x000000ffff097224 */ /* 0x000fe400000e0607 */
[----:B------:R-:W-:Y:S02]  /*42d0*/  IMAD.MOV R12, RZ, RZ, -R4 ;  /* 0x000000ffff0c7224 */ /* 0x000fe400078e0a04 */
[----:B------:R-:W-:-:S07]  /*42e0*/  VIADD R5, R5, 0x20 ;  /* 0x0000002005057836 */ /* 0x000fce0000000000 */
.L_x_41:
[----:B0-----:R-:W2:Y:S02]  /*42f0*/  LD.E.U8 R11, desc[UR12][R8.64+-0x7] ;  /* 0xfffff90c080b7980 */ /* 0x001ea4000c101100 */
[----:B--2---:R-:W-:Y:S02]  /*4300*/  IMAD R13, R11, 0x8, R28 ;  /* 0x000000080b0d7824 */ /* 0x004fe400078e021c */
[----:B------:R-:W0:Y:S04]  /*4310*/  LDS.64 R10, [R5+-0x20] ;  /* 0xffffe000050a7984 */ /* 0x000e280000000a00 */
        /* <DEDUP_REMOVED lines=107> */
.L_x_40:
[----:B------:R-:W-:Y:S05]  /*49d0*/  @!P3 BRA `(.L_x_42) ;  /* 0x0000000400f8b947 */ /* 0x000fea0003800000 */
[----:B------:R-:W-:Y:S02]  /*49e0*/  ISETP.GE.U32.AND P3, PT, R23, 0x8, PT ;  /* 0x000000081700780c */ /* 0x000fe40003f66070 */
[----:B------:R-:W-:-:S11]  /*49f0*/  ISETP.NE.AND P0, PT, R22, RZ, PT ;  /* 0x000000ff1600720c */ /* 0x000fd60003f05270 */
[----:B------:R-:W-:Y:S05]  /*4a00*/  @!P3 BRA `(.L_x_43) ;  /* 0x0000000000e8b947 */ /* 0x000fea0003800000 */
[----:B-1----:R-:W-:-:S05]  /*4a10*/  IADD3 R8, P3, PT, R6, R4, RZ ;  /* 0x0000000406087210 */ /* 0x002fca0007f7e0ff */
[----:B------:R-:W-:-:S05]  /*4a20*/  IMAD.X R9, RZ, RZ, R7, P3 ;  /* 0x000000ffff097224 */ /* 0x000fca00018e0607 */
[----:B------:R-:W2:Y:S02]  /*4a30*/  LD.E.U8 R5, desc[UR12][R8.64] ;  /* 0x0000000c08057980 */ /* 0x000ea4000c101100 */
[----:B--2---:R-:W-:-:S05]  /*4a40*/  IMAD R15, R5, 0x8, R28 ;  /* 0x00000008050f7824 */ /* 0x004fca00078e021c */
[----:B0-----:R-:W2:Y:S01]  /*4a50*/  LDL.64 R12, [R15] ;  /* 0x000000000f0c7983 */ /* 0x001ea20000100a00 */
[----:B------:R-:W-:-:S05]  /*4a60*/  VIADD R5, R21, 0x208 ;  /* 0x0000020815057836 */ /* 0x000fca0000000000 */
[----:B------:R-:W-:-:S05]  /*4a70*/  LEA R5, R20, R5, 0x18 ;  /* 0x0000000514057211 */ /* 0x000fca00078ec0ff */
[----:B------:R-:W-:-:S05]  /*4a80*/  IMAD R5, R4, 0x4, R5 ;  /* 0x0000000404057824 */ /* 0x000fca00078e0205 */
[----:B------:R-:W2:Y:S02]  /*4a90*/  LDS.64 R10, [R5] ;  /* 0x00000000050a7984 */ /* 0x000ea40000000a00 */
        /* <DEDUP_REMOVED lines=30> */
[----:B--2---:R-:W-:Y:S02]  /*4c80*/  IMAD R19, R17, 0x8, R28 ;  /* 0x0000000811137824 */ /* 0x004fe400078e021c */
[----:B------:R-:W1:Y:S04]  /*4c90*/  LDS.64 R16, [R5+0x18] ;  /* 0x0000180005107984 */ /* 0x000e680000000a00 */
[----:B0-----:R-:W2:Y:S02]  /*4ca0*/  LDL.64 R12, [R19] ;  /* 0x00000000130c7983 */ /* 0x001ea40000100a00 */
[----:B--2---:R-:W-:-:S04]  /*4cb0*/  IADD3 R10, P3, PT, R12, R11, RZ ;  /* 0x0000000b0c0a7210 */ /* 0x004fc80007f7e0ff */
[----:B------:R-:W-:-:S05]  /*4cc0*/  LEA.HI.X.SX32 R11, R11, R13, 0x1, P3 ;  /* 0x0000000d0b0b7211 */ /* 0x000fca00018f0eff */
[----:B------:R0:W-:Y:S04]  /*4cd0*/  STL.64 [R19], R10 ;  /* 0x0000000a13007387 */ /* 0x0001e80000100a00 */
[----:B------:R-:W2:Y:S02]  /*4ce0*/  LD.E.U8 R15, desc[UR12][R8.64+0x6] ;  /* 0x0000060c080f7980 */ /* 0x000ea4000c101100 */
[----:B--2---:R-:W-:-:S05]  /*4cf0*/  IMAD R33, R15, 0x8, R28 ;  /* 0x000000080f217824 */ /* 0x004fca00078e021c */
[----:B------:R-:W1:Y:S02]  /*4d00*/  LDL.64 R14, [R33] ;  /* 0x00000000210e7983 */ /* 0x000e640000100a00 */
[----:B-1----:R-:W-:-:S04]  /*4d10*/  IADD3 R12, P3, PT, R16, R14, RZ ;  /* 0x0000000e100c7210 */ /* 0x002fc80007f7e0ff */
[----:B------:R-:W-:-:S05]  /*4d20*/  LEA.HI.X.SX32 R13, R16, R15, 0x1, P3 ;  /* 0x0000000f100d7211 */ /* 0x000fca00018f0eff */
[----:B------:R2:W-:Y:S04]  /*4d30*/  STL.64 [R33], R12 ;  /* 0x0000000c21007387 */ /* 0x0005e80000100a00 */
[----:B------:R-:W3:Y:S02]  /*4d40*/  LD.E.U8 R15, desc[UR12][R8.64+0x7] ;  /* 0x0000070c080f7980 */ /* 0x000ee4000c101100 */
[----:B---3--:R-:W-:-:S05]  /*4d50*/  IMAD R23, R15, 0x8, R28 ;  /* 0x000000080f177824 */ /* 0x008fca00078e021c */
[----:B------:R-:W0:Y:S01]  /*4d60*/  LDL.64 R14, [R23] ;  /* 0x00000000170e7983 */ /* 0x000e220000100a00 */
[----:B------:R-:W-:Y:S01]  /*4d70*/  VIADD R4, R4, 0x8 ;  /* 0x0000000804047836 */ /* 0x000fe20000000000 */
[----:B0-----:R-:W-:-:S04]  /*4d80*/  IADD3 R10, P3, PT, R14, R17, RZ ;  /* 0x000000110e0a7210 */ /* 0x001fc80007f7e0ff */
[----:B------:R-:W-:-:S05]  /*4d90*/  LEA.HI.X.SX32 R11, R17, R15, 0x1, P3 ;  /* 0x0000000f110b7211 */ /* 0x000fca00018f0eff */
[----:B------:R2:W-:Y:S04]  /*4da0*/  STL.64 [R23], R10 ;  /* 0x0000000a17007387 */ /* 0x0005e80000100a00 */
.L_x_43:
[----:B------:R-:W-:Y:S05]  /*4db0*/  @!P0 BRA `(.L_x_42) ;  /* 0x0000000400008947 */ /* 0x000fea0003800000 */
[----:B------:R-:W-:-:S13]  /*4dc0*/  ISETP.GE.U32.AND P0, PT, R22, 0x4, PT ;  /* 0x000000041600780c */ /* 0x000fda0003f06070 */
[----:B------:R-:W-:Y:S05]  /*4dd0*/  @!P0 BRA `(.L_x_44) ;  /* 0x0000000000808947 */ /* 0x000fea0003800000 */
[----:B-1----:R-:W-:-:S05]  /*4de0*/  IADD3 R8, P0, PT, R6, R4, RZ ;  /* 0x0000000406087210 */ /* 0x002fca0007f1e0ff */
[----:B------:R-:W-:-:S05]  /*4df0*/  IMAD.X R9, RZ, RZ, R7, P0 ;  /* 0x000000ffff097224 */ /* 0x000fca00000e0607 */
[----:B------:R-:W3:Y:S01]  /*4e00*/  LD.E.U8 R5, desc[UR12][R8.64] ;  /* 0x0000000c08057980 */ /* 0x000ee2000c101100 */
[----:B0-2---:R-:W-:-:S05]  /*4e10*/  VIADD R11, R21, 0x208 ;  /* 0x00000208150b7836 */ /* 0x005fca0000000000 */
[----:B------:R-:W-:-:S05]  /*4e20*/  LEA R11, R20, R11, 0x18 ;  /* 0x0000000b140b7211 */ /* 0x000fca00078ec0ff */
[----:B------:R-:W-:-:S05]  /*4e30*/  IMAD R18, R4, 0x4, R11 ;  /* 0x0000000404127824 */ /* 0x000fca00078e020b */
[----:B------:R-:W0:Y:S01]  /*4e40*/  LDS.64 R10, [R18] ;  /* 0x00000000120a7984 */ /* 0x000e220000000a00 */
[----:B---3--:R-:W-:-:S05]  /*4e50*/  IMAD R5, R5, 0x8, R28 ;  /* 0x0000000805057824 */ /* 0x008fca00078e021c */
[----:B------:R-:W0:Y:S02]  /*4e60*/  LDL.64 R12, [R5] ;  /* 0x00000000050c7983 */ /* 0x000e240000100a00 */
[----:B0-----:R-:W-:-:S04]  /*4e70*/  IADD3 R12, P0, PT, R10, R12, RZ ;  /* 0x0000000c0a0c7210 */ /* 0x001fc80007f1e0ff */
[----:B------:R-:W-:-:S05]  /*4e80*/  LEA.HI.X.SX32 R13, R10, R13, 0x1, P0 ;  /* 0x0000000d0a0d7211 */ /* 0x000fca00000f0eff */
[----:B------:R-:W-:Y:S04]  /*4e90*/  STL.64 [R5], R12 ;  /* 0x0000000c05007387 */ /* 0x000fe80000100a00 */
[----:B------:R-:W2:Y:S02]  /*4ea0*/  LD.E.U8 R15, desc[UR12][R8.64+0x1] ;  /* 0x0000010c080f7980 */ /* 0x000ea4000c101100 */
[----:B--2---:R-:W-:-:S05]  /*4eb0*/  IMAD R19, R15, 0x8, R28 ;  /* 0x000000080f137824 */ /* 0x004fca00078e021c */
[----:B------:R-:W2:Y:S02]  /*4ec0*/  LDL.64 R14, [R19] ;  /* 0x00000000130e7983 */ /* 0x000ea40000100a00 */
[----:B--2---:R-:W-:-:S04]  /*4ed0*/  IADD3 R14, P0, PT, R14, R11, RZ ;  /* 0x0000000b0e0e7210 */ /* 0x004fc80007f1e0ff */
[----:B------:R-:W-:-:S05]  /*4ee0*/  LEA.HI.X.SX32 R15, R11, R15, 0x1, P0 ;  /* 0x0000000f0b0f7211 */ /* 0x000fca00000f0eff */
[----:B------:R-:W-:Y:S04]  /*4ef0*/  STL.64 [R19], R14 ;  /* 0x0000000e13007387 */ /* 0x000fe80000100a00 */
[----:B------:R-:W2:Y:S02]  /*4f00*/  LD.E.U8 R11, desc[UR12][R8.64+0x2] ;  /* 0x0000020c080b7980 */ /* 0x000ea4000c101100 */
[----:B--2---:R-:W-:Y:S02]  /*4f10*/  IMAD R23, R11, 0x8, R28 ;  /* 0x000000080b177824 */ /* 0x004fe400078e021c */
[----:B------:R-:W0:Y:S04]  /*4f20*/  LDS.64 R10, [R18+0x8] ;  /* 0x00000800120a7984 */ /* 0x000e280000000a00 */
        /* <DEDUP_REMOVED lines=11> */
.L_x_44:
[----:B------:R-:W-:Y:S05]  /*4fe0*/  @!P1 BRA `(.L_x_42) ;  /* 0x0000000000749947 */ /* 0x000fea0003800000 */
[----:B-1----:R-:W-:-:S05]  /*4ff0*/  IADD3 R6, P0, PT, R6, R4, RZ ;  /* 0x0000000406067210 */ /* 0x002fca0007f1e0ff */
[----:B------:R-:W-:-:S05]  /*5000*/  IMAD.X R7, RZ, RZ, R7, P0 ;  /* 0x000000ffff077224 */ /* 0x000fca00000e0607 */
[----:B---3--:R-:W3:Y:S01]  /*5010*/  LD.E.U8 R5, desc[UR12][R6.64] ;  /* 0x0000000c06057980 */ /* 0x008ee2000c101100 */
[----:B------:R-:W-:-:S05]  /*5020*/  VIADD R21, R21, 0x208 ;  /* 0x0000020815157836 */ /* 0x000fca0000000000 */
[----:B------:R-:W-:-:S05]  /*5030*/  LEA R21, R20, R21, 0x18 ;  /* 0x0000001514157211 */ /* 0x000fca00078ec0ff */
[----:B0-2---:R-:W-:Y:S02]  /*5040*/  IMAD R10, R4, 0x4, R21 ;  /* 0x00000004040a7824 */ /* 0x005fe400078e0215 */
[----:B---3--:R-:W-:-:S03]  /*5050*/  IMAD R11, R5, 0x8, R28 ;  /* 0x00000008050b7824 */ /* 0x008fc600078e021c */
[----:B------:R-:W0:Y:S04]  /*5060*/  LDS.64 R4, [R10] ;  /* 0x000000000a047984 */ /* 0x000e280000000a00 */
[----:B------:R-:W0:Y:S02]  /*5070*/  LDL.64 R8, [R11] ;  /* 0x000000000b087983 */ /* 0x000e240000100a00 */
[----:B0-----:R-:W-:-:S04]  /*5080*/  IADD3 R8, P0, PT, R4, R8, RZ ;  /* 0x0000000804087210 */ /* 0x001fc80007f1e0ff */
[----:B------:R-:W-:Y:S02]  /*5090*/  LEA.HI.X.SX32 R9, R4, R9, 0x1, P0 ;  /* 0x0000000904097211 */ /* 0x000fe400000f0eff */
[----:B------:R-:W-:-:S03]  /*50a0*/  ISETP.NE.AND P0, PT, R31, 0x1, PT ;  /* 0x000000011f00780c */ /* 0x000fc60003f05270 */
[----:B------:R4:W-:Y:S10]  /*50b0*/  STL.64 [R11], R8 ;  /* 0x000000080b007387 */ /* 0x0009f40000100a00 */
[----:B------:R-:W-:Y:S05]  /*50c0*/  @!P0 BRA `(.L_x_42) ;  /* 0x00000000003c8947 */ /* 0x000fea0003800000 */
[----:B----4-:R-:W2:Y:S02]  /*50d0*/  LD.E.U8 R9, desc[UR12][R6.64+0x1] ;  /* 0x0000010c06097980 */ /* 0x010ea4000c101100 */
        /* <DEDUP_REMOVED lines=14> */
.L_x_42:
[----:B------:R-:W-:Y:S01]  /*51c0*/  CS2R R30, SRZ ;  /* 0x00000000001e7805 */ /* 0x000fe2000001ff00 */
[----:B------:R-:W-:Y:S06]  /*51d0*/  @!P2 BRA `(.L_x_45) ;  /* 0x0000000800aca947 */ /* 0x000fec0003800000 */
[----:B------:R-:W-:Y:S02]  /*51e0*/  ISETP.GE.U32.AND P0, PT, R29, 0xf, PT ;  /* 0x0000000f1d00780c */ /* 0x000fe40003f06070 */
[----:B------:R-:W-:Y:S02]  /*51f0*/  CS2R R30, SRZ ;  /* 0x00000000001e7805 */ /* 0x000fe4000001ff00 */
[----:B------:R-:W-:Y:S01]  /*5200*/  ISETP.NE.AND P1, PT, R27, RZ, PT ;  /* 0x000000ff1b00720c */ /* 0x000fe20003f25270 */
[----:B------:R-:W-:-:S08]  /*5210*/  IMAD.MOV.U32 R29, RZ, RZ, RZ ;  /* 0x000000ffff1d7224 */ /* 0x000fd000078e00ff */
[----:B------:R-:W-:Y:S05]  /*5220*/  @!P0 BRA `(.L_x_46) ;  /* 0x0000000400408947 */ /* 0x000fea0003800000 */
[----:B------:R-:W-:Y:S01]  /*5230*/  LOP3.LUT R29, R24, 0x7ffffff0, RZ, 0xc0, !PT ;  /* 0x7ffffff0181d7812 */ /* 0x000fe200078ec0ff */
[----:B------:R-:W-:Y:S01]  /*5240*/  VIADD R32, R1, 0x360 ;  /* 0x0000036001207836 */ /* 0x000fe20000000000 */
[----:B------:R-:W-:-:S03]  /*5250*/  CS2R R30, SRZ ;  /* 0x00000000001e7805 */ /* 0x000fc6000001ff00 */
[----:B--2---:R-:W-:-:S07]  /*5260*/  IMAD.MOV R33, RZ, RZ, -R29 ;  /* 0x000000ffff217224 */ /* 0x004fce00078e0a1d */
.L_x_47:
[----:B0--34-:R-:W2:Y:S04]  /*5270*/  LDL.128 R8, [R32+-0x40] ;  /* 0xffffc00020087983 */ /* 0x019ea80000100c00 */
[----:B------:R-:W3:Y:S04]  /*5280*/  LDL.128 R20, [R32+-0x30] ;  /* 0xffffd00020147983 */ /* 0x000ee80000100c00 */
[----:B------:R-:W4:Y:S04]  /*5290*/  LDL.128 R16, [R32+-0x20] ;  /* 0xffffe00020107983 */ /* 0x000f280000100c00 */
[----:B-1----:R-:W5:Y:S04]  /*52a0*/  LDL.128 R4, [R32+-0x10] ;  /* 0xfffff00020047983 */ /* 0x002f680000100c00 */
[----:B------:R-:W5:Y:S01]  /*52b0*/  LDL.128 R12, [R32] ;  /* 0x00000000200c7983 */ /* 0x000f620000100c00 */
        /* <DEDUP_REMOVED lines=8> */
[----:B------:R-:W2:Y:S01]  /*5340*/  LDL.128 R8, [R32+0x10] ;  /* 0x0000100020087983 */ /* 0x000ea20000100c00 */
        /* <DEDUP_REMOVED lines=8> */
[----:B------:R-:W3:Y:S01]  /*53d0*/  LDL.128 R20, [R32+0x20] ;  /* 0x0000200020147983 */ /* 0x000ee20000100c00 */
        /* <DEDUP_REMOVED lines=8> */
[----:B------:R0:W4:Y:S01]  /*5460*/  LDL.128 R16, [R32+0x30] ;  /* 0x0000300020107983 */ /* 0x0001220000100c00 */
[----:B-----5:R-:W-:-:S04]  /*5470*/  ISETP.GT.U32.AND P0, PT, R4, R31, PT ;  /* 0x0000001f0400720c */ /* 0x020fc80003f04070 */
[----:B------:R-:W-:-:S04]  /*5480*/  ISETP.GT.AND.EX P0, PT, R5, R35, PT, P0 ;  /* 0x000000230500720c */ /* 0x000fc80003f04300 */
[----:B------:R-:W-:Y:S02]  /*5490*/  SEL R31, R4, R31, P0 ;  /* 0x0000001f041f7207 */ /* 0x000fe40000000000 */
[----:B------:R-:W-:Y:S02]  /*54a0*/  SEL R35, R5, R35, P0 ;  /* 0x0000002305237207 */ /* 0x000fe40000000000 */
[----:B------:R-:W-:-:S04]  /*54b0*/  ISETP.GT.U32.AND P0, PT, R6, R31, PT ;  /* 0x0000001f0600720c */ /* 0x000fc80003f04070 */
        /* <DEDUP_REMOVED lines=10> */
[----:B------:R-:W-:Y:S01]  /*5560*/  SEL R15, R15, R13, P0 ;  /* 0x0000000d0f0f7207 */ /* 0x000fe20000000000 */
        /* <DEDUP_REMOVED lines=28> */
.L_x_46:
[----:B------:R-:W-:Y:S05]  /*5730*/  @!P1 BRA `(.L_x_45) ;  /* 0x0000000400549947 */ /* 0x000fea0003800000 */
[----:B------:R-:W-:Y:S02]  /*5740*/  ISETP.GE.U32.AND P0, PT, R27, 0x8, PT ;  /* 0x000000081b00780c */ /* 0x000fe40003f06070 */
[----:B------:R-:W-:-:S11]  /*5750*/  ISETP.NE.AND P1, PT, R26, RZ, PT ;  /* 0x000000ff1a00720c */ /* 0x000fd60003f25270 */
[----:B------:R-:W-:Y:S05]  /*5760*/  @!P0 BRA `(.L_x_48) ;  /* 0x0000000000988947 */ /* 0x000fea0003800000 */
[----:B------:R-:W-:-:S05]  /*5770*/  IMAD R20, R29, 0x8, R28 ;  /* 0x000000081d147824 */ /* 0x000fca00078e021c */
[----:B01-3--:R-:W3:Y:S04]  /*5780*/  LDL.128 R4, [R20] ;  /* 0x0000000014047983 */ /* 0x00bee80000100c00 */
[----:B--2-4-:R-:W2:Y:S04]  /*5790*/  LDL.128 R8, [R20+0x10] ;  /* 0x0000100014087983 */ /* 0x014ea80000100c00 */
[----:B------:R-:W4:Y:S04]  /*57a0*/  LDL.128 R12, [R20+0x20] ;  /* 0x00002000140c7983 */ /* 0x000f280000100c00 */
[----:B------:R-:W5:Y:S01]  /*57b0*/  LDL.128 R16, [R20+0x30] ;  /* 0x0000300014107983 */ /* 0x000f620000100c00 */
[----:B------:R-:W-:Y:S01]  /*57c0*/  VIADD R29, R29, 0x8 ;  /* 0x000000081d1d7836 */ /* 0x000fe20000000000 */
        /* <DEDUP_REMOVED lines=32> */
.L_x_48:
[----:B------:R-:W-:Y:S05]  /*59d0*/  @!P1 BRA `(.L_x_45) ;  /* 0x0000000000ac9947 */ /* 0x000fea0003800000 */
[----:B------:R-:W-:Y:S02]  /*59e0*/  ISETP.GE.U32.AND P0, PT, R26, 0x4, PT ;  /* 0x000000041a00780c */ /* 0x000fe40003f06070 */
[----:B------:R-:W-:-:S04]  /*59f0*/  LOP3.LUT R24, R24, 0x3, RZ, 0xc0, !PT ;  /* 0x0000000318187812 */ /* 0x000fc800078ec0ff */
[----:B------:R-:W-:-:S07]  /*5a00*/  ISETP.NE.AND P1, PT, R24, RZ, PT ;  /* 0x000000ff1800720c */ /* 0x000fce0003f25270 */
[----:B------:R-:W-:Y:S06]  /*5a10*/  @!P0 BRA `(.L_x_49) ;  /* 0x0000000000508947 */ /* 0x000fec0003800000 */
[----:B--2---:R-:W-:-:S05]  /*5a20*/  IMAD R12, R29, 0x8, R28 ;  /* 0x000000081d0c7824 */ /* 0x004fca00078e021c */
[----:B01-3--:R-:W2:Y:S04]  /*5a30*/  LDL.128 R4, [R12] ;  /* 0x000000000c047983 */ /* 0x00bea80000100c00 */
[----:B----4-:R-:W3:Y:S01]  /*5a40*/  LDL.128 R8, [R12+0x10] ;  /* 0x000010000c087983 */ /* 0x010ee20000100c00 */
        /* <DEDUP_REMOVED lines=17> */
.L_x_49:
[----:B------:R-:W-:Y:S05]  /*5b60*/  @!P1 BRA `(.L_x_45) ;  /* 0x0000000000489947 */ /* 0x000fea0003800000 */
[----:B------:R-:W-:-:S05]  /*5b70*/  IMAD R28, R29, 0x8, R28 ;  /* 0x000000081d1c7824 */ /* 0x000fca00078e021c */
[----:B01-3--:R-:W3:Y:S01]  /*5b80*/  LDL.128 R4, [R28] ;  /* 0x000000001c047983 */ /* 0x00bee20000100c00 */
[----:B------:R-:W-:Y:S02]  /*5b90*/  ISETP.NE.AND P1, PT, R24, 0x1, PT ;  /* 0x000000011800780c */ /* 0x000fe40003f25270 */
[----:B---3--:R-:W-:-:S04]  /*5ba0*/  ISETP.GT.U32.AND P0, PT, R4, R30, PT ;  /* 0x0000001e0400720c */ /* 0x008fc80003f04070 */
[----:B------:R-:W-:-:S04]  /*5bb0*/  ISETP.GT.AND.EX P0, PT, R5, R31, PT, P0 ;  /* 0x0000001f0500720c */ /* 0x000fc80003f04300 */
[----:B------:R-:W-:Y:S02]  /*5bc0*/  SEL R30, R4, R30, P0 ;  /* 0x0000001e041e7207 */ /* 0x000fe40000000000 */
[----:B------:R-:W-:Y:S01]  /*5bd0*/  SEL R31, R5, R31, P0 ;  /* 0x0000001f051f7207 */ /* 0x000fe20000000000 */
[----:B------:R-:W-:Y:S06]  /*5be0*/  @!P1 BRA `(.L_x_45) ;  /* 0x0000000000289947 */ /* 0x000fec0003800000 */
[----:B------:R-:W-:-:S13]  /*5bf0*/  ISETP.NE.AND P1, PT, R24, 0x2, PT ;  /* 0x000000021800780c */ /* 0x000fda0003f25270 */
[----:B------:R-:W3:Y:S01]  /*5c00*/  @P1 LDL.64 R4, [R28+0x10] ;  /* 0x000010001c041983 */ /* 0x000ee20000100a00 */
[----:B------:R-:W-:-:S04]  /*5c10*/  ISETP.GT.U32.AND P0, PT, R6, R30, PT ;  /* 0x0000001e0600720c */ /* 0x000fc80003f04070 */
[----:B------:R-:W-:-:S04]  /*5c20*/  ISETP.GT.AND.EX P0, PT, R7, R31, PT, P0 ;  /* 0x0000001f0700720c */ /* 0x000fc80003f04300 */
[----:B------:R-:W-:Y:S02]  /*5c30*/  SEL R30, R6, R30, P0 ;  /* 0x0000001e061e7207 */ /* 0x000fe40000000000 */
[----:B------:R-:W-:Y:S02]  /*5c40*/  SEL R31, R7, R31, P0 ;  /* 0x0000001f071f7207 */ /* 0x000fe40000000000 */
[----:B---3--:R-:W-:-:S04]  /*5c50*/  @P1 ISETP.GT.U32.AND P0, PT, R4, R30, PT ;  /* 0x0000001e0400120c */ /* 0x008fc80003f04070 */
[----:B------:R-:W-:-:S04]  /*5c60*/  @P1 ISETP.GT.AND.EX P0, PT, R5, R31, PT, P0 ;  /* 0x0000001f0500120c */ /* 0x000fc80003f04300 */
[----:B------:R-:W-:Y:S02]  /*5c70*/  @P1 SEL R30, R4, R30, P0 ;  /* 0x0000001e041e1207 */ /* 0x000fe40000000000 */
[----:B------:R-:W-:-:S07]  /*5c80*/  @P1 SEL R31, R5, R31, P0 ;  /* 0x0000001f051f1207 */ /* 0x000fce0000000000 */
.L_x_45:
[----:B------:R0:W-:Y:S01]  /*5c90*/  STS.64 [R25+0x200], R30 ;  /* 0x0002001e19007388 */ /* 0x0001e20000000a00 */
[----:B------:R-:W-:Y:S01]  /*5ca0*/  VIADD R34, R0, 0x40 ;  /* 0x0000004000227836 */ /* 0x000fe20000000000 */
[----:B------:R-:W-:Y:S06]  /*5cb0*/  BRA `(.L_x_14) ;  /* 0x0000001c002c7947 */ /* 0x000fec0003800000 */
.L_x_15:
[----:B------:R-:W1:Y:S02]  /*5cc0*/  LDC R30, c[0x3][RZ] ;  /* 0x00c00000ff1e7b82 */ /* 0x000e640000000800 */
[----:B-1----:R-:W-:-:S13]  /*5cd0*/  ISETP.GT.AND P0, PT, R30, RZ, PT ;  /* 0x000000ff1e00720c */ /* 0x002fda0003f04270 */
[----:B------:R-:W-:Y:S05]  /*5ce0*/  @P0 BRA `(.L_x_50) ;  /* 0x00000000003c0947 */ /* 0x000fea0003800000 */
[----:B------:R-:W1:Y:S01]  /*5cf0*/  S2UR UR5, SR_CgaCtaId ;  /* 0x00000000000579c3 */ /* 0x000e620000008800 */
[----:B------:R-:W-:Y:S01]  /*5d00*/  UMOV UR4, 0x400 ;  /* 0x0000040000047882 */ /* 0x000fe20000000000 */
[----:B------:R-:W-:Y:S01]  /*5d10*/  BSSY.RECONVERGENT B1, `(.L_x_51) ;  /* 0x000000b000017945 */ /* 0x000fe20003800200 */
[----:B------:R-:W-:Y:S01]  /*5d20*/  UIADD3 UR4, UPT, UPT, UR4, 0x6798, URZ ;  /* 0x0000679804047890 */ /* 0x000fe2000fffe0ff */
[----:B0-----:R-:W-:-:S03]  /*5d30*/  IMAD.MOV.U32 R5, RZ, RZ, R0 ;  /* 0x000000ffff057224 */ /* 0x001fc600078e0000 */
[----:B-1----:R-:W-:-:S06]  /*5d40*/  ULEA UR4, UR5, UR4, 0x18 ;  /* 0x0000000405047291 */ /* 0x002fcc000f8ec0ff */
[----:B------:R-:W-:-:S07]  /*5d50*/  LEA R4, R0, UR4, 0x4 ;  /* 0x0000000400047c11 */ /* 0x000fce000f8e20ff */
.L_x_52:
[C---:B------:R-:W-:Y:S01]  /*5d60*/  ISETP.GE.U32.AND P0, PT, R5.reuse, 0x12, PT ;  /* 0x000000120500780c */ /* 0x040fe20003f06070 */
[----:B------:R-:W-:Y:S01]  /*5d70*/  VIADD R34, R5, 0x20 ;  /* 0x0000002005227836 */ /* 0x000fe20000000000 */
[----:B------:R0:W-:Y:S03]  /*5d80*/  STS.64 [R4], RZ ;  /* 0x000000ff04007388 */ /* 0x0001e60000000a00 */
[----:B------:R-:W-:Y:S02]  /*5d90*/  IMAD.MOV.U32 R5, RZ, RZ, R34 ;  /* 0x000000ffff057224 */ /* 0x000fe400078e0022 */
[----:B0-----:R-:W-:-:S06]  /*5da0*/  VIADD R4, R4, 0x200 ;  /* 0x0000020004047836 */ /* 0x001fcc0000000000 */
[----:B------:R-:W-:Y:S05]  /*5db0*/  @!P0 BRA `(.L_x_52) ;  /* 0xfffffffc00e88947 */ /* 0x000fea000383ffff */
[----:B------:R-:W-:Y:S05]  /*5dc0*/  BSYNC.RECONVERGENT B1 ;  /* 0x0000000000017941 */ /* 0x000fea0003800200 */
.L_x_51:
[----:B------:R-:W-:Y:S05]  /*5dd0*/  BRA `(.L_x_14) ;  /* 0x0000001800e47947 */ /* 0x000fea0003800000 */
.L_x_50:
[C---:B------:R-:W-:Y:S01]  /*5de0*/  VIADD R4, R30.reuse, 0xffffffff ;  /* 0xffffffff1e047836 */ /* 0x040fe20000000000 */
[----:B------:R-:W-:Y:S01]  /*5df0*/  LOP3.LUT R31, R30, 0xf, RZ, 0xc0, !PT ;  /* 0x0000000f1e1f7812 */ /* 0x000fe200078ec0ff */
[----:B0-----:R-:W-:-:S03]  /*5e00*/  IMAD.MOV.U32 R5, RZ, RZ, RZ ;  /* 0x000000ffff057224 */ /* 0x001fc600078e00ff */
[----:B------:R-:W-:Y:S02]  /*5e10*/  ISETP.GE.U32.AND P1, PT, R4, 0xf, PT ;  /* 0x0000000f0400780c */ /* 0x000fe40003f26070 */
[----:B------:R-:W-:-:S11]  /*5e20*/  ISETP.NE.AND P2, PT, R31, RZ, PT ;  /* 0x000000ff1f00720c */ /* 0x000fd60003f45270 */
[----:B------:R-:W-:Y:S05]  /*5e30*/  @!P1 BRA `(.L_x_53) ;  /* 0x00000000003c9947 */ /* 0x000fea0003800000 */
[----:B------:R-:W-:Y:S01]  /*5e40*/  LOP3.LUT R5, R30, 0x7ffffff0, RZ, 0xc0, !PT ;  /* 0x7ffffff01e057812 */ /* 0x000fe200078ec0ff */
[----:B------:R-:W-:-:S04]  /*5e50*/  VIADD R6, R1, 0x360 ;  /* 0x0000036001067836 */ /* 0x000fc80000000000 */
[----:B------:R-:W-:-:S07]  /*5e60*/  IMAD.MOV R4, RZ, RZ, -R5 ;  /* 0x000000ffff047224 */ /* 0x000fce00078e0a05 */
.L_x_54:
        /* <DEDUP_REMOVED lines=12> */
.L_x_53:
[----:B------:R-:W-:Y:S01]  /*5f30*/  LOP3.LUT R29, R30, 0x7, RZ, 0xc0, !PT ;  /* 0x000000071e1d7812 */ /* 0x000fe200078ec0ff */
[----:B------:R-:W-:Y:S06]  /*5f40*/  @!P2 BRA `(.L_x_55) ;  /* 0x000000000060a947 */ /* 0x000fec0003800000 */
        /* <DEDUP_REMOVED lines=12> */
[C---:B------:R-:W-:Y:S02]  /*6010*/  @P0 IMAD R6, R5.reuse, 0x8, R28 ;  /* 0x0000000805060824 */ /* 0x040fe400078e021c */
[----:B------:R-:W-:-:S03]  /*6020*/  @P0 VIADD R5, R5, 0x4 ;  /* 0x0000000405050836 */ /* 0x000fc60000000000 */
[----:B------:R1:W-:Y:S04]  /*6030*/  @P0 STL.128 [R6], RZ ;  /* 0x000000ff06000387 */ /* 0x0003e80000100c00 */
[----:B------:R1:W-:Y:S01]  /*6040*/  @P0 STL.128 [R6+0x10], RZ ;  /* 0x000010ff06000387 */ /* 0x0003e20000100c00 */
[----:B------:R-:W-:Y:S05]  /*6050*/  @!P3 BRA `(.L_x_55) ;  /* 0x00000000001cb947 */ /* 0x000fea0003800000 */
[----:B------:R-:W-:Y:S01]  /*6060*/  IMAD R5, R5, 0x8, R28 ;  /* 0x0000000805057824 */ /* 0x000fe200078e021c */
[----:B------:R-:W-:-:S04]  /*6070*/  ISETP.NE.AND P0, PT, R4, 0x1, PT ;  /* 0x000000010400780c */ /* 0x000fc80003f05270 */
[----:B------:R2:W-:Y:S09]  /*6080*/  STL.64 [R5], RZ ;  /* 0x000000ff05007387 */ /* 0x0005f20000100a00 */
[----:B--2---:R-:W-:Y:S05]  /*6090*/  @!P0 BRA `(.L_x_55) ;  /* 0x00000000000c8947 */ /* 0x004fea0003800000 */
[----:B------:R-:W-:Y:S01]  /*60a0*/  ISETP.NE.AND P0, PT, R4, 0x2, PT ;  /* 0x000000020400780c */ /* 0x000fe20003f05270 */
[----:B------:R2:W-:-:S12]  /*60b0*/  STL.64 [R5+0x8], RZ ;  /* 0x000008ff05007387 */ /* 0x0005d80000100a00 */
[----:B------:R2:W-:Y:S02]  /*60c0*/  @P0 STL.64 [R5+0x10], RZ ;  /* 0x000010ff05000387 */ /* 0x0005e40000100a00 */
.L_x_55:
[----:B------:R-:W-:Y:S01]  /*60d0*/  CS2R R32, SRZ ;  /* 0x0000000000207805 */ /* 0x000fe2000001ff00 */
[----:B------:R-:W-:Y:S01]  /*60e0*/  IMAD.MOV.U32 R34, RZ, RZ, RZ ;  /* 0x000000ffff227224 */ /* 0x000fe200078e00ff */
[----:B------:R-:W-:Y:S06]  /*60f0*/  @!P1 BRA `(.L_x_56) ;  /* 0x0000000400449947 */ /* 0x000fec0003800000 */
[----:B------:R-:W-:Y:S01]  /*6100*/  LOP3.LUT R32, R30, 0x7ffffff0, RZ, 0xc0, !PT ;  /* 0x7ffffff01e207812 */ /* 0x000fe200078ec0ff */
[----:B------:R-:W-:Y:S02]  /*6110*/  VIADD R35, R1, 0x360 ;  /* 0x0000036001237836 */ /* 0x000fe40000000000 */
[----:B------:R-:W-:Y:S02]  /*6120*/  IMAD.MOV.U32 R33, RZ, RZ, RZ ;  /* 0x000000ffff217224 */ /* 0x000fe400078e00ff */
[----:B------:R-:W-:Y:S02]  /*6130*/  IMAD.MOV.U32 R34, RZ, RZ, RZ ;  /* 0x000000ffff227224 */ /* 0x000fe400078e00ff */
[----:B------:R-:W-:-:S07]  /*6140*/  IMAD.MOV R36, RZ, RZ, -R32 ;  /* 0x000000ffff247224 */ /* 0x000fce00078e0a20 */
.L_x_57:
[----:B------:R-:W3:Y:S04]  /*6150*/  LDL.128 R24, [R35+-0x40] ;  /* 0xffffc00023187983 */ /* 0x000ee80000100c00 */
[----:B------:R-:W4:Y:S04]  /*6160*/  LDL.128 R8, [R35+-0x30] ;  /* 0xffffd00023087983 */ /* 0x000f280000100c00 */
[----:B------:R-:W5:Y:S04]  /*6170*/  LDL.128 R12, [R35+-0x20] ;  /* 0xffffe000230c7983 */ /* 0x000f680000100c00 */
[----:B------:R-:W5:Y:S04]  /*6180*/  LDL.128 R16, [R35+-0x10] ;  /* 0xfffff00023107983 */ /* 0x000f680000100c00 */
[----:B------:R-:W5:Y:S04]  /*6190*/  LDL.128 R20, [R35] ;  /* 0x0000000023147983 */ /* 0x000f680000100c00 */
[----:B012---:R-:W2:Y:S01]  /*61a0*/  LDL.128 R4, [R35+0x10] ;  /* 0x0000100023047983 */ /* 0x007ea20000100c00 */
        /* <DEDUP_REMOVED lines=20> */
[----:B------:R0:W4:Y:S01]  /*62f0*/  LDL.128 R8, [R35+0x30] ;  /* 0x0000300023087983 */ /* 0x0001220000100c00 */
[----:B------:R-:W-:-:S04]  /*6300*/  SEL R33, R12, R33, P0 ;  /* 0x000000210c217207 */ /* 0x000fc80000000000 */
        /* <DEDUP_REMOVED lines=48> */
.L_x_56:
[----:B------:R-:W-:Y:S05]  /*6610*/  @!P2 BRA `(.L_x_58) ;  /* 0x000000040054a947 */ /* 0x000fea0003800000 */
[----:B------:R-:W-:Y:S02]  /*6620*/  ISETP.GE.U32.AND P0, PT, R31, 0x8, PT ;  /* 0x000000081f00780c */ /* 0x000fe40003f06070 */
[----:B------:R-:W-:-:S11]  /*6630*/  ISETP.NE.AND P3, PT, R29, RZ, PT ;  /* 0x000000ff1d00720c */ /* 0x000fd60003f65270 */
[----:B------:R-:W-:Y:S05]  /*6640*/  @!P0 BRA `(.L_x_59) ;  /* 0x0000000000988947 */ /* 0x000fea0003800000 */
[----:B------:R-:W-:-:S05]  /*6650*/  IMAD R20, R32, 0x8, R28 ;  /* 0x0000000820147824 */ /* 0x000fca00078e021c */
[----:B012---:R-:W2:Y:S04]  /*6660*/  LDL.128 R4, [R20] ;  /* 0x0000000014047983 */ /* 0x007ea80000100c00 */
        /* <DEDUP_REMOVED lines=36> */
.L_x_59:
[----:B------:R-:W-:Y:S05]  /*68b0*/  @!P3 BRA `(.L_x_58) ;  /* 0x0000000000acb947 */ /* 0x000fea0003800000 */
[----:B------:R-:W-:Y:S02]  /*68c0*/  ISETP.GE.U32.AND P0, PT, R29, 0x4, PT ;  /* 0x000000041d00780c */ /* 0x000fe40003f06070 */
[----:B------:R-:W-:-:S04]  /*68d0*/  LOP3.LUT R13, R30, 0x3, RZ, 0xc0, !PT ;  /* 0x000000031e0d7812 */ /* 0x000fc800078ec0ff */
[----:B------:R-:W-:-:S07]  /*68e0*/  ISETP.NE.AND P3, PT, R13, RZ, PT ;  /* 0x000000ff0d00720c */ /* 0x000fce0003f65270 */
[----:B------:R-:W-:Y:S06]  /*68f0*/  @!P0 BRA `(.L_x_60) ;  /* 0x0000000000508947 */ /* 0x000fec0003800000 */
[----:B------:R-:W-:-:S05]  /*6900*/  IMAD R12, R32, 0x8, R28 ;  /* 0x00000008200c7824 */ /* 0x000fca00078e021c */
[----:B012---:R-:W2:Y:S04]  /*6910*/  LDL.128 R4, [R12] ;  /* 0x000000000c047983 */ /* 0x007ea80000100c00 */
        /* <DEDUP_REMOVED lines=18> */
.L_x_60:
[----:B------:R-:W-:Y:S05]  /*6a40*/  @!P3 BRA `(.L_x_58) ;  /* 0x000000000048b947 */ /* 0x000fea0003800000 */
[----:B------:R-:W-:-:S05]  /*6a50*/  IMAD R32, R32, 0x8, R28 ;  /* 0x0000000820207824 */ /* 0x000fca00078e021c */
[----:B012---:R-:W2:Y:S01]  /*6a60*/  LDL.128 R4, [R32] ;  /* 0x0000000020047983 */ /* 0x007ea20000100c00 */
        /* <DEDUP_REMOVED lines=16> */
.L_x_58:
[----:B------:R-:W3:Y:S01]  /*6b70*/  S2UR UR5, SR_CgaCtaId ;  /* 0x00000000000579c3 */ /* 0x000ee20000008800 */
[----:B------:R-:W-:Y:S01]  /*6b80*/  UMOV UR4, 0x400 ;  /* 0x0000040000047882 */ /* 0x000fe20000000000 */
[----:B0-----:R-:W-:Y:S01]  /*6b90*/  IMAD.MOV.U32 R4, RZ, RZ, R33 ;  /* 0x000000ffff047224 */ /* 0x001fe200078e0021 */
[----:B------:R-:W-:Y:S01]  /*6ba0*/  UIADD3 UR4, UPT, UPT, UR4, 0x6798, URZ ;  /* 0x0000679804047890 */ /* 0x000fe2000fffe0ff */
[----:B--2---:R-:W-:Y:S01]  /*6bb0*/  IMAD.MOV.U32 R5, RZ, RZ, R34 ;  /* 0x000000ffff057224 */ /* 0x004fe200078e0022 */
[C---:B------:R-:W-:Y:S01]  /*6bc0*/  ISETP.GT.U32.AND P0, PT, R0.reuse, 0x11, PT ;  /* 0x000000110000780c */ /* 0x040fe20003f04070 */
[----:B------:R-:W-:Y:S01]  /*6bd0*/  VIADD R34, R0, 0x20 ;  /* 0x0000002000227836 */ /* 0x000fe20000000000 */
[----:B---3--:R-:W-:-:S06]  /*6be0*/  ULEA UR4, UR5, UR4, 0x18 ;  /* 0x0000000405047291 */ /* 0x008fcc000f8ec0ff */
[----:B------:R-:W-:-:S05]  /*6bf0*/  LEA R24, R0, UR4, 0x4 ;  /* 0x0000000400187c11 */ /* 0x000fca000f8e20ff */
[----:B------:R2:W-:Y:S01]  /*6c00*/  STS.64 [R24], R4 ;  /* 0x0000000418007388 */ /* 0x0005e20000000a00 */
[----:B------:R-:W-:Y:S05]  /*6c10*/  @P0 BRA `(.L_x_14) ;  /* 0x0000000c00540947 */ /* 0x000fea0003800000 */
[----:B--2---:R-:W-:Y:S01]  /*6c20*/  IMAD.MOV.U32 R5, RZ, RZ, RZ ;  /* 0x000000ffff057224 */ /* 0x004fe200078e00ff */
[----:B------:R-:W-:Y:S06]  /*6c30*/  @!P1 BRA `(.L_x_61) ;  /* 0x00000000003c9947 */ /* 0x000fec0003800000 */
[----:B------:R-:W-:Y:S01]  /*6c40*/  LOP3.LUT R5, R30, 0x7ffffff0, RZ, 0xc0, !PT ;  /* 0x7ffffff01e057812 */ /* 0x000fe200078ec0ff */
[----:B-1----:R-:W-:-:S04]  /*6c50*/  VIADD R6, R1, 0x360 ;  /* 0x0000036001067836 */ /* 0x002fc80000000000 */
[----:B------:R-:W-:-:S07]  /*6c60*/  IMAD.MOV R4, RZ, RZ, -R5 ;  /* 0x000000ffff047224 */ /* 0x000fce00078e0a05 */
.L_x_62:
        /* <DEDUP_REMOVED lines=12> */
.L_x_61:
        /* <DEDUP_REMOVED lines=21> */
[----:B---3--:R-:W-:Y:S05]  /*6e80*/  @!P0 BRA `(.L_x_63) ;  /* 0x00000000000c8947 */ /* 0x008fea0003800000 */
[----:B------:R-:W-:Y:S01]  /*6e90*/  ISETP.NE.AND P0, PT, R4, 0x2, PT ;  /* 0x000000020400780c */ /* 0x000fe20003f05270 */
[----:B------:R3:W-:-:S12]  /*6ea0*/  STL.64 [R5+0x8], RZ ;  /* 0x000008ff05007387 */ /* 0x0007d80000100a00 */
[----:B------:R3:W-:Y:S02]  /*6eb0*/  @P0 STL.64 [R5+0x10], RZ ;  /* 0x000010ff05000387 */ /* 0x0007e40000100a00 */
.L_x_63:
[----:B------:R-:W-:Y:S01]  /*6ec0*/  CS2R R26, SRZ ;  /* 0x00000000001a7805 */ /* 0x000fe2000001ff00 */
[----:B------:R-:W-:Y:S01]  /*6ed0*/  IMAD.MOV.U32 R25, RZ, RZ, RZ ;  /* 0x000000ffff197224 */ /* 0x000fe200078e00ff */
[----:B------:R-:W-:Y:S06]  /*6ee0*/  @!P1 BRA `(.L_x_64) ;  /* 0x0000000400409947 */ /* 0x000fec0003800000 */
[----:B------:R-:W-:Y:S01]  /*6ef0*/  LOP3.LUT R25, R30, 0x7ffffff0, RZ, 0xc0, !PT ;  /* 0x7ffffff01e197812 */ /* 0x000fe200078ec0ff */
[----:B------:R-:W-:Y:S01]  /*6f00*/  VIADD R32, R1, 0x360 ;  /* 0x0000036001207836 */ /* 0x000fe20000000000 */
[----:B------:R-:W-:-:S03]  /*6f10*/  CS2R R26, SRZ ;  /* 0x00000000001a7805 */ /* 0x000fc6000001ff00 */
[----:B------:R-:W-:-:S07]  /*6f20*/  IMAD.MOV R33, RZ, RZ, -R25 ;  /* 0x000000ffff217224 */ /* 0x000fce00078e0a19 */
.L_x_65:
[----:B------:R-:W4:Y:S04]  /*6f30*/  LDL.128 R8, [R32+-0x40] ;  /* 0xffffc00020087983 */ /* 0x000f280000100c00 */
[----:B------:R-:W5:Y:S04]  /*6f40*/  LDL.128 R20, [R32+-0x30] ;  /* 0xffffd00020147983 */ /* 0x000f680000100c00 */
[----:B------:R-:W5:Y:S04]  /*6f50*/  LDL.128 R16, [R32+-0x20] ;  /* 0xffffe00020107983 */ /* 0x000f680000100c00 */
[----:B0123--:R-:W2:Y:S04]  /*6f60*/  LDL.128 R4, [R32+-0x10] ;  /* 0xfffff00020047983 */ /* 0x00fea80000100c00 */
[----:B------:R-:W3:Y:S01]  /*6f70*/  LDL.128 R12, [R32] ;  /* 0x00000000200c7983 */ /* 0x000ee20000100c00 */
        /* <DEDUP_REMOVED lines=8> */
[----:B------:R-:W4:Y:S01]  /*7000*/  LDL.128 R8, [R32+0x10] ;  /* 0x0000100020087983 */ /* 0x000f220000100c00 */
        /* <DEDUP_REMOVED lines=8> */
[----:B------:R-:W5:Y:S01]  /*7090*/  LDL.128 R20, [R32+0x20] ;  /* 0x0000200020147983 */ /* 0x000f620000100c00 */
        /* <DEDUP_REMOVED lines=8> */
[----:B------:R0:W5:Y:S01]  /*7120*/  LDL.128 R16, [R32+0x30] ;  /* 0x0000300020107983 */ /* 0x0001620000100c00 */
        /* <DEDUP_REMOVED lines=44> */
.L_x_64:
[----:B------:R-:W-:Y:S05]  /*73f0*/  @!P2 BRA `(.L_x_66) ;  /* 0x000000040054a947 */ /* 0x000fea0003800000 */
[----:B------:R-:W-:Y:S02]  /*7400*/  ISETP.GE.U32.AND P0, PT, R31, 0x8, PT ;  /* 0x000000081f00780c */ /* 0x000fe40003f06070 */
[----:B------:R-:W-:-:S11]  /*7410*/  ISETP.NE.AND P1, PT, R29, RZ, PT ;  /* 0x000000ff1d00720c */ /* 0x000fd60003f25270 */
[----:B------:R-:W-:Y:S05]  /*7420*/  @!P0 BRA `(.L_x_67) ;  /* 0x0000000000988947 */ /* 0x000fea0003800000 */
[----:B------:R-:W-:-:S05]  /*7430*/  IMAD R20, R25, 0x8, R28 ;  /* 0x0000000819147824 */ /* 0x000fca00078e021c */
[----:B0123--:R-:W2:Y:S04]  /*7440*/  LDL.128 R4, [R20] ;  /* 0x0000000014047983 */ /* 0x00fea80000100c00 */
        /* <DEDUP_REMOVED lines=36> */
.L_x_67:
[----:B------:R-:W-:Y:S05]  /*7690*/  @!P1 BRA `(.L_x_66) ;  /* 0x0000000000ac9947 */ /* 0x000fea0003800000 */
[----:B------:R-:W-:Y:S02]  /*76a0*/  ISETP.GE.U32.AND P0, PT, R29, 0x4, PT ;  /* 0x000000041d00780c */ /* 0x000fe40003f06070 */
[----:B------:R-:W-:-:S04]  /*76b0*/  LOP3.LUT R30, R30, 0x3, RZ, 0xc0, !PT ;  /* 0x000000031e1e7812 */ /* 0x000fc800078ec0ff */
[----:B------:R-:W-:-:S07]  /*76c0*/  ISETP.NE.AND P1, PT, R30, RZ, PT ;  /* 0x000000ff1e00720c */ /* 0x000fce0003f25270 */
[----:B------:R-:W-:Y:S06]  /*76d0*/  @!P0 BRA `(.L_x_68) ;  /* 0x0000000000508947 */ /* 0x000fec0003800000 */
[----:B------:R-:W-:-:S05]  /*76e0*/  IMAD R12, R25, 0x8, R28 ;  /* 0x00000008190c7824 */ /* 0x000fca00078e021c */
[----:B0123--:R-:W2:Y:S04]  /*76f0*/  LDL.128 R4, [R12] ;  /* 0x000000000c047983 */ /* 0x00fea80000100c00 */
        /* <DEDUP_REMOVED lines=18> */
.L_x_68:
[----:B------:R-:W-:Y:S05]  /*7820*/  @!P1 BRA `(.L_x_66) ;  /* 0x0000000000489947 */ /* 0x000fea0003800000 */
[----:B------:R-:W-:-:S05]  /*7830*/  IMAD R25, R25, 0x8, R28 ;  /* 0x0000000819197824 */ /* 0x000fca00078e021c */
[----:B0123--:R-:W2:Y:S01]  /*7840*/  LDL.128 R4, [R25] ;  /* 0x0000000019047983 */ /* 0x00fea20000100c00 */
        /* <DEDUP_REMOVED lines=16> */
.L_x_66:
[----:B------:R4:W-:Y:S01]  /*7950*/  STS.64 [R24+0x200], R26 ;  /* 0x0002001a18007388 */ /* 0x0009e20000000a00 */
[----:B------:R-:W-:-:S07]  /*7960*/  VIADD R34, R0, 0x40 ;  /* 0x0000004000227836 */ /* 0x000fce0000000000 */
.L_x_14:
[----:B------:R-:W-:Y:S05]  /*7970*/  BSYNC.RECONVERGENT B0 ;  /* 0x0000000000007941 */ /* 0x000fea0003800200 */
.L_x_13:
[----:B------:R-:W-:Y:S01]  /*7980*/  ISETP.GT.U32.AND P0, PT, R34, 0x63, PT ;  /* 0x000000632200780c */ /* 0x000fe20003f04070 */
[----:B------:R-:W-:-:S12]  /*7990*/  BSSY.RECONVERGENT B0, `(.L_x_69) ;  /* 0x0001713000007945 */ /* 0x000fd80003800200 */
[----:B------:R-:W-:Y:S05]  /*79a0*/  @P0 BRA `(.L_x_70) ;  /* 0x0000017000440947 */ /* 0x000fea0003800000 */
[----:B------:R-:W5:Y:S01]  /*79b0*/  LDCU UR4, c[0x3][URZ] ;  /* 0x00c00000ff0477ac */ /* 0x000f620008000800 */
[C---:B--2---:R-:W-:Y:S02]  /*79c0*/  VIADD R33, R2.reuse, 0x7 ;  /* 0x0000000702217836 */ /* 0x044fe40000000000 */
[----:B------:R-:W-:Y:S02]  /*79d0*/  VIADD R32, R2, 0x3 ;  /* 0x0000000302207836 */ /* 0x000fe40000000000 */
[----:B----4-:R-:W-:Y:S02]  /*79e0*/  VIADD R27, R1, 0x190 ;  /* 0x00000190011b7836 */ /* 0x010fe40000000000 */
[----:B-----5:R-:W-:-:S05]  /*79f0*/  IMAD.U32 R29, RZ, RZ, UR4 ;  /* 0x00000004ff1d7e24 */ /* 0x020fca000f8e00ff */
[C---:B------:R-:W-:Y:S02]  /*7a00*/  ISETP.GT.AND P0, PT, R29.reuse, RZ, PT ;  /* 0x000000ff1d00720c */ /* 0x040fe40003f04270 */
[C---:B0-----:R-:W-:Y:S02]  /*7a10*/  LOP3.LUT R30, R29.reuse, 0xf, RZ, 0xc0, !PT ;  /* 0x0000000f1d1e7812 */ /* 0x041fe400078ec0ff */
[----:B------:R-:W-:-:S09]  /*7a20*/  LOP3.LUT R28, R29, 0x7, RZ, 0xc0, !PT ;  /* 0x000000071d1c7812 */ /* 0x000fd200078ec0ff */
[----:B------:R-:W-:Y:S05]  /*7a30*/  @!P0 BRA `(.L_x_71) ;  /* 0x0000000000b08947 */ /* 0x000fea0003800000 */
[----:B------:R-:W-:Y:S01]  /*7a40*/  ISETP.GE.U32.AND P0, PT, R29, 0x10, PT ;  /* 0x000000101d00780c */ /* 0x000fe20003f06070 */
[----:B------:R-:W-:Y:S01]  /*7a50*/  IMAD.MOV.U32 R4, RZ, RZ, RZ ;  /* 0x000000ffff047224 */ /* 0x000fe200078e00ff */
[----:B------:R-:W-:-:S11]  /*7a60*/  ISETP.NE.AND P1, PT, R30, RZ, PT ;  /* 0x000000ff1e00720c */ /* 0x000fd60003f25270 */
[----:B------:R-:W-:Y:S05]  /*7a70*/  @!P0 BRA `(.L_x_72) ;  /* 0x00000000003c8947 */ /* 0x000fea0003800000 */
[----:B------:R-:W-:Y:S01]  /*7a80*/  LOP3.LUT R4, R29, 0x7ffffff0, RZ, 0xc0, !PT ;  /* 0x7ffffff01d047812 */ /* 0x000fe200078ec0ff */
[----:B-1----:R-:W-:-:S04]  /*7a90*/  VIADD R6, R1, 0x1d0 ;  /* 0x000001d001067836 */ /* 0x002fc80000000000 */
[----:B---3--:R-:W-:-:S07]  /*7aa0*/  IMAD.MOV R5, RZ, RZ, -R4 ;  /* 0x000000ffff057224 */ /* 0x008fce00078e0a04 */
.L_x_73:
        /* <DEDUP_REMOVED lines=12> */
.L_x_72:
[----:B------:R-:W-:Y:S05]  /*7b70*/  @!P1 BRA `(.L_x_71) ;  /* 0x0000000000609947 */ /* 0x000fea0003800000 */
[----:B------:R-:W-:Y:S02]  /*7b80*/  ISETP.GE.U32.AND P0, PT, R30, 0x8, PT ;  /* 0x000000081e00780c */ /* 0x000fe40003f06070 */
[----:B------:R-:W-:-:S11]  /*7b90*/  ISETP.NE.AND P1, PT, R28, RZ, PT ;  /* 0x000000ff1c00720c */ /* 0x000fd60003f25270 */
[C---:B---3--:R-:W-:Y:S02]  /*7ba0*/  @P0 IMAD R5, R4.reuse, 0x8, R27 ;  /* 0x0000000804050824 */ /* 0x048fe400078e021b */
        /* <DEDUP_REMOVED lines=17> */
[----:B----4-:R-:W-:Y:S05]  /*7cc0*/  @!P0 BRA `(.L_x_71) ;  /* 0x00000000000c8947 */ /* 0x010fea0003800000 */
[----:B------:R-:W-:Y:S01]  /*7cd0*/  ISETP.NE.AND P0, PT, R5, 0x2, PT ;  /* 0x000000020500780c */ /* 0x000fe20003f05270 */
[----:B------:R4:W-:-:S12]  /*7ce0*/  STL.64 [R4+0x8], RZ ;  /* 0x000008ff04007387 */ /* 0x0009d80000100a00 */
[----:B------:R4:W-:Y:S02]  /*7cf0*/  @P0 STL.64 [R4+0x10], RZ ;  /* 0x000010ff04000387 */ /* 0x0009e40000100a00 */
.L_x_71:
[C---:B------:R-:W-:Y:S01]  /*7d00*/  ISETP.GE.AND P1, PT, R2.reuse, 0x1, PT ;  /* 0x000000010200780c */ /* 0x040fe20003f26270 */
[----:B------:R-:W-:Y:S01]  /*7d10*/  VIADD R25, R1, 0x320 ;  /* 0x0000032001197836 */ /* 0x000fe20000000000 */
[C---:B------:R-:W-:Y:S02]  /*7d20*/  LOP3.LUT R26, R2.reuse, 0x7, RZ, 0xc0, !PT ;  /* 0x00000007021a7812 */ /* 0x040fe400078ec0ff */
[----:B------:R-:W-:-:S09]  /*7d30*/  LOP3.LUT R24, R2, 0xf, RZ, 0xc0, !PT ;  /* 0x0000000f02187812 */ /* 0x000fd200078ec0ff */
[----:B------:R-:W-:Y:S05]  /*7d40*/  @!P1 BRA `(.L_x_74) ;  /* 0x0000000400089947 */ /* 0x000fea0003800000 */
[----:B------:R-:W-:Y:S01]  /*7d50*/  ISETP.GE.U32.AND P0, PT, R2, 0x10, PT ;  /* 0x000000100200780c */ /* 0x000fe20003f06070 */
[----:B------:R-:W-:Y:S01]  /*7d60*/  IMAD.MOV.U32 R20, RZ, RZ, RZ ;  /* 0x000000ffff147224 */ /* 0x000fe200078e00ff */
[----:B------:R-:W-:-:S11]  /*7d70*/  ISETP.NE.AND P2, PT, R24, RZ, PT ;  /* 0x000000ff1800720c */ /* 0x000fd60003f45270 */
[----:B------:R-:W-:Y:S05]  /*7d80*/  @!P0 BRA `(.L_x_75) ;  /* 0x0000000000688947 */ /* 0x000fea0003800000 */
[----:B------:R-:W-:Y:S01]  /*7d90*/  VIADD R21, R1, 0x340 ;  /* 0x0000034001157836 */ /* 0x000fe20000000000 */
[----:B------:R-:W-:Y:S01]  /*7da0*/  LOP3.LUT R20, R2, 0x7ffffff0, RZ, 0xc0, !PT ;  /* 0x7ffffff002147812 */ /* 0x000fe200078ec0ff */
[----:B---3--:R-:W-:-:S07]  /*7db0*/  IMAD.MOV.U32 R16, RZ, RZ, RZ ;  /* 0x000000ffff107224 */ /* 0x008fce00078e00ff */
.L_x_76:
[C---:B------:R-:W-:Y:S02]  /*7dc0*/  VIADD R17, R16.reuse, 0x1 ;  /* 0x0000000110117836 */ /* 0x040fe40000000000 */
[C---:B------:R-:W-:Y:S02]  /*7dd0*/  VIADD R18, R16.reuse, 0x2 ;  /* 0x0000000210127836 */ /* 0x040fe40000000000 */
[C---:B------:R-:W-:Y:S02]  /*7de0*/  VIADD R19, R16.reuse, 0x3 ;  /* 0x0000000310137836 */ /* 0x040fe40000000000 */
[C---:B----4-:R-:W-:Y:S02]  /*7df0*/  VIADD R4, R16.reuse, 0x4 ;  /* 0x0000000410047836 */ /* 0x050fe40000000000 */
[C---:B0-----:R-:W-:Y:S01]  /*7e00*/  VIADD R5, R16.reuse, 0x5 ;  /* 0x0000000510057836 */ /* 0x041fe20000000000 */
[----:B------:R0:W-:Y:S01]  /*7e10*/  STL.128 [R21+-0x20], R16 ;  /* 0xffffe01015007387 */ /* 0x0001e20000100c00 */
[----:B-12---:R-:W-:-:S02]  /*7e20*/  VIADD R6, R16, 0x6 ;  /* 0x0000000610067836 */ /* 0x006fc40000000000 */
[C---:B------:R-:W-:Y:S02]  /*7e30*/  VIADD R7, R16.reuse, 0x7 ;  /* 0x0000000710077836 */ /* 0x040fe40000000000 */
[C---:B------:R-:W-:Y:S02]  /*7e40*/  VIADD R8, R16.reuse, 0x8 ;  /* 0x0000000810087836 */ /* 0x040fe40000000000 */
[C---:B------:R-:W-:Y:S01]  /*7e50*/  VIADD R9, R16.reuse, 0x9 ;  /* 0x0000000910097836 */ /* 0x040fe20000000000 */
[----:B------:R-:W-:Y:S01]  /*7e60*/  STL.128 [R21+-0x10], R4 ;  /* 0xfffff00415007387 */ /* 0x000fe20000100c00 */
[C---:B------:R-:W-:Y:S02]  /*7e70*/  VIADD R10, R16.reuse, 0xa ;  /* 0x0000000a100a7836 */ /* 0x040fe40000000000 */
[C---:B------:R-:W-:Y:S02]  /*7e80*/  VIADD R11, R16.reuse, 0xb ;  /* 0x0000000b100b7836 */ /* 0x040fe40000000000 */
[----:B------:R-:W-:-:S02]  /*7e90*/  VIADD R12, R16, 0xc ;  /* 0x0000000c100c7836 */ /* 0x000fc40000000000 */
[C---:B------:R-:W-:Y:S01]  /*7ea0*/  VIADD R13, R16.reuse, 0xd ;  /* 0x0000000d100d7836 */ /* 0x040fe20000000000 */
[----:B------:R-:W-:Y:S01]  /*7eb0*/  STL.128 [R21], R8 ;  /* 0x0000000815007387 */ /* 0x000fe20000100c00 */
[C---:B------:R-:W-:Y:S02]  /*7ec0*/  VIADD R14, R16.reuse, 0xe ;  /* 0x0000000e100e7836 */ /* 0x040fe40000000000 */
[C---:B------:R-:W-:Y:S02]  /*7ed0*/  VIADD R15, R16.reuse, 0xf ;  /* 0x0000000f100f7836 */ /* 0x040fe40000000000 */
[----:B0-----:R-:W-:-:S03]  /*7ee0*/  VIADD R16, R16, 0x10 ;  /* 0x0000001010107836 */ /* 0x001fc60000000000 */
[----:B------:R0:W-:Y:S02]  /*7ef0*/  STL.128 [R21+0x10], R12 ;  /* 0x0000100c15007387 */ /* 0x0001e40000100c00 */
[----:B------:R-:W-:Y:S01]  /*7f00*/  ISETP.NE.AND P0, PT, R16, R20, PT ;  /* 0x000000141000720c */ /* 0x000fe20003f05270 */
[----:B0-----:R-:W-:-:S12]  /*7f10*/  VIADD R21, R21, 0x40 ;  /* 0x0000004015157836 */ /* 0x001fd80000000000 */
[----:B------:R-:W-:Y:S05]  /*7f20*/  @P0 BRA `(.L_x_76) ;  /* 0xfffffffc00a40947 */ /* 0x000fea000383ffff */
.L_x_75:
[----:B------:R-:W-:Y:S05]  /*7f30*/  @!P2 BRA `(.L_x_74) ;  /* 0x00000000008ca947 */ /* 0x000fea0003800000 */
[----:B------:R-:W-:Y:S02]  /*7f40*/  ISETP.GE.U32.AND P0, PT, R24, 0x8, PT ;  /* 0x000000081800780c */ /* 0x000fe40003f06070 */
[----:B------:R-:W-:-:S11]  /*7f50*/  ISETP.NE.AND P2, PT, R26, RZ, PT ;  /* 0x000000ff1a00720c */ /* 0x000fd60003f45270 */
[----:B------:R-:W-:Y:S05]  /*7f60*/  @!P0 BRA `(.L_x_77) ;  /* 0x00000000002c8947 */ /* 0x000fea0003800000 */
[C---:B------:R-:W-:Y:S02]  /*7f70*/  IMAD R8, R20.reuse, 0x4, R25 ;  /* 0x0000000414087824 */ /* 0x040fe400078e0219 */
[C---:B----4-:R-:W-:Y:S02]  /*7f80*/  VIADD R4, R20.reuse, 0x4 ;  /* 0x0000000414047836 */ /* 0x050fe40000000000 */
[C---:B0--3--:R-:W-:Y:S02]  /*7f90*/  VIADD R5, R20.reuse, 0x5 ;  /* 0x0000000514057836 */ /* 0x049fe40000000000 */
[C---:B-12---:R-:W-:Y:S02]  /*7fa0*/  VIADD R6, R20.reuse, 0x6 ;  /* 0x0000000614067836 */ /* 0x046fe40000000000 */
[C---:B------:R-:W-:Y:S02]  /*7fb0*/  VIADD R7, R20.reuse, 0x7 ;  /* 0x0000000714077836 */ /* 0x040fe40000000000 */
[----:B------:R-:W-:-:S02]  /*7fc0*/  VIADD R21, R20, 0x1 ;  /* 0x0000000114157836 */ /* 0x000fc40000000000 */
[C---:B------:R-:W-:Y:S01]  /*7fd0*/  VIADD R22, R20.reuse, 0x2 ;  /* 0x0000000214167836 */ /* 0x040fe20000000000 */
[----:B------:R-:W-:Y:S01]  /*7fe0*/  STL.128 [R8+0x10], R4 ;  /* 0x0000100408007387 */ /* 0x000fe20000100c00 */
[----:B------:R-:W-:-:S05]  /*7ff0*/  VIADD R23, R20, 0x3 ;  /* 0x0000000314177836 */ /* 0x000fca0000000000 */
[----:B------:R0:W-:Y:S02]  /*8000*/  STL.128 [R8], R20 ;  /* 0x0000001408007387 */ /* 0x0001e40000100c00 */
[----:B0-----:R-:W-:-:S07]  /*8010*/  VIADD R20, R20, 0x8 ;  /* 0x0000000814147836 */ /* 0x001fce0000000000 */
.L_x_77:
[----:B------:R-:W-:Y:S05]  /*8020*/  @!P2 BRA `(.L_x_74) ;  /* 0x000000000050a947 */ /* 0x000fea0003800000 */
[----:B------:R-:W-:Y:S01]  /*8030*/  ISETP.GE.U32.AND P0, PT, R26, 0x4, PT ;  /* 0x000000041a00780c */ /* 0x000fe20003f06070 */
[----:B----4-:R-:W-:Y:S01]  /*8040*/  IMAD.MOV.U32 R4, RZ, RZ, R20 ;  /* 0x000000ffff047224 */ /* 0x010fe200078e0014 */
[----:B------:R-:W-:-:S04]  /*8050*/  LOP3.LUT R8, R2, 0x3, RZ, 0xc0, !PT ;  /* 0x0000000302087812 */ /* 0x000fc800078ec0ff */
[----:B------:R-:W-:-:S07]  /*8060*/  ISETP.NE.AND P2, PT, R8, RZ, PT ;  /* 0x000000ff0800720c */ /* 0x000fce0003f45270 */
[C---:B------:R-:W-:Y:S02]  /*8070*/  @P0 IMAD R9, R20.reuse, 0x4, R25 ;  /* 0x0000000414090824 */ /* 0x040fe400078e0219 */
[C---:B0--3--:R-:W-:Y:S02]  /*8080*/  @P0 VIADD R5, R20.reuse, 0x1 ;  /* 0x0000000114050836 */ /* 0x049fe40000000000 */
[C---:B-12---:R-:W-:Y:S02]  /*8090*/  @P0 VIADD R6, R20.reuse, 0x2 ;  /* 0x0000000214060836 */ /* 0x046fe40000000000 */
[C---:B------:R-:W-:Y:S02]  /*80a0*/  @P0 VIADD R7, R20.reuse, 0x3 ;  /* 0x0000000314070836 */ /* 0x040fe40000000000 */
[----:B------:R-:W-:-:S03]  /*80b0*/  @P0 VIADD R20, R20, 0x4 ;  /* 0x0000000414140836 */ /* 0x000fc60000000000 */
[----:B------:R0:W-:Y:S01]  /*80c0*/  @P0 STL.128 [R9], R4 ;  /* 0x0000000409000387 */ /* 0x0001e20000100c00 */
[----:B------:R-:W-:Y:S05]  /*80d0*/  @!P2 BRA `(.L_x_74) ;  /* 0x000000000024a947 */ /* 0x000fea0003800000 */
[----:B0-----:R-:W-:Y:S01]  /*80e0*/  IMAD R5, R20, 0x4, R25 ;  /* 0x0000000414057824 */ /* 0x001fe200078e0219 */
[----:B------:R-:W-:-:S04]  /*80f0*/  ISETP.NE.AND P0, PT, R8, 0x1, PT ;  /* 0x000000010800780c */ /* 0x000fc80003f05270 */
[----:B------:R0:W-:Y:S09]  /*8100*/  STL [R5], R20 ;  /* 0x0000001405007387 */ /* 0x0001f20000100800 */
[----:B------:R-:W-:Y:S05]  /*8110*/  @!P0 BRA `(.L_x_74) ;  /* 0x0000000000148947 */ /* 0x000fea0003800000 */
[----:B------:R-:W-:Y:S01]  /*8120*/  ISETP.NE.AND P0, PT, R8, 0x2, PT ;  /* 0x000000020800780c */ /* 0x000fe20003f05270 */
[----:B------:R-:W-:-:S05]  /*8130*/  VIADD R4, R20, 0x1 ;  /* 0x0000000114047836 */ /* 0x000fca0000000000 */
[----:B------:R1:W-:Y:S07]  /*8140*/  STL [R5+0x4], R4 ;  /* 0x0000040405007387 */ /* 0x0003ee0000100800 */
[----:B0-----:R-:W-:-:S05]  /*8150*/  @P0 VIADD R20, R20, 0x2 ;  /* 0x0000000214140836 */ /* 0x001fca0000000000 */
[----:B------:R1:W-:Y:S02]  /*8160*/  @P0 STL [R5+0x8], R20 ;  /* 0x0000081405000387 */ /* 0x0003e40000100800 */
.L_x_74:
[C---:B------:R-:W-:Y:S01]  /*8170*/  ISETP.GE.AND P2, PT, R2.reuse, 0x2, PT ;  /* 0x000000020200780c */ /* 0x040fe20003f46270 */
[C---:B01----:R-:W-:Y:S01]  /*8180*/  VIADD R20, R2.reuse, 0xffffffff ;  /* 0xffffffff02147836 */ /* 0x043fe20000000000 */
[----:B------:R-:W-:Y:S01]  /*8190*/  LOP3.LUT R22, R33, 0x7, RZ, 0xc0, !PT ;  /* 0x0000000721167812 */ /* 0x000fe200078ec0ff */
[----:B---3--:R-:W-:Y:S01]  /*81a0*/  VIADD R23, R2, 0xfffffffe ;  /* 0xfffffffe02177836 */ /* 0x008fe20000000000 */
[----:B------:R-:W-:-:S03]  /*81b0*/  LOP3.LUT R21, R32, 0x3, RZ, 0xc0, !PT ;  /* 0x0000000320157812 */ /* 0x000fc600078ec0ff */
[----:B------:R-:W-:Y:S02]  /*81c0*/  VIADD R22, R22, 0xffffffff ;  /* 0xffffffff16167836 */ /* 0x000fe40000000000 */
[----:B------:R-:W-:-:S04]  /*81d0*/  VIADD R21, R21, 0xffffffff ;  /* 0xffffffff15157836 */ /* 0x000fc80000000000 */
[----:B------:R-:W-:Y:S05]  /*81e0*/  @!P2 BRA `(.L_x_78) ;  /* 0x0000001c0084a947 */ /* 0x000fea0003800000 */
[----:B------:R-:W2:Y:S01]  /*81f0*/  LDCU UR4, c[0x3][0x4] ;  /* 0x00c00080ff0477ac */ /* 0x000ea20008000800 */
[----:B------:R-:W-:Y:S01]  /*8200*/  ISETP.GE.U32.AND P0, PT, R23, 0x7, PT ;  /* 0x000000071700780c */ /* 0x000fe20003f06070 */
[----:B--2---:R-:W-:-:S12]  /*8210*/  IMAD.U32 R6, RZ, RZ, UR4 ;  /* 0x00000004ff067e24 */ /* 0x004fd8000f8e00ff */
[----:B------:R-:W-:Y:S05]  /*8220*/  @!P0 BRA `(.L_x_79) ;  /* 0x0000000c00f88947 */ /* 0x000fea0003800000 */
[----:B------:R-:W-:Y:S01]  /*8230*/  LOP3.LUT R7, R20, 0xfffffff8, RZ, 0xc0, !PT ;  /* 0xfffffff814077812 */ /* 0x000fe200078ec0ff */
[----:B------:R-:W-:-:S04]  /*8240*/  VIADD R6, R2, 0xfffffffc ;  /* 0xfffffffc02067836 */ /* 0x000fc80000000000 */
[----:B------:R-:W-:-:S07]  /*8250*/  IMAD.MOV R7, RZ, RZ, -R7 ;  /* 0x000000ffff077224 */ /* 0x000fce00078e0a07 */
.L_x_80:
[----:B-1----:R-:W-:Y:S01]  /*8260*/  VIADD R10, R6, 0x3 ;  /* 0x00000003060a7836 */ /* 0x002fe20000000000 */
[--C-:B------:R-:W-:Y:S02]  /*8270*/  SHF.R.U32.HI R9, RZ, 0x1, R3.reuse ;  /* 0x00000001ff097819 */ /* 0x100fe40000011603 */
[--C-:B------:R-:W-:Y:S01]  /*8280*/  SHF.R.U32.HI R12, RZ, 0x15, R3.reuse ;  /* 0x00000015ff0c7819 */ /* 0x100fe20000011603 */
[----:B------:R-:W0:Y:S01]  /*8290*/  I2F.U32.RP R8, R10 ;  /* 0x0000000a00087306 */ /* 0x000e220000209000 */
[----:B------:R-:W-:Y:S01]  /*82a0*/  SHF.R.U32.HI R11, RZ, 0x1f, R3 ;  /* 0x0000001fff0b7819 */ /* 0x000fe20000011603 */
[----:B------:R-:W-:Y:S01]  /*82b0*/  IMAD.MOV R13, RZ, RZ, -R10 ;  /* 0x000000ffff0d7224 */ /* 0x000fe200078e0a0a */
[----:B------:R-:W-:Y:S02]  /*82c0*/  ISETP.NE.U32.AND P3, PT, R10, RZ, PT ;  /* 0x000000ff0a00720c */ /* 0x000fe40003f65070 */
[----:B------:R-:W-:Y:S01]  /*82d0*/  LOP3.LUT R12, R11, R12, R9, 0x96, !PT ;  /* 0x0000000c0b0c7212 */ /* 0x000fe200078e9609 */
[----:B------:R-:W-:-:S02]  /*82e0*/  IMAD.SHL.U32 R11, R3, 0x2, RZ ;  /* 0x00000002030b7824 */ /* 0x000fc400078e00ff */
[----:B0-----:R-:W4:Y:S02]  /*82f0*/  MUFU.RCP R8, R8 ;  /* 0x0000000800087308 */ /* 0x001f240000001000 */
[----:B----4-:R-:W-:Y:S01]  /*8300*/  VIADD R4, R8, 0xffffffe ;  /* 0x0ffffffe08047836 */ /* 0x010fe20000000000 */
[----:B------:R-:W-:-:S05]  /*8310*/  LOP3.LUT R8, R12, R3, RZ, 0x3c, !PT ;  /* 0x000000030c087212 */ /* 0x000fca00078e3cff */
[----:B------:R0:W1:Y:S02]  /*8320*/  F2I.FTZ.U32.TRUNC.NTZ R5, R4 ;  /* 0x0000000400057305 */ /* 0x000064000021f000 */
[----:B0-----:R-:W-:Y:S02]  /*8330*/  IMAD.MOV.U32 R4, RZ, RZ, RZ ;  /* 0x000000ffff047224 */ /* 0x001fe400078e00ff */
[----:B-1----:R-:W-:Y:S02]  /*8340*/  IMAD R9, R13, R5, RZ ;  /* 0x000000050d097224 */ /* 0x002fe400078e02ff */
[----:B------:R-:W-:Y:S02]  /*8350*/  IMAD R13, R10, 0x4, R25 ;  /* 0x000000040a0d7824 */ /* 0x000fe400078e0219 */
[----:B------:R-:W-:Y:S01]  /*8360*/  IMAD.HI.U32 R4, R5, R9, R4 ;  /* 0x0000000905047227 */ /* 0x000fe200078e0004 */
[----:B------:R-:W-:Y:S02]  /*8370*/  LOP3.LUT R9, R11, 0x1, R8, 0xf8, !PT ;  /* 0x000000010b097812 */ /* 0x000fe400078ef808 */
[----:B------:R-:W2:Y:S03]  /*8380*/  LDL R17, [R13] ;  /* 0x000000000d117983 */ /* 0x000ea60000100800 */
[----:B------:R-:W-:-:S04]  /*8390*/  IMAD.HI.U32 R4, R4, R9, RZ ;  /* 0x0000000904047227 */ /* 0x000fc800078e00ff */
[----:B------:R-:W-:-:S04]  /*83a0*/  IMAD.MOV R4, RZ, RZ, -R4 ;  /* 0x000000ffff047224 */ /* 0x000fc800078e0a04 */
[----:B------:R-:W-:-:S05]  /*83b0*/  IMAD R5, R10, R4, R9 ;  /* 0x000000040a057224 */ /* 0x000fca00078e0209 */
[----:B------:R-:W-:-:S13]  /*83c0*/  ISETP.GE.U32.AND P0, PT, R5, R10, PT ;  /* 0x0000000a0500720c */ /* 0x000fda0003f06070 */
[----:B------:R-:W-:-:S05]  /*83d0*/  @P0 IMAD.IADD R5, R5, 0x1, -R10 ;  /* 0x0000000105050824 */ /* 0x000fca00078e0a0a */
[----:B------:R-:W-:-:S13]  /*83e0*/  ISETP.GE.U32.AND P0, PT, R5, R10, PT ;  /* 0x0000000a0500720c */ /* 0x000fda0003f06070 */
[----:B------:R-:W-:Y:S01]  /*83f0*/  @P0 IMAD.IADD R5, R5, 0x1, -R10 ;  /* 0x0000000105050824 */ /* 0x000fe200078e0a0a */
[----:B------:R-:W-:-:S05]  /*8400*/  @!P3 LOP3.LUT R5, RZ, R10, RZ, 0x33, !PT ;  /* 0x0000000aff05b212 */ /* 0x000fca00078e33ff */
[----:B------:R-:W-:-:S05]  /*8410*/  IMAD R12, R5, 0x4, R25 ;  /* 0x00000004050c7824 */ /* 0x000fca00078e0219 */
[----:B------:R-:W3:Y:S01]  /*8420*/  LDL R16, [R12] ;  /* 0x000000000c107983 */ /* 0x000ee20000100800 */
[----:B------:R-:W-:-:S04]  /*8430*/  VIADD R18, R6, 0x2 ;  /* 0x0000000206127836 */ /* 0x000fc80000000000 */
[----:B------:R-:W0:Y:S08]  /*8440*/  I2F.U32.RP R10, R18 ;  /* 0x00000012000a7306 */ /* 0x000e300000209000 */
[----:B0-----:R-:W0:Y:S01]  /*8450*/  MUFU.RCP R10, R10 ;  /* 0x0000000a000a7308 */ /* 0x001e220000001000 */
[--C-:B------:R-:W-:Y:S01]  /*8460*/  SHF.R.U32.HI R14, RZ, 0x15, R11.reuse ;  /* 0x00000015ff0e7819 */ /* 0x100fe2000001160b */
[----:B------:R-:W-:Y:S01]  /*8470*/  IMAD.MOV R19, RZ, RZ, -R18 ;  /* 0x000000ffff137224 */ /* 0x000fe200078e0a12 */
[----:B------:R-:W-:Y:S01]  /*8480*/  SHF.R.U32.HI R15, RZ, 0x1f, R11 ;  /* 0x0000001fff0f7819 */ /* 0x000fe2000001160b */
[----:B0-----:R-:W-:-:S04]  /*8490*/  VIADD R4, R10, 0xffffffe ;  /* 0x0ffffffe0a047836 */ /* 0x001fc80000000000 */
[----:B------:R0:W1:Y:S01]  /*84a0*/  F2I.FTZ.U32.TRUNC.NTZ R5, R4 ;  /* 0x0000000400057305 */ /* 0x000062000021f000 */
[----:B------:R-:W-:Y:S01]  /*84b0*/  LOP3.LUT R14, R14, 0x7fffffff, R3, 0x78, !PT ;  /* 0x7fffffff0e0e7812 */ /* 0x000fe200078e7803 */
[----:B------:R-:W-:-:S03]  /*84c0*/  IMAD.MOV.U32 R11, RZ, RZ, R19 ;  /* 0x000000ffff0b7224 */ /* 0x000fc600078e0013 */
[----:B------:R-:W-:Y:S01]  /*84d0*/  LOP3.LUT R15, R8, R14, R15, 0x96, !PT ;  /* 0x0000000e080f7212 */ /* 0x000fe200078e960f */
[----:B------:R-:W-:Y:S02]  /*84e0*/  IMAD.SHL.U32 R14, R9, 0x2, RZ ;  /* 0x00000002090e7824 */ /* 0x000fe400078e00ff */
[----:B0-----:R-:W-:Y:S02]  /*84f0*/  IMAD.MOV.U32 R4, RZ, RZ, RZ ;  /* 0x000000ffff047224 */ /* 0x001fe400078e00ff */
[----:B-1----:R-:W-:Y:S01]  /*8500*/  IMAD R11, R11, R5, RZ ;  /* 0x000000050b0b7224 */ /* 0x002fe200078e02ff */
[----:B------:R-:W-:-:S03]  /*8510*/  LOP3.LUT R8, R14, 0x1, R15, 0xf8, !PT ;  /* 0x000000010e087812 */ /* 0x000fc600078ef80f */
[----:B------:R-:W-:-:S06]  /*8520*/  IMAD.HI.U32 R5, R5, R11, R4 ;  /* 0x0000000b05057227 */ /* 0x000fcc00078e0004 */
[----:B------:R-:W-:-:S04]  /*8530*/  IMAD.HI.U32 R5, R5, R8, RZ ;  /* 0x0000000805057227 */ /* 0x000fc800078e00ff */
[----:B------:R-:W-:-:S04]  /*8540*/  IMAD.MOV R5, RZ, RZ, -R5 ;  /* 0x000000ffff057224 */ /* 0x000fc800078e0a05 */
[----:B------:R-:W-:-:S05]  /*8550*/  IMAD R5, R18, R5, R8 ;  /* 0x0000000512057224 */ /* 0x000fca00078e0208 */
[----:B------:R-:W-:Y:S02]  /*8560*/  ISETP.GE.U32.AND P0, PT, R5, R18, PT ;  /* 0x000000120500720c */ /* 0x000fe40003f06070 */
[----:B------:R-:W-:-:S11]  /*8570*/  ISETP.NE.U32.AND P3, PT, R18, RZ, PT ;  /* 0x000000ff1200720c */ /* 0x000fd60003f65070 */
[----:B------:R-:W-:-:S05]  /*8580*/  @P0 IMAD.IADD R5, R5, 0x1, -R18 ;  /* 0x0000000105050824 */ /* 0x000fca00078e0a12 */
[----:B------:R-:W-:Y:S01]  /*8590*/  ISETP.GE.U32.AND P0, PT, R5, R18, PT ;  /* 0x000000120500720c */ /* 0x000fe20003f06070 */
[----:B------:R-:W-:-:S12]  /*85a0*/  IMAD R11, R18, 0x4, R25 ;  /* 0x00000004120b7824 */ /* 0x000fd800078e0219 */
[----:B------:R-:W-:Y:S01]  /*85b0*/  @P0 IMAD.IADD R5, R5, 0x1, -R18 ;  /* 0x0000000105050824 */ /* 0x000fe200078e0a12 */
[----:B------:R-:W-:-:S05]  /*85c0*/  @!P3 LOP3.LUT R5, RZ, R18, RZ, 0x33, !PT ;  /* 0x00000012ff05b212 */ /* 0x000fca00078e33ff */
[----:B------:R-:W-:Y:S01]  /*85d0*/  IMAD R10, R5, 0x4, R25 ;  /* 0x00000004050a7824 */ /* 0x000fe200078e0219 */
[----:B---3--:R-:W-:Y:S04]  /*85e0*/  STL [R13], R16 ;  /* 0x000000100d007387 */ /* 0x008fe80000100800 */
[----:B--2---:R0:W-:Y:S04]  /*85f0*/  STL [R12], R17 ;  /* 0x000000110c007387 */ /* 0x0041e80000100800 */
[----:B------:R-:W2:Y:S04]  /*8600*/  LDL R18, [R10] ;  /* 0x000000000a127983 */ /* 0x000ea80000100800 */
[----:B------:R-:W3:Y:S01]  /*8610*/  LDL R19, [R11] ;  /* 0x000000000b137983 */ /* 0x000ee20000100800 */
[----:B------:R-:W-:-:S04]  /*8620*/  VIADD R36, R6, 0x1 ;  /* 0x0000000106247836 */ /* 0x000fc80000000000 */
[----:B------:R-:W1:Y:S08]  /*8630*/  I2F.U32.RP R31, R36 ;  /* 0x00000024001f7306 */ /* 0x000e700000209000 */
[----:B-1----:R-:W1:Y:S01]  /*8640*/  MUFU.RCP R31, R31 ;  /* 0x0000001f001f7308 */ /* 0x002e620000001000 */
[----:B------:R-:W-:Y:S01]  /*8650*/  SHF.R.U32.HI R35, RZ, 0x15, R14 ;  /* 0x00000015ff237819 */ /* 0x000fe2000001160e */
[----:B------:R-:W-:Y:S01]  /*8660*/  IMAD.MOV R37, RZ, RZ, -R36 ;  /* 0x000000ffff257224 */ /* 0x000fe200078e0a24 */
[----:B------:R-:W-:Y:S01]  /*8670*/  SHF.R.U32.HI R14, RZ, 0x1f, R14 ;  /* 0x0000001fff0e7819 */ /* 0x000fe2000001160e */
[----:B-1----:R-:W-:-:S04]  /*8680*/  VIADD R4, R31, 0xffffffe ;  /* 0x0ffffffe1f047836 */ /* 0x002fc80000000000 */
[----:B------:R1:W4:Y:S01]  /*8690*/  F2I.FTZ.U32.TRUNC.NTZ R5, R4 ;  /* 0x0000000400057305 */ /* 0x000322000021f000 */
[----:B------:R-:W-:Y:S01]  /*86a0*/  LOP3.LUT R35, R35, 0x7fffffff, R9, 0x78, !PT ;  /* 0x7fffffff23237812 */ /* 0x000fe200078e7809 */
[----:B------:R-:W-:-:S03]  /*86b0*/  IMAD.MOV.U32 R9, RZ, RZ, R37 ;  /* 0x000000ffff097224 */ /* 0x000fc600078e0025 */
[----:B------:R-:W-:Y:S01]  /*86c0*/  LOP3.LUT R15, R15, R35, R14, 0x96, !PT ;  /* 0x000000230f0f7212 */ /* 0x000fe200078e960e */
[----:B------:R-:W-:Y:S02]  /*86d0*/  IMAD.SHL.U32 R14, R8, 0x2, RZ ;  /* 0x00000002080e7824 */ /* 0x000fe400078e00ff */
[----:B-1----:R-:W-:Y:S02]  /*86e0*/  IMAD.MOV.U32 R4, RZ, RZ, RZ ;  /* 0x000000ffff047224 */ /* 0x002fe400078e00ff */
[----:B----4-:R-:W-:-:S04]  /*86f0*/  IMAD R9, R9, R5, RZ ;  /* 0x0000000509097224 */ /* 0x010fc800078e02ff */
[----:B0-----:R-:W-:Y:S01]  /*8700*/  IMAD.HI.U32 R12, R5, R9, R4 ;  /* 0x00000009050c7227 */ /* 0x001fe200078e0004 */
[----:B------:R-:W-:-:S05]  /*8710*/  LOP3.LUT R9, R14, 0x1, R15, 0xf8, !PT ;  /* 0x000000010e097812 */ /* 0x000fca00078ef80f */
        /* <DEDUP_REMOVED lines=11> */
[----:B--2---:R0:W-:Y:S04]  /*87d0*/  STL [R11], R18 ;  /* 0x000000120b007387 */ /* 0x0041e80000100800 */
[----:B---3--:R1:W-:Y:S04]  /*87e0*/  STL [R10], R19 ;  /* 0x000000130a007387 */ /* 0x0083e80000100800 */
[----:B------:R-:W2:Y:S04]  /*87f0*/  LDL R16, [R12] ;  /* 0x000000000c107983 */ /* 0x000ea80000100800 */
[----:B------:R-:W3:Y:S01]  /*8800*/  LDL R17, [R13] ;  /* 0x000000000d117983 */ /* 0x000ee20000100800 */
[----:B------:R-:W4:Y:S08]  /*8810*/  I2F.U32.RP R35, R6 ;  /* 0x0000000600237306 */ /* 0x000f300000209000 */
[----:B----4-:R-:W4:Y:S02]  /*8820*/  MUFU.RCP R35, R35 ;  /* 0x0000002300237308 */ /* 0x010f240000001000 */
[----:B----4-:R-:W-:-:S06]  /*8830*/  VIADD R4, R35, 0xffffffe ;  /* 0x0ffffffe23047836 */ /* 0x010fcc0000000000 */
[----:B------:R-:W4:Y:S01]  /*8840*/  F2I.FTZ.U32.TRUNC.NTZ R5, R4 ;  /* 0x0000000400057305 */ /* 0x000f22000021f000 */
[--C-:B------:R-:W-:Y:S02]  /*8850*/  SHF.R.U32.HI R31, RZ, 0x15, R14.reuse ;  /* 0x00000015ff1f7819 */ /* 0x100fe4000001160e */
[----:B------:R-:W-:Y:S02]  /*8860*/  SHF.R.U32.HI R14, RZ, 0x1f, R14 ;  /* 0x0000001fff0e7819 */ /* 0x000fe4000001160e */
[----:B------:R-:W-:Y:S01]  /*8870*/  LOP3.LUT R31, R31, 0x7fffffff, R8, 0x78, !PT ;  /* 0x7fffffff1f1f7812 */ /* 0x000fe200078e7808 */
[----:B----4-:R-:W-:-:S03]  /*8880*/  IMAD.MOV R36, RZ, RZ, -R5 ;  /* 0x000000ffff247224 */ /* 0x010fc600078e0a05 */
[----:B------:R-:W-:Y:S01]  /*8890*/  LOP3.LUT R15, R15, R31, R14, 0x96, !PT ;  /* 0x0000001f0f0f7212 */ /* 0x000fe200078e960e */
[----:B0-----:R-:W-:Y:S02]  /*88a0*/  IMAD.MOV.U32 R11, RZ, RZ, R36 ;  /* 0x000000ffff0b7224 */ /* 0x001fe400078e0024 */
[----:B------:R-:W-:Y:S02]  /*88b0*/  IMAD.SHL.U32 R14, R9, 0x2, RZ ;  /* 0x00000002090e7824 */ /* 0x000fe400078e00ff */
[----:B------:R-:W-:Y:S02]  /*88c0*/  IMAD R11, R11, R6, RZ ;  /* 0x000000060b0b7224 */ /* 0x000fe400078e02ff */
[----:B------:R-:W-:-:S04]  /*88d0*/  IMAD.MOV.U32 R4, RZ, RZ, RZ ;  /* 0x000000ffff047224 */ /* 0x000fc800078e00ff */
[----:B------:R-:W-:Y:S01]  /*88e0*/  IMAD.HI.U32 R8, R5, R11, R4 ;  /* 0x0000000b05087227 */ /* 0x000fe200078e0004 */
        /* <DEDUP_REMOVED lines=11> */
[----:B-1----:R-:W-:Y:S01]  /*89a0*/  IMAD R10, R5, 0x4, R25 ;  /* 0x00000004050a7824 */ /* 0x002fe200078e0219 */
[----:B--2---:R0:W-:Y:S04]  /*89b0*/  STL [R13], R16 ;  /* 0x000000100d007387 */ /* 0x0041e80000100800 */
[----:B---3--:R1:W-:Y:S04]  /*89c0*/  STL [R12], R17 ;  /* 0x000000110c007387 */ /* 0x0083e80000100800 */
[----:B------:R-:W2:Y:S04]  /*89d0*/  LDL R19, [R10] ;  /* 0x000000000a137983 */ /* 0x000ea80000100800 */
[----:B------:R-:W3:Y:S01]  /*89e0*/  LDL R31, [R8] ;  /* 0x00000000081f7983 */ /* 0x000ee20000100800 */
[----:B------:R-:W-:-:S04]  /*89f0*/  VIADD R18, R6, 0xffffffff ;  /* 0xffffffff06127836 */ /* 0x000fc80000000000 */
[----:B------:R-:W4:Y:S08]  /*8a00*/  I2F.U32.RP R35, R18 ;  /* 0x0000001200237306 */ /* 0x000f300000209000 */
[----:B----4-:R-:W4:Y:S01]  /*8a10*/  MUFU.RCP R35, R35 ;  /* 0x0000002300237308 */ /* 0x010f220000001000 */
[----:B------:R-:W-:Y:S01]  /*8a20*/  SHF.R.U32.HI R4, RZ, 0x15, R14 ;  /* 0x00000015ff047819 */ /* 0x000fe2000001160e */
[----:B------:R-:W-:-:S02]  /*8a30*/  IMAD.MOV R36, RZ, RZ, -R18 ;  /* 0x000000ffff247224 */ /* 0x000fc400078e0a12 */
[----:B----4-:R-:W-:-:S06]  /*8a40*/  VIADD R5, R35, 0xffffffe ;  /* 0x0ffffffe23057836 */ /* 0x010fcc0000000000 */
[----:B------:R-:W4:Y:S01]  /*8a50*/  F2I.FTZ.U32.TRUNC.NTZ R5, R5 ;  /* 0x0000000500057305 */ /* 0x000f22000021f000 */
[----:B------:R-:W-:Y:S01]  /*8a60*/  LOP3.LUT R4, R4, 0x7fffffff, R9, 0x78, !PT ;  /* 0x7fffffff04047812 */ /* 0x000fe200078e7809 */
[----:B------:R-:W-:Y:S01]  /*8a70*/  IMAD.MOV.U32 R9, RZ, RZ, R36 ;  /* 0x000000ffff097224 */ /* 0x000fe200078e0024 */
[----:B------:R-:W-:-:S04]  /*8a80*/  SHF.R.U32.HI R14, RZ, 0x1f, R14 ;  /* 0x0000001fff0e7819 */ /* 0x000fc8000001160e */
[----:B------:R-:W-:Y:S01]  /*8a90*/  LOP3.LUT R15, R15, R4, R14, 0x96, !PT ;  /* 0x000000040f0f7212 */ /* 0x000fe200078e960e */
[----:B------:R-:W-:Y:S02]  /*8aa0*/  IMAD.SHL.U32 R14, R11, 0x2, RZ ;  /* 0x000000020b0e7824 */ /* 0x000fe400078e00ff */
[----:B------:R-:W-:Y:S02]  /*8ab0*/  IMAD.MOV.U32 R4, RZ, RZ, RZ ;  /* 0x000000ffff047224 */ /* 0x000fe400078e00ff */
[----:B----4-:R-:W-:-:S04]  /*8ac0*/  IMAD R9, R9, R5, RZ ;  /* 0x0000000509097224 */ /* 0x010fc800078e02ff */
        /* <DEDUP_REMOVED lines=9> */
[----:B0-----:R-:W-:-:S12]  /*8b60*/  IMAD R13, R18, 0x4, R25 ;  /* 0x00000004120d7824 */ /* 0x001fd800078e0219 */
        /* <DEDUP_REMOVED lines=16> */
[----:B0-----:R-:W-:-:S04]  /*8c70*/  SHF.R.U32.HI R8, RZ, 0x1f, R14 ;  /* 0x0000001fff087819 */ /* 0x001fc8000001160e */
[----:B------:R-:W-:Y:S01]  /*8c80*/  LOP3.LUT R8, R15, R4, R8, 0x96, !PT ;  /* 0x000000040f087212 */ /* 0x000fe200078e9608 */
[----:B------:R-:W-:Y:S02]  /*8c90*/  IMAD.SHL.U32 R15, R9, 0x2, RZ ;  /* 0x00000002090f7824 */ /* 0x000fe400078e00ff */
[----:B------:R-:W-:Y:S02]  /*8ca0*/  IMAD.MOV.U32 R4, RZ, RZ, RZ ;  /* 0x000000ffff047224 */ /* 0x000fe400078e00ff */
[----:B----4-:R-:W-:Y:S01]  /*8cb0*/  IMAD R11, R11, R5, RZ ;  /* 0x000000050b0b7224 */ /* 0x010fe200078e02ff */
        /* <DEDUP_REMOVED lines=24> */
[----:B------:R-:W-:Y:S02]  /*8e40*/  LOP3.LUT R4, R4, 0x7fffffff, R9, 0x78, !PT ;  /* 0x7fffffff04047812 */ /* 0x000fe400078e7809 */
[----:B------:R-:W-:Y:S01]  /*8e50*/  SHF.R.U32.HI R9, RZ, 0x1f, R15 ;  /* 0x0000001fff097819 */ /* 0x000fe2000001160f */
[----:B0-----:R-:W-:-:S03]  /*8e60*/  IMAD.MOV.U32 R13, RZ, RZ, R36 ;  /* 0x000000ffff0d7224 */ /* 0x001fc600078e0024 */
[----:B------:R-:W-:Y:S01]  /*8e70*/  LOP3.LUT R9, R8, R4, R9, 0x96, !PT ;  /* 0x0000000408097212 */ /* 0x000fe200078e9609 */
[----:B------:R-:W-:-:S03]  /*8e80*/  IMAD.MOV.U32 R4, RZ, RZ, RZ ;  /* 0x000000ffff047224 */ /* 0x000fc600078e00ff */
[----:B-1----:R-:W-:Y:S01]  /*8e90*/  LOP3.LUT R12, R9, 0x1, RZ, 0xc0, !PT ;  /* 0x00000001090c7812 */ /* 0x002fe200078ec0ff */
[----:B----4-:R-:W-:-:S04]  /*8ea0*/  IMAD R13, R13, R5, RZ ;  /* 0x000000050d0d7224 */ /* 0x010fc800078e02ff */
[----:B------:R-:W-:Y:S02]  /*8eb0*/  IMAD R19, R19, 0x2, R12 ;  /* 0x0000000213137824 */ /* 0x000fe400078e020c */
[----:B------:R-:W-:-:S06]  /*8ec0*/  IMAD.HI.U32 R4, R5, R13, R4 ;  /* 0x0000000d05047227 */ /* 0x000fcc00078e0004 */
[----:B------:R-:W-:-:S04]  /*8ed0*/  IMAD.HI.U32 R4, R4, R19, RZ ;  /* 0x0000001304047227 */ /* 0x000fc800078e00ff */
[----:B------:R-:W-:-:S04]  /*8ee0*/  IMAD.MOV R4, RZ, RZ, -R4 ;  /* 0x000000ffff047224 */ /* 0x000fc800078e0a04 */
[----:B------:R-:W-:-:S05]  /*8ef0*/  IMAD R5, R18, R4, R19 ;  /* 0x0000000412057224 */ /* 0x000fca00078e0213 */
[----:B------:R-:W-:Y:S02]  /*8f00*/  ISETP.GE.U32.AND P0, PT, R5, R18, PT ;  /* 0x000000120500720c */ /* 0x000fe40003f06070 */
[----:B------:R-:W-:-:S11]  /*8f10*/  ISETP.NE.U32.AND P3, PT, R18, RZ, PT ;  /* 0x000000ff1200720c */ /* 0x000fd60003f65070 */
[----:B------:R-:W-:-:S05]  /*8f20*/  @P0 IMAD.IADD R5, R5, 0x1, -R18 ;  /* 0x0000000105050824 */ /* 0x000fca00078e0a12 */
[----:B------:R-:W-:-:S13]  /*8f30*/  ISETP.GE.U32.AND P0, PT, R5, R18, PT ;  /* 0x000000120500720c */ /* 0x000fda0003f06070 */
[----:B------:R-:W-:Y:S01]  /*8f40*/  @P0 IMAD.IADD R5, R5, 0x1, -R18 ;  /* 0x0000000105050824 */ /* 0x000fe200078e0a12 */
[----:B------:R-:W-:Y:S01]  /*8f50*/  @!P3 LOP3.LUT R5, RZ, R18, RZ, 0x33, !PT ;  /* 0x00000012ff05b212 */ /* 0x000fe200078e33ff */
[----:B------:R-:W-:-:S04]  /*8f60*/  IMAD R18, R18, 0x4, R25 ;  /* 0x0000000412127824 */ /* 0x000fc800078e0219 */
[----:B------:R-:W-:Y:S01]  /*8f70*/  IMAD R12, R5, 0x4, R25 ;  /* 0x00000004050c7824 */ /* 0x000fe200078e0219 */
[----:B--2---:R0:W-:Y:S04]  /*8f80*/  STL [R11], R14 ;  /* 0x0000000e0b007387 */ /* 0x0041e80000100800 */
[----:B---3--:R1:W-:Y:S04]  /*8f90*/  STL [R10], R31 ;  /* 0x0000001f0a007387 */ /* 0x0083e80000100800 */
[----:B------:R-:W2:Y:S04]  /*8fa0*/  LDL R15, [R12] ;  /* 0x000000000c0f7983 */ /* 0x000ea80000100800 */
[----:B------:R-:W3:Y:S01]  /*8fb0*/  LDL R13, [R18] ;  /* 0x00000000120d7983 */ /* 0x000ee20000100800 */
[----:B------:R-:W-:-:S04]  /*8fc0*/  VIADD R16, R6, 0xfffffffc ;  /* 0xfffffffc06107836 */ /* 0x000fc80000000000 */
[----:B------:R-:W4:Y:S08]  /*8fd0*/  I2F.U32.RP R17, R16 ;  /* 0x0000001000117306 */ /* 0x000f300000209000 */
[----:B----4-:R-:W4:Y:S01]  /*8fe0*/  MUFU.RCP R17, R17 ;  /* 0x0000001100117308 */ /* 0x010f220000001000 */
[--C-:B------:R-:W-:Y:S01]  /*8ff0*/  SHF.R.U32.HI R4, RZ, 0x18, R3.reuse ;  /* 0x00000018ff047819 */ /* 0x100fe20000011603 */
[----:B------:R-:W-:Y:S01]  /*9000*/  IMAD.MOV R35, RZ, RZ, -R16 ;  /* 0x000000ffff237224 */ /* 0x000fe200078e0a10 */
[----:B------:R-:W-:Y:S01]  /*9010*/  SHF.R.U32.HI R3, RZ, 0xe, R3 ;  /* 0x0000000eff037819 */ /* 0x000fe20000011603 */
[----:B----4-:R-:W-:-:S06]  /*9020*/  VIADD R5, R17, 0xffffffe ;  /* 0x0ffffffe11057836 */ /* 0x010fcc0000000000 */
[----:B------:R-:W4:Y:S01]  /*9030*/  F2I.FTZ.U32.TRUNC.NTZ R5, R5 ;  /* 0x0000000500057305 */ /* 0x000f22000021f000 */
[----:B------:R-:W-:Y:S01]  /*9040*/  LOP3.LUT R4, R4, R3, R8, 0x96, !PT ;  /* 0x0000000304047212 */ /* 0x000fe200078e9608 */
[----:B0-----:R-:W-:-:S03]  /*9050*/  IMAD.MOV.U32 R11, RZ, RZ, R35 ;  /* 0x000000ffff0b7224 */ /* 0x001fc600078e0023 */
[----:B------:R-:W-:Y:S01]  /*9060*/  LOP3.LUT R8, R4, 0x1, R9, 0x48, !PT ;  /* 0x0000000104087812 */ /* 0x000fe200078e4809 */
[----:B------:R-:W-:Y:S02]  /*9070*/  IMAD.MOV.U32 R4, RZ, RZ, RZ ;  /* 0x000000ffff047224 */ /* 0x000fe400078e00ff */
[----:B----4-:R-:W-:-:S04]  /*9080*/  IMAD R3, R11, R5, RZ ;  /* 0x000000050b037224 */ /* 0x010fc800078e02ff */
[----:B------:R-:W-:-:S04]  /*9090*/  IMAD.HI.U32 R4, R5, R3, R4 ;  /* 0x0000000305047227 */ /* 0x000fc800078e0004 */
[----:B------:R-:W-:-:S04]  /*90a0*/  IMAD R3, R19, 0x2, R8 ;  /* 0x0000000213037824 */ /* 0x000fc800078e0208 */
        /* <DEDUP_REMOVED lines=15> */
[----:B------:R-:W-:-:S05]  /*91a0*/  VIADD R7, R7, 0x8 ;  /* 0x0000000807077836 */ /* 0x000fca0000000000 */
[----:B------:R-:W-:Y:S01]  /*91b0*/  ISETP.NE.AND P0, PT, R7, RZ, PT ;  /* 0x000000ff0700720c */ /* 0x000fe20003f05270 */
[----:B------:R-:W-:Y:S01]  /*91c0*/  VIADD R6, R6, 0xfffffff8 ;  /* 0xfffffff806067836 */ /* 0x000fe20000000000 */
[----:B--2---:R1:W-:Y:S04]  /*91d0*/  STL [R16], R9 ;  /* 0x0000000910007387 */ /* 0x0043e80000100800 */
[----:B---3--:R1:W-:Y:S07]  /*91e0*/  STL [R5], R4 ;  /* 0x0000000405007387 */ /* 0x0083ee0000100800 */
[----:B------:R-:W-:Y:S05]  /*91f0*/  @P0 BRA `(.L_x_80) ;  /* 0xfffffff000180947 */ /* 0x000fea000383ffff */
[----:B------:R-:W-:-:S07]  /*9200*/  VIADD R6, R6, 0x4 ;  /* 0x0000000406067836 */ /* 0x000fce0000000000 */
.L_x_79:
[----:B------:R-:W-:-:S13]  /*9210*/  LOP3.LUT P0, RZ, R20, 0x7, RZ, 0xc0, !PT ;  /* 0x0000000714ff7812 */ /* 0x000fda000780c0ff */
[----:B------:R-:W-:Y:S05]  /*9220*/  @!P0 BRA `(.L_x_78) ;  /* 0x0000000c00748947 */ /* 0x000fea0003800000 */
[----:B------:R-:W-:Y:S02]  /*9230*/  ISETP.GE.U32.AND P3, PT, R22, 0x3, PT ;  /* 0x000000031600780c */ /* 0x000fe40003f66070 */
[----:B------:R-:W-:-:S11]  /*9240*/  LOP3.LUT P0, RZ, R33, 0x3, RZ, 0xc0, !PT ;  /* 0x0000000321ff7812 */ /* 0x000fd6000780c0ff */
[----:B------:R-:W-:Y:S05]  /*9250*/  @!P3 BRA `(.L_x_81) ;  /* 0x0000000400e8b947 */ /* 0x000fea0003800000 */
[----:B------:R-:W-:Y:S01]  /*9260*/  VIADD R11, R6, 0xffffffff ;  /* 0xffffffff060b7836 */ /* 0x000fe20000000000 */
[--C-:B------:R-:W-:Y:S01]  /*9270*/  SHF.R.U32.HI R8, RZ, 0x1, R3.reuse ;  /* 0x00000001ff087819 */ /* 0x100fe20000011603 */
[----:B------:R-:W-:Y:S01]  /*9280*/  IMAD.SHL.U32 R14, R3, 0x2, RZ ;  /* 0x00000002030e7824 */ /* 0x000fe200078e00ff */
[--C-:B-1----:R-:W-:Y:S01]  /*9290*/  SHF.R.U32.HI R9, RZ, 0x15, R3.reuse ;  /* 0x00000015ff097819 */ /* 0x102fe20000011603 */
[----:B------:R-:W0:Y:S01]  /*92a0*/  I2F.U32.RP R7, R11 ;  /* 0x0000000b00077306 */ /* 0x000e220000209000 */
[----:B------:R-:W-:Y:S01]  /*92b0*/  SHF.R.U32.HI R10, RZ, 0x1f, R3 ;  /* 0x0000001fff0a7819 */ /* 0x000fe20000011603 */
[----:B------:R-:W-:Y:S01]  /*92c0*/  IMAD.MOV R13, RZ, RZ, -R11 ;  /* 0x000000ffff0d7224 */ /* 0x000fe200078e0a0b */
[----:B------:R-:W-:Y:S02]  /*92d0*/  ISETP.NE.U32.AND P4, PT, R11, RZ, PT ;  /* 0x000000ff0b00720c */ /* 0x000fe40003f85070 */
[----:B------:R-:W-:-:S03]  /*92e0*/  LOP3.LUT R8, R10, R9, R8, 0x96, !PT ;  /* 0x000000090a087212 */ /* 0x000fc600078e9608 */
[----:B0-----:R-:W4:Y:S02]  /*92f0*/  MUFU.RCP R7, R7 ;  /* 0x0000000700077308 */ /* 0x001f240000001000 */
[----:B----4-:R-:W-:Y:S01]  /*9300*/  VIADD R4, R7, 0xffffffe ;  /* 0x0ffffffe07047836 */ /* 0x010fe20000000000 */
[----:B------:R-:W-:-:S05]  /*9310*/  LOP3.LUT R7, R8, R3, RZ, 0x3c, !PT ;  /* 0x0000000308077212 */ /* 0x000fca00078e3cff */
[----:B------:R0:W1:Y:S01]  /*9320*/  F2I.FTZ.U32.TRUNC.NTZ R5, R4 ;  /* 0x0000000400057305 */ /* 0x000062000021f000 */
[----:B------:R-:W-:Y:S01]  /*9330*/  LOP3.LUT R8, R14, 0x1, R7, 0xf8, !PT ;  /* 0x000000010e087812 */ /* 0x000fe200078ef807 */
[----:B0-----:R-:W-:Y:S02]  /*9340*/  IMAD.MOV.U32 R4, RZ, RZ, RZ ;  /* 0x000000ffff047224 */ /* 0x001fe400078e00ff */
[----:B-1----:R-:W-:-:S04]  /*9350*/  IMAD R9, R13, R5, RZ ;  /* 0x000000050d097224 */ /* 0x002fc800078e02ff */
[----:B------:R-:W-:-:S06]  /*9360*/  IMAD.HI.U32 R5, R5, R9, R4 ;  /* 0x0000000905057227 */ /* 0x000fcc00078e0004 */
[----:B------:R-:W-:-:S04]  /*9370*/  IMAD.HI.U32 R5, R5, R8, RZ ;  /* 0x0000000805057227 */ /* 0x000fc800078e00ff */
[----:B------:R-:W-:-:S04]  /*9380*/  IMAD.MOV R5, RZ, RZ, -R5 ;  /* 0x000000ffff057224 */ /* 0x000fc800078e0a05 */
[----:B------:R-:W-:-:S05]  /*9390*/  IMAD R10, R11, R5, R8 ;  /* 0x000000050b0a7224 */ /* 0x000fca00078e0208 */
[----:B------:R-:W-:-:S13]  /*93a0*/  ISETP.GE.U32.AND P3, PT, R10, R11, PT ;  /* 0x0000000b0a00720c */ /* 0x000fda0003f66070 */
[----:B------:R-:W-:-:S05]  /*93b0*/  @P3 IMAD.IADD R10, R10, 0x1, -R11 ;  /* 0x000000010a0a3824 */ /* 0x000fca00078e0a0b */
[----:B------:R-:W-:-:S13]  /*93c0*/  ISETP.GE.U32.AND P3, PT, R10, R11, PT ;  /* 0x0000000b0a00720c */ /* 0x000fda0003f66070 */
[----:B------:R-:W-:Y:S01]  /*93d0*/  @P3 IMAD.IADD R10, R10, 0x1, -R11 ;  /* 0x000000010a0a3824 */ /* 0x000fe200078e0a0b */
[----:B------:R-:W-:Y:S01]  /*93e0*/  @!P4 LOP3.LUT R10, RZ, R11, RZ, 0x33, !PT ;  /* 0x0000000bff0ac212 */ /* 0x000fe200078e33ff */
[----:B------:R-:W-:-:S04]  /*93f0*/  IMAD R11, R11, 0x4, R25 ;  /* 0x000000040b0b7824 */ /* 0x000fc800078e0219 */
[----:B------:R-:W-:Y:S01]  /*9400*/  IMAD R10, R10, 0x4, R25 ;  /* 0x000000040a0a7824 */ /* 0x000fe200078e0219 */
[----:B------:R-:W2:Y:S04]  /*9410*/  LDL R13, [R11] ;  /* 0x000000000b0d7983 */ /* 0x000ea80000100800 */
[----:B------:R-:W3:Y:S01]  /*9420*/  LDL R12, [R10] ;  /* 0x000000000a0c7983 */ /* 0x000ee20000100800 */
[----:B------:R-:W-:-:S04]  /*9430*/  VIADD R16, R6, 0xfffffffe ;  /* 0xfffffffe06107836 */ /* 0x000fc80000000000 */
[----:B------:R-:W0:Y:S08]  /*9440*/  I2F.U32.RP R9, R16 ;  /* 0x0000001000097306 */ /* 0x000e300000209000 */
[----:B0-----:R-:W0:Y:S01]  /*9450*/  MUFU.RCP R9, R9 ;  /* 0x0000000900097308 */ /* 0x001e220000001000 */
[----:B------:R-:W-:Y:S01]  /*9460*/  SHF.R.U32.HI R4, RZ, 0x15, R14 ;  /* 0x00000015ff047819 */ /* 0x000fe2000001160e */
[----:B0-----:R-:W-:-:S06]  /*9470*/  VIADD R5, R9, 0xffffffe ;  /* 0x0ffffffe09057836 */ /* 0x001fcc0000000000 */
[----:B------:R-:W0:Y:S01]  /*9480*/  F2I.FTZ.U32.TRUNC.NTZ R5, R5 ;  /* 0x0000000500057305 */ /* 0x000e22000021f000 */
[----:B------:R-:W-:Y:S01]  /*9490*/  SHF.R.U32.HI R14, RZ, 0x1f, R14 ;  /* 0x0000001fff0e7819 */ /* 0x000fe2000001160e */
[----:B------:R-:W-:Y:S01]  /*94a0*/  IMAD.MOV R15, RZ, RZ, -R16 ;  /* 0x000000ffff0f7224 */ /* 0x000fe200078e0a10 */
[----:B------:R-:W-:-:S04]  /*94b0*/  LOP3.LUT R4, R4, 0x7fffffff, R3, 0x78, !PT ;  /* 0x7fffffff04047812 */ /* 0x000fc800078e7803 */
[----:B------:R-:W-:Y:S01]  /*94c0*/  LOP3.LUT R7, R7, R4, R14, 0x96, !PT ;  /* 0x0000000407077212 */ /* 0x000fe200078e960e */
[----:B------:R-:W-:Y:S02]  /*94d0*/  IMAD.SHL.U32 R14, R8, 0x2, RZ ;  /* 0x00000002080e7824 */ /* 0x000fe400078e00ff */
[----:B------:R-:W-:Y:S02]  /*94e0*/  IMAD.MOV.U32 R4, RZ, RZ, RZ ;  /* 0x000000ffff047224 */ /* 0x000fe400078e00ff */
[----:B0-----:R-:W-:-:S04]  /*94f0*/  IMAD R15, R15, R5, RZ ;  /* 0x000000050f0f7224 */ /* 0x001fc800078e02ff */
        /* <DEDUP_REMOVED lines=13> */
[----:B---3--:R0:W-:Y:S04]  /*95d0*/  STL [R11], R12 ;  /* 0x0000000c0b007387 */ /* 0x0081e80000100800 */
[----:B--2---:R1:W-:Y:S04]  /*95e0*/  STL [R10], R13 ;  /* 0x0000000d0a007387 */ /* 0x0043e80000100800 */
[----:B------:R-:W2:Y:S04]  /*95f0*/  LDL R17, [R9] ;  /* 0x0000000009117983 */ /* 0x000ea80000100800 */
[----:B------:R-:W3:Y:S01]  /*9600*/  LDL R18, [R16] ;  /* 0x0000000010127983 */ /* 0x000ee20000100800 */
[----:B------:R-:W-:-:S04]  /*9610*/  VIADD R36, R6, 0xfffffffd ;  /* 0xfffffffd06247836 */ /* 0x000fc80000000000 */
[----:B------:R-:W4:Y:S08]  /*9620*/  I2F.U32.RP R31, R36 ;  /* 0x00000024001f7306 */ /* 0x000f300000209000 */
[----:B----4-:R-:W4:Y:S01]  /*9630*/  MUFU.RCP R31, R31 ;  /* 0x0000001f001f7308 */ /* 0x010f220000001000 */
[----:B------:R-:W-:Y:S01]  /*9640*/  SHF.R.U32.HI R19, RZ, 0x15, R14 ;  /* 0x00000015ff137819 */ /* 0x000fe2000001160e */
[----:B------:R-:W-:-:S03]  /*9650*/  IMAD.MOV R35, RZ, RZ, -R36 ;  /* 0x000000ffff237224 */ /* 0x000fc600078e0a24 */
[----:B------:R-:W-:Y:S01]  /*9660*/  LOP3.LUT R19, R19, 0x7fffffff, R8, 0x78, !PT ;  /* 0x7fffffff13137812 */ /* 0x000fe200078e7808 */
[----:B----4-:R-:W-:-:S04]  /*9670*/  VIADD R4, R31, 0xffffffe ;  /* 0x0ffffffe1f047836 */ /* 0x010fc80000000000 */
[----:B------:R4:W5:Y:S01]  /*9680*/  F2I.FTZ.U32.TRUNC.NTZ R5, R4 ;  /* 0x0000000400057305 */ /* 0x000962000021f000 */
[----:B------:R-:W-:Y:S01]  /*9690*/  SHF.R.U32.HI R8, RZ, 0x1f, R14 ;  /* 0x0000001fff087819 */ /* 0x000fe2000001160e */
[----:B0-----:R-:W-:-:S03]  /*96a0*/  IMAD.MOV.U32 R11, RZ, RZ, R35 ;  /* 0x000000ffff0b7224 */ /* 0x001fc600078e0023 */
[----:B------:R-:W-:Y:S01]  /*96b0*/  LOP3.LUT R8, R7, R19, R8, 0x96, !PT ;  /* 0x0000001307087212 */ /* 0x000fe200078e9608 */
[----:B----4-:R-:W-:-:S03]  /*96c0*/  IMAD.MOV.U32 R4, RZ, RZ, RZ ;  /* 0x000000ffff047224 */ /* 0x010fc600078e00ff */
[----:B-1----:R-:W-:Y:S01]  /*96d0*/  LOP3.LUT R10, R8, 0x1, RZ, 0xc0, !PT ;  /* 0x00000001080a7812 */ /* 0x002fe200078ec0ff */
[----:B-----5:R-:W-:-:S04]  /*96e0*/  IMAD R11, R11, R5, RZ ;  /* 0x000000050b0b7224 */ /* 0x020fc800078e02ff */
        /* <DEDUP_REMOVED lines=18> */
[----:B------:R-:W1:Y:S08]  /*9810*/  I2F.U32.RP R14, R6 ;  /* 0x00000006000e7306 */ /* 0x000e700000209000 */
[----:B-1----:R-:W1:Y:S01]  /*9820*/  MUFU.RCP R14, R14 ;  /* 0x0000000e000e7308 */ /* 0x002e620000001000 */
[----:B------:R-:W-:Y:S01]  /*9830*/  IMAD.MOV R19, RZ, RZ, -R6 ;  /* 0x000000ffff137224 */ /* 0x000fe200078e0a06 */
[----:B------:R-:W-:Y:S01]  /*9840*/  SHF.R.U32.HI R12, RZ, 0x1c, R3 ;  /* 0x0000001cff0c7819 */ /* 0x000fe20000011603 */
[----:B-1----:R-:W-:-:S06]  /*9850*/  VIADD R5, R14, 0xffffffe ;  /* 0x0ffffffe0e057836 */ /* 0x002fcc0000000000 */
[----:B------:R-:W1:Y:S01]  /*9860*/  F2I.FTZ.U32.TRUNC.NTZ R5, R5 ;  /* 0x0000000500057305 */ /* 0x000e62000021f000 */
[----:B------:R-:W-:Y:S01]  /*9870*/  SHF.R.U32.HI R4, RZ, 0x12, R3 ;  /* 0x00000012ff047819 */ /* 0x000fe20000011603 */
[----:B------:R-:W-:-:S03]  /*9880*/  IMAD.MOV.U32 R3, RZ, RZ, R19 ;  /* 0x000000ffff037224 */ /* 0x000fc600078e0013 */
[----:B------:R-:W-:Y:S01]  /*9890*/  LOP3.LUT R7, R12, R4, R7, 0x96, !PT ;  /* 0x000000040c077212 */ /* 0x000fe200078e9607 */
[----:B------:R-:W-:-:S03]  /*98a0*/  IMAD.MOV.U32 R4, RZ, RZ, RZ ;  /* 0x000000ffff047224 */ /* 0x000fc600078e00ff */
[----:B------:R-:W-:Y:S01]  /*98b0*/  LOP3.LUT R8, R7, 0x1, R8, 0x48, !PT ;  /* 0x0000000107087812 */ /* 0x000fe200078e4808 */
[----:B-1----:R-:W-:-:S04]  /*98c0*/  IMAD R3, R3, R5, RZ ;  /* 0x0000000503037224 */ /* 0x002fc800078e02ff */
        /* <DEDUP_REMOVED lines=16> */
[----:B------:R-:W3:Y:S04]  /*99d0*/  LDL R5, [R4] ;  /* 0x0000000004057983 */ /* 0x000ee80000100800 */
[----:B--2---:R0:W-:Y:S04]  /*99e0*/  STL [R4], R7 ;  /* 0x0000000704007387 */ /* 0x0041e80000100800 */
[----:B---3--:R0:W-:Y:S02]  /*99f0*/  STL [R8], R5 ;  /* 0x0000000508007387 */ /* 0x0081e40000100800 */
.L_x_81:
[----:B------:R-:W-:Y:S05]  /*9a00*/  @!P0 BRA `(.L_x_78) ;  /* 0x00000004007c8947 */ /* 0x000fea0003800000 */
[----:B------:R-:W-:Y:S02]  /*9a10*/  ISETP.NE.AND P3, PT, R21, RZ, PT ;  /* 0x000000ff1500720c */ /* 0x000fe40003f65270 */
[----:B01--4-:R-:W-:-:S04]  /*9a20*/  LOP3.LUT R4, R32, 0x1, RZ, 0xc0, !PT ;  /* 0x0000000120047812 */ /* 0x013fc800078ec0ff */
[----:B------:R-:W-:-:S07]  /*9a30*/  ISETP.NE.U32.AND P0, PT, R4, 0x1, PT ;  /* 0x000000010400780c */ /* 0x000fce0003f05070 */
[----:B------:R-:W-:Y:S06]  /*9a40*/  @!P3 BRA `(.L_x_82) ;  /* 0x0000000000f0b947 */ /* 0x000fec0003800000 */
[----:B------:R-:W-:Y:S01]  /*9a50*/  VIADD R10, R6, 0xffffffff ;  /* 0xffffffff060a7836 */ /* 0x000fe20000000000 */
[--C-:B------:R-:W-:Y:S02]  /*9a60*/  SHF.R.U32.HI R4, RZ, 0x1, R3.reuse ;  /* 0x00000001ff047819 */ /* 0x100fe40000011603 */
[--C-:B------:R-:W-:Y:S01]  /*9a70*/  SHF.R.U32.HI R7, RZ, 0x15, R3.reuse ;  /* 0x00000015ff077819 */ /* 0x100fe20000011603 */
[----:B------:R-:W0:Y:S01]  /*9a80*/  I2F.U32.RP R9, R10 ;  /* 0x0000000a00097306 */ /* 0x000e220000209000 */
[----:B------:R-:W-:Y:S01]  /*9a90*/  SHF.R.U32.HI R8, RZ, 0x1f, R3 ;  /* 0x0000001fff087819 */ /* 0x000fe20000011603 */
[----:B------:R-:W-:Y:S01]  /*9aa0*/  IMAD.MOV R11, RZ, RZ, -R10 ;  /* 0x000000ffff0b7224 */ /* 0x000fe200078e0a0a */
[----:B------:R-:W-:Y:S02]  /*9ab0*/  ISETP.NE.U32.AND P4, PT, R10, RZ, PT ;  /* 0x000000ff0a00720c */ /* 0x000fe40003f85070 */
[----:B------:R-:W-:-:S04]  /*9ac0*/  LOP3.LUT R4, R8, R7, R4, 0x96, !PT ;  /* 0x0000000708047212 */ /* 0x000fc800078e9604 */
[----:B------:R-:W-:Y:S01]  /*9ad0*/  LOP3.LUT R7, R4, R3, RZ, 0x3c, !PT ;  /* 0x0000000304077212 */ /* 0x000fe200078e3cff */
[----:B------:R-:W-:-:S03]  /*9ae0*/  IMAD.MOV.U32 R4, RZ, RZ, RZ ;  /* 0x000000ffff047224 */ /* 0x000fc600078e00ff */
[----:B------:R-:W-:Y:S01]  /*9af0*/  LOP3.LUT R8, R7, 0x1, RZ, 0xc0, !PT ;  /* 0x0000000107087812 */ /* 0x000fe200078ec0ff */
[----:B0-----:R-:W0:Y:S02]  /*9b00*/  MUFU.RCP R9, R9 ;  /* 0x0000000900097308 */ /* 0x001e240000001000 */
[----:B0-----:R-:W-:Y:S02]  /*9b10*/  VIADD R5, R9, 0xffffffe ;  /* 0x0ffffffe09057836 */ /* 0x001fe40000000000 */
[----:B------:R-:W-:-:S04]  /*9b20*/  IMAD R9, R3, 0x2, R8 ;  /* 0x0000000203097824 */ /* 0x000fc800078e0208 */
[----:B------:R-:W0:Y:S02]  /*9b30*/  F2I.FTZ.U32.TRUNC.NTZ R5, R5 ;  /* 0x0000000500057305 */ /* 0x000e24000021f000 */
[----:B0-----:R-:W-:-:S04]  /*9b40*/  IMAD R11, R11, R5, RZ ;  /* 0x000000050b0b7224 */ /* 0x001fc800078e02ff */
        /* <DEDUP_REMOVED lines=16> */
[--C-:B------:R-:W-:Y:S02]  /*9c50*/  SHF.R.U32.HI R4, RZ, 0x14, R3.reuse ;  /* 0x00000014ff047819 */ /* 0x100fe40000011603 */
[----:B------:R-:W-:Y:S01]  /*9c60*/  SHF.R.U32.HI R12, RZ, 0x1e, R3 ;  /* 0x0000001eff0c7819 */ /* 0x000fe20000011603 */
[----:B0-----:R-:W-:-:S06]  /*9c70*/  VIADD R5, R14, 0xffffffe ;  /* 0x0ffffffe0e057836 */ /* 0x001fcc0000000000 */
[----:B------:R-:W0:Y:S01]  /*9c80*/  F2I.FTZ.U32.TRUNC.NTZ R5, R5 ;  /* 0x0000000500057305 */ /* 0x000e22000021f000 */
[----:B------:R-:W-:Y:S01]  /*9c90*/  LOP3.LUT R4, R12, R4, R3, 0x96, !PT ;  /* 0x000000040c047212 */ /* 0x000fe200078e9603 */
[----:B------:R-:W-:-:S03]  /*9ca0*/  IMAD.MOV R15, RZ, RZ, -R6 ;  /* 0x000000ffff0f7224 */ /* 0x000fc600078e0a06 */
[----:B------:R-:W-:Y:S01]  /*9cb0*/  LOP3.LUT R12, R4, 0x1, R7, 0x48, !PT ;  /* 0x00000001040c7812 */ /* 0x000fe200078e4807 */
[----:B------:R-:W-:Y:S02]  /*9cc0*/  IMAD.MOV.U32 R4, RZ, RZ, RZ ;  /* 0x000000ffff047224 */ /* 0x000fe400078e00ff */
[----:B0-----:R-:W-:-:S04]  /*9cd0*/  IMAD R3, R15, R5, RZ ;  /* 0x000000050f037224 */ /* 0x001fc800078e02ff */
        /* <DEDUP_REMOVED lines=13> */
[----:B---3--:R0:W-:Y:S04]  /*9db0*/  STL [R10], R11 ;  /* 0x0000000b0a007387 */ /* 0x0081e80000100800 */
[----:B--2---:R0:W-:Y:S04]  /*9dc0*/  STL [R8], R13 ;  /* 0x0000000d08007387 */ /* 0x0041e80000100800 */
[----:B------:R-:W2:Y:S04]  /*9dd0*/  LDL R7, [R5] ;  /* 0x0000000005077983 */ /* 0x000ea80000100800 */
[----:B------:R-:W3:Y:S04]  /*9de0*/  LDL R4, [R12] ;  /* 0x000000000c047983 */ /* 0x000ee80000100800 */
[----:B--2---:R0:W-:Y:S04]  /*9df0*/  STL [R12], R7 ;  /* 0x000000070c007387 */ /* 0x0041e80000100800 */
[----:B---3--:R0:W-:Y:S02]  /*9e00*/  STL [R5], R4 ;  /* 0x0000000405007387 */ /* 0x0081e40000100800 */
.L_x_82:
[----:B------:R-:W-:Y:S05]  /*9e10*/  @P0 BRA `(.L_x_78) ;  /* 0x0000000000780947 */ /* 0x000fea0003800000 */
[----:B------:R-:W-:Y:S01]  /*9e20*/  VIADD R6, R6, 0xffffffff ;  /* 0xffffffff06067836 */ /* 0x000fe20000000000 */
[--C-:B0-----:R-:W-:Y:S02]  /*9e30*/  SHF.R.U32.HI R8, RZ, 0x1, R3.reuse ;  /* 0x00000001ff087819 */ /* 0x101fe40000011603 */
[--C-:B------:R-:W-:Y:S01]  /*9e40*/  SHF.R.U32.HI R9, RZ, 0x15, R3.reuse ;  /* 0x00000015ff097819 */ /* 0x100fe20000011603 */
[----:B------:R-:W0:Y:S01]  /*9e50*/  I2F.U32.RP R7, R6 ;  /* 0x0000000600077306 */ /* 0x000e220000209000 */
[----:B------:R-:W-:Y:S01]  /*9e60*/  SHF.R.U32.HI R10, RZ, 0x1f, R3 ;  /* 0x0000001fff0a7819 */ /* 0x000fe20000011603 */
[----:B------:R-:W-:Y:S01]  /*9e70*/  IMAD.MOV R11, RZ, RZ, -R6 ;  /* 0x000000ffff0b7224 */ /* 0x000fe200078e0a06 */
[----:B------:R-:W-:Y:S02]  /*9e80*/  ISETP.NE.U32.AND P3, PT, R6, RZ, PT ;  /* 0x000000ff0600720c */ /* 0x000fe40003f65070 */
[----:B------:R-:W-:-:S04]  /*9e90*/  LOP3.LUT R8, R10, R9, R8, 0x96, !PT ;  /* 0x000000090a087212 */ /* 0x000fc800078e9608 */
[----:B------:R-:W-:-:S05]  /*9ea0*/  LOP3.LUT R10, R8, 0x1, R3, 0x48, !PT ;  /* 0x00000001080a7812 */ /* 0x000fca00078e4803 */
[----:B------:R-:W-:Y:S01]  /*9eb0*/  IMAD R3, R3, 0x2, R10 ;  /* 0x0000000203037824 */ /* 0x000fe200078e020a */
[----:B0-----:R-:W0:Y:S02]  /*9ec0*/  MUFU.RCP R7, R7 ;  /* 0x0000000700077308 */ /* 0x001e240000001000 */
[----:B0-----:R-:W-:-:S06]  /*9ed0*/  VIADD R4, R7, 0xffffffe ;  /* 0x0ffffffe07047836 */ /* 0x001fcc0000000000 */
[----:B------:R0:W1:Y:S02]  /*9ee0*/  F2I.FTZ.U32.TRUNC.NTZ R5, R4 ;  /* 0x0000000400057305 */ /* 0x000064000021f000 */
        /* <DEDUP_REMOVED lines=14> */
[----:B------:R-:W3:Y:S04]  /*9fd0*/  LDL R7, [R5] ;  /* 0x0000000005077983 */ /* 0x000ee80000100800 */
[----:B---3--:R3:W-:Y:S04]  /*9fe0*/  STL [R6], R7 ;  /* 0x0000000706007387 */ /* 0x0087e80000100800 */
[----:B--2---:R3:W-:Y:S02]  /*9ff0*/  STL [R5], R4 ;  /* 0x0000000405007387 */ /* 0x0047e40000100800 */
.L_x_78:
[----:B------:R-:W5:Y:S01]  /*a000*/  S2UR UR7, SR_CgaCtaId ;  /* 0x00000000000779c3 */ /* 0x000f620000008800 */
[----:B------:R-:W-:Y:S02]  /*a010*/  UMOV UR4, 0x400 ;  /* 0x0000040000047882 */ /* 0x000fe40000000000 */
[----:B------:R-:W-:-:S04]  /*a020*/  UIADD3 UR5, UPT, UPT, UR4, 0x6798, URZ ;  /* 0x0000679804057890 */ /* 0x000fc8000fffe0ff */
[----:B-----5:R-:W-:-:S06]  /*a030*/  ULEA UR5, UR7, UR5, 0x18 ;  /* 0x0000000507057291 */ /* 0x020fcc000f8ec0ff */
[----:B-1----:R-:W-:Y:S01]  /*a040*/  LEA R31, R34, UR5, 0x4 ;  /* 0x00000005221f7c11 */ /* 0x002fe2000f8e20ff */
[----:B------:R-:W-:Y:S06]  /*a050*/  @!P1 BRA `(.L_x_83) ;  /* 0x0000001400ac9947 */ /* 0x000fec0003800000 */
[----:B------:R-:W-:-:S13]  /*a060*/  ISETP.GE.AND P0, PT, R29, 0x2, PT ;  /* 0x000000021d00780c */ /* 0x000fda0003f06270 */
[----:B------:R-:W-:Y:S05]  /*a070*/  @!P0 BRA `(.L_x_84) ;  /* 0x0000000000a88947 */ /* 0x000fea0003800000 */
[----:B------:R-:W-:Y:S01]  /*a080*/  UIADD3 UR4, UPT, UPT, UR4, 0x208, URZ ;  /* 0x0000020804047890 */ /* 0x000fe2000fffe0ff */
[----:B------:R-:W-:-:S03]  /*a090*/  IMAD.MOV.U32 R2, RZ, RZ, RZ ;  /* 0x000000ffff027224 */ /* 0x000fc600078e00ff */
[----:B------:R-:W-:-:S12]  /*a0a0*/  ULEA UR4, UR7, UR4, 0x18 ;  /* 0x0000000407047291 */ /* 0x000fd8000f8ec0ff */
.L_x_86:
[----:B0-----:R-:W-:Y:S01]  /*a0b0*/  IMAD R9, R2, 0x4, R25 ;  /* 0x0000000402097824 */ /* 0x001fe200078e0219 */
[----:B------:R-:W0:Y:S05]  /*a0c0*/  LDCU UR5, c[0x3][URZ] ;  /* 0x00c00000ff0577ac */ /* 0x000e2a0008000800 */
[----:B------:R-:W5:Y:S01]  /*a0d0*/  LDL R9, [R9] ;  /* 0x0000000009097983 */ /* 0x000f620000100800 */
[----:B------:R-:W-:Y:S01]  /*a0e0*/  IMAD.MOV.U32 R8, RZ, RZ, 0x1 ;  /* 0x00000001ff087424 */ /* 0x000fe200078e00ff */
[----:B-1----:R-:W-:-:S07]  /*a0f0*/  PRMT R11, RZ, 0x7610, R11 ;  /* 0x00007610ff0b7816 */ /* 0x002fce000000000b */
.L_x_85:
[----:B---34-:R-:W-:Y:S02]  /*a100*/  LOP3.LUT R4, R8, 0xff, RZ, 0xc0, !PT ;  /* 0x000000ff08047812 */ /* 0x018fe400078ec0ff */
[----:B------:R-:W-:-:S03]  /*a110*/  LOP3.LUT R10, R11, 0xff, RZ, 0xc0, !PT ;  /* 0x000000ff0b0a7812 */ /* 0x000fc600078ec0ff */
[--C-:B--2---:R-:W-:Y:S02]  /*a120*/  IMAD R6, R4, 0x8, R27.reuse ;  /* 0x0000000804067824 */ /* 0x104fe400078e021b */
[----:B------:R-:W-:-:S04]  /*a130*/  IMAD R4, R10, 0x8, R27 ;  /* 0x000000080a047824 */ /* 0x000fc800078e021b */
[----:B------:R-:W2:Y:S04]  /*a140*/  LDL.64 R6, [R6] ;  /* 0x0000000006067983 */ /* 0x000ea80000100a00 */
[----:B------:R-:W2:Y:S01]  /*a150*/  LDL.64 R4, [R4] ;  /* 0x0000000004047983 */ /* 0x000ea20000100a00 */
[----:B------:R-:W-:Y:S02]  /*a160*/  VIADD R10, R8, 0x1 ;  /* 0x00000001080a7836 */ /* 0x000fe40000000000 */
[----:B0-----:R-:W-:-:S03]  /*a170*/  IMAD.U32 R29, RZ, RZ, UR5 ;  /* 0x00000005ff1d7e24 */ /* 0x001fc6000f8e00ff */
[----:B------:R-:W-:-:S04]  /*a180*/  LOP3.LUT R12, R10, 0xff, RZ, 0xc0, !PT ;  /* 0x000000ff0a0c7812 */ /* 0x000fc800078ec0ff */
[----:B------:R-:W-:Y:S02]  /*a190*/  ISETP.GE.AND P3, PT, R12, R29, PT ;  /* 0x0000001d0c00720c */ /* 0x000fe40003f66270 */
[----:B--2---:R-:W-:-:S04]  /*a1a0*/  ISETP.GE.U32.AND P0, PT, R6, R4, PT ;  /* 0x000000040600720c */ /* 0x004fc80003f06070 */
[----:B------:R-:W-:-:S04]  /*a1b0*/  ISETP.GE.AND.EX P0, PT, R7, R5, PT, P0 ;  /* 0x000000050700720c */ /* 0x000fc80003f06300 */
[----:B------:R-:W-:Y:S02]  /*a1c0*/  SEL R11, R8, R11, !P0 ;  /* 0x0000000b080b7207 */ /* 0x000fe40004000000 */
[----:B------:R-:W-:Y:S01]  /*a1d0*/  PRMT R8, R10, 0x7610, R8 ;  /* 0x000076100a087816 */ /* 0x000fe20000000008 */
[----:B------:R-:W-:Y:S06]  /*a1e0*/  @!P3 BRA `(.L_x_85) ;  /* 0xfffffffc00c4b947 */ /* 0x000fec000383ffff */
[----:B------:R-:W0:Y:S01]  /*a1f0*/  LDS.64 R4, [R31+0x8] ;  /* 0x000008001f047984 */ /* 0x000e220000000a00 */
[----:B------:R-:W-:Y:S01]  /*a200*/  LOP3.LUT R6, R11, 0xff, RZ, 0xc0, !PT ;  /* 0x000000ff0b067812 */ /* 0x000fe200078ec0ff */
[----:B------:R-:W1:Y:S04]  /*a210*/  LDCU UR5, c[0x3][0x4] ;  /* 0x00c00080ff0577ac */ /* 0x000e680008000800 */
[----:B------:R-:W-:Y:S01]  /*a220*/  IMAD R13, R6, 0x8, R27 ;  /* 0x00000008060d7824 */ /* 0x000fe200078e021b */
[----:B0----5:R-:W-:-:S04]  /*a230*/  IADD3 R4, P0, PT, R9, R4, RZ ;  /* 0x0000000409047210 */ /* 0x021fc80007f1e0ff */
[----:B------:R-:W-:-:S05]  /*a240*/  LEA.HI.X.SX32 R5, R9, R5, 0x1, P0 ;  /* 0x0000000509057211 */ /* 0x000fca00000f0eff */
[----:B------:R-:W-:Y:S04]  /*a250*/  ST.E.U8 desc[UR12][R4.64], R11 ;  /* 0x0000000b04007985 */ /* 0x000fe8000c10110c */
[----:B------:R-:W2:Y:S01]  /*a260*/  LDL.64 R6, [R13] ;  /* 0x000000000d067983 */ /* 0x000ea20000100a00 */
[----:B------:R-:W-:Y:S01]  /*a270*/  LEA R9, R9, UR4, 0x2 ;  /* 0x0000000409097c11 */ /* 0x000fe2000f8e10ff */
[----:B------:R-:W-:Y:S02]  /*a280*/  VIADD R15, R2, 0x1 ;  /* 0x00000001020f7836 */ /* 0x000fe40000000000 */
[----:B-1----:R-:W-:-:S03]  /*a290*/  IMAD.U32 R2, RZ, RZ, UR5 ;  /* 0x00000005ff027e24 */ /* 0x002fc6000f8e00ff */
[----:B------:R-:W2:Y:S02]  /*a2a0*/  LDS R9, [R9] ;  /* 0x0000000009097984 */ /* 0x000ea40000000800 */
[----:B--2---:R-:W-:-:S04]  /*a2b0*/  IADD3 R6, P0, PT, R9, R6, RZ ;  /* 0x0000000609067210 */ /* 0x004fc80007f1e0ff */
[----:B------:R-:W-:Y:S02]  /*a2c0*/  LEA.HI.X.SX32 R7, R9, R7, 0x1, P0 ;  /* 0x0000000709077211 */ /* 0x000fe400000f0eff */
[----:B------:R-:W-:-:S03]  /*a2d0*/  ISETP.NE.AND P0, PT, R15, R2, PT ;  /* 0x000000020f00720c */ /* 0x000fc60003f05270 */
[----:B------:R1:W-:Y:S10]  /*a2e0*/  STL.64 [R13], R6 ;  /* 0x000000060d007387 */ /* 0x0003f40000100a00 */
[----:B------:R-:W-:Y:S05]  /*a2f0*/  @!P0 BRA `(.L_x_83) ;  /* 0x0000001400048947 */ /* 0x000fea0003800000 */
[----:B------:R-:W-:Y:S01]  /*a300*/  IMAD.MOV.U32 R2, RZ, RZ, R15 ;  /* 0x000000ffff027224 */ /* 0x000fe200078e000f */
[----:B------:R-:W-:Y:S06]  /*a310*/  BRA `(.L_x_86) ;  /* 0xfffffffc00647947 */ /* 0x000fec000383ffff */
.L_x_84:
[----:B------:R-:W-:Y:S01]  /*a320*/  ISETP.GE.U32.AND P0, PT, R2, 0x10, PT ;  /* 0x000000100200780c */ /* 0x000fe20003f06070 */
[----:B0-----:R-:W-:-:S12]  /*a330*/  IMAD.MOV.U32 R8, RZ, RZ, RZ ;  /* 0x000000ffff087224 */ /* 0x001fd800078e00ff */
[----:B------:R-:W-:Y:S05]  /*a340*/  @!P0 BRA `(.L_x_87) ;  /* 0x00000008004c8947 */ /* 0x000fea0003800000 */
[----:B------:R0:W5:Y:S01]  /*a350*/  LDL.64 R10, [R1+0x190] ;  /* 0x00019000010a7983 */ /* 0x0001620000100a00 */
[----:B------:R-:W-:Y:S01]  /*a360*/  LOP3.LUT R8, R2, 0x7ffffff0, RZ, 0xc0, !PT ;  /* 0x7ffffff002087812 */ /* 0x000fe200078ec0ff */
[----:B------:R-:W-:Y:S02]  /*a370*/  UIADD3 UR5, UPT, UPT, UR4, 0x208, URZ ;  /* 0x0000020804057890 */ /* 0x000fe4000fffe0ff */
[----:B------:R-:W-:Y:S02]  /*a380*/  UIADD3 UR8, UPT, UPT, UR6, 0x340, URZ ;  /* 0x0000034006087890 */ /* 0x000fe4000fffe0ff */
[----:B------:R-:W-:Y:S01]  /*a390*/  IMAD.MOV R9, RZ, RZ, -R8 ;  /* 0x000000ffff097224 */ /* 0x000fe200078e0a08 */
[----:B------:R-:W-:-:S12]  /*a3a0*/  ULEA UR5, UR7, UR5, 0x18 ;  /* 0x0000000507057291 */ /* 0x000fd8000f8ec0ff */
.L_x_88:
[----:B--23--:R-:W2:Y:S04]  /*a3b0*/  LDL.64 R6, [UR8+-0x20] ;  /* 0xffffe008ff067983 */ /* 0x00cea80008100a00 */
[----:B----4-:R-:W2:Y:S02]  /*a3c0*/  LDS.64 R4, [R31+0x8] ;  /* 0x000008001f047984 */ /* 0x010ea40000000a00 */
[C---:B--2---:R-:W-:Y:S02]  /*a3d0*/  IADD3 R4, P0, PT, R6.reuse, R4, RZ ;  /* 0x0000000406047210 */ /* 0x044fe40007f1e0ff */
[C---:B------:R-:W-:Y:S02]  /*a3e0*/  LEA R17, R6.reuse, UR5, 0x2 ;  /* 0x0000000506117c11 */ /* 0x040fe4000f8e10ff */
[----:B------:R-:W-:-:S05]  /*a3f0*/  LEA.HI.X.SX32 R5, R6, R5, 0x1, P0 ;  /* 0x0000000506057211 */ /* 0x000fca00000f0eff */
[----:B------:R-:W-:Y:S04]  /*a400*/  ST.E.U8 desc[UR12][R4.64], RZ ;  /* 0x000000ff04007985 */ /* 0x000fe8000c10110c */
[----:B------:R-:W1:Y:S04]  /*a410*/  LDS.64 R4, [R31+0x8] ;  /* 0x000008001f047984 */ /* 0x000e680000000a00 */
[----:B------:R-:W-:Y:S01]  /*a420*/  LDS R17, [R17] ;  /* 0x0000000011117984 */ /* 0x000fe20000000800 */
[----:B-1----:R-:W-:-:S04]  /*a430*/  IADD3 R4, P0, PT, R7, R4, RZ ;  /* 0x0000000407047210 */ /* 0x002fc80007f1e0ff */
[----:B------:R-:W-:-:S05]  /*a440*/  LEA.HI.X.SX32 R5, R7, R5, 0x1, P0 ;  /* 0x0000000507057211 */ /* 0x000fca00000f0eff */
[----:B------:R1:W-:Y:S04]  /*a450*/  ST.E.U8 desc[UR12][R4.64], RZ ;  /* 0x000000ff04007985 */ /* 0x0003e8000c10110c */
[----:B------:R-:W2:Y:S04]  /*a460*/  LDS.64 R12, [R31+0x8] ;  /* 0x000008001f0c7984 */ /* 0x000ea80000000a00 */
[----:B-1----:R-:W2:Y:S01]  /*a470*/  LDL.64 R4, [UR8+-0x18] ;  /* 0xffffe808ff047983 */ /* 0x002ea20008100a00 */
[----:B------:R-:W-:-:S06]  /*a480*/  LEA R18, R7, UR5, 0x2 ;  /* 0x0000000507127c11 */ /* 0x000fcc000f8e10ff */
[----:B------:R-:W-:Y:S01]  /*a490*/  LDS R18, [R18] ;  /* 0x0000000012127984 */ /* 0x000fe20000000800 */
[----:B--2---:R-:W-:-:S04]  /*a4a0*/  IADD3 R6, P0, PT, R4, R12, RZ ;  /* 0x0000000c04067210 */ /* 0x004fc80007f1e0ff */
[C---:B------:R-:W-:Y:S02]  /*a4b0*/  LEA.HI.X.SX32 R7, R4.reuse, R13, 0x1, P0 ;  /* 0x0000000d04077211 */ /* 0x040fe400000f0eff */
[----:B------:R-:W-:-:S03]  /*a4c0*/  LEA R13, R4, UR5, 0x2 ;  /* 0x00000005040d7c11 */ /* 0x000fc6000f8e10ff */
[----:B------:R-:W-:Y:S04]  /*a4d0*/  ST.E.U8 desc[UR12][R6.64], RZ ;  /* 0x000000ff06007985 */ /* 0x000fe8000c10110c */
[----:B------:R-:W1:Y:S04]  /*a4e0*/  LDS.64 R6, [R31+0x8] ;  /* 0x000008001f067984 */ /* 0x000e680000000a00 */
[----:B------:R-:W-:Y:S01]  /*a4f0*/  LDS R13, [R13] ;  /* 0x000000000d0d7984 */ /* 0x000fe20000000800 */
[----:B-1----:R-:W-:-:S04]  /*a500*/  IADD3 R6, P0, PT, R5, R6, RZ ;  /* 0x0000000605067210 */ /* 0x002fc80007f1e0ff */
[----:B------:R-:W-:-:S05]  /*a510*/  LEA.HI.X.SX32 R7, R5, R7, 0x1, P0 ;  /* 0x0000000705077211 */ /* 0x000fca00000f0eff */
[----:B------:R1:W-:Y:S04]  /*a520*/  ST.E.U8 desc[UR12][R6.64], RZ ;  /* 0x000000ff06007985 */ /* 0x0003e8000c10110c */
[----:B------:R-:W2:Y:S04]  /*a530*/  LDS.64 R14, [R31+0x8] ;  /* 0x000008001f0e7984 */ /* 0x000ea80000000a00 */
[----:B-1----:R-:W2:Y:S02]  /*a540*/  LDL.64 R6, [UR8+-0x10] ;  /* 0xfffff008ff067983 */ /* 0x002ea40008100a00 */
[----:B--2---:R-:W-:-:S02]  /*a550*/  IADD3 R4, P0, PT, R6, R14, RZ ;  /* 0x0000000e06047210 */ /* 0x004fc40007f1e0ff */
[----:B------:R-:W-:Y:S02]  /*a560*/  LEA R14, R5, UR5, 0x2 ;  /* 0x00000005050e7c11 */ /* 0x000fe4000f8e10ff */
[C---:B------:R-:W-:Y:S02]  /*a570*/  LEA.HI.X.SX32 R5, R6.reuse, R15, 0x1, P0 ;  /* 0x0000000f06057211 */ /* 0x040fe400000f0eff */
[----:B------:R-:W-:Y:S01]  /*a580*/  LEA R12, R6, UR5, 0x2 ;  /* 0x00000005060c7c11 */ /* 0x000fe2000f8e10ff */
[----:B------:R-:W-:Y:S04]  /*a590*/  LDS R15, [R14] ;  /* 0x000000000e0f7984 */ /* 0x000fe80000000800 */
        /* <DEDUP_REMOVED lines=19> */
[----:B-1----:R-:W2:Y:S01]  /*a6d0*/  LDL.64 R6, [UR8] ;  /* 0x00000008ff067983 */ /* 0x002ea20008100a00 */
[--C-:B------:R-:W-:Y:S02]  /*a6e0*/  SHF.R.S32.HI R35, RZ, 0x1f, R17.reuse ;  /* 0x0000001fff237819 */ /* 0x100fe40000011411 */
[----:B-----5:R-:W-:Y:S02]  /*a6f0*/  IADD3 R17, P0, P3, R18, R10, R17 ;  /* 0x0000000a12117210 */ /* 0x020fe40007b1e011 */
[----:B------:R-:W-:Y:S02]  /*a700*/  SHF.R.S32.HI R10, RZ, 0x1f, R18 ;  /* 0x0000001fff0a7819 */ /* 0x000fe40000011412 */
[----:B------:R-:W-:-:S02]  /*a710*/  LEA R18, R5, UR5, 0x2 ;  /* 0x0000000505127c11 */ /* 0x000fc4000f8e10ff */
[----:B------:R-:W-:Y:S02]  /*a720*/  IADD3.X R35, PT, PT, R10, R11, R35, P0, P3 ;  /* 0x0000000b0a237210 */ /* 0x000fe400007e6423 */
[----:B------:R-:W2:Y:S04]  /*a730*/  LDS.64 R10, [R31+0x8] ;  /* 0x000008001f0a7984 */ /* 0x000ea80000000a00 */
        /* <DEDUP_REMOVED lines=11> */
[----:B-1----:R-:W2:Y:S01]  /*a7f0*/  LDL.64 R4, [UR8+0x8] ;  /* 0x00000808ff047983 */ /* 0x002ea20008100a00 */
[--C-:B------:R-:W-:Y:S02]  /*a800*/  IADD3 R17, P0, P3, R15, R17, R13.reuse ;  /* 0x000000110f117210 */ /* 0x100fe40007b1e00d */
[----:B------:R-:W-:-:S02]  /*a810*/  SHF.R.S32.HI R6, RZ, 0x1f, R13 ;  /* 0x0000001fff067819 */ /* 0x000fc4000001140d */
[----:B------:R-:W-:Y:S02]  /*a820*/  SHF.R.S32.HI R13, RZ, 0x1f, R15 ;  /* 0x0000001fff0d7819 */ /* 0x000fe4000001140f */
[----:B------:R-:W-:Y:S02]  /*a830*/  LEA R15, R7, UR5, 0x2 ;  /* 0x00000005070f7c11 */ /* 0x000fe4000f8e10ff */
[----:B------:R-:W-:-:S04]  /*a840*/  IADD3.X R13, PT, PT, R13, R35, R6, P0, P3 ;  /* 0x000000230d0d7210 */ /* 0x000fc800007e6406 */
        /* <DEDUP_REMOVED lines=14> */
[----:B------:R-:W-:-:S04]  /*a930*/  SHF.R.S32.HI R16, RZ, 0x1f, R16 ;  /* 0x0000001fff107819 */ /* 0x000fc80000011410 */
[----:B------:R-:W-:Y:S02]  /*a940*/  IADD3.X R13, PT, PT, R16, R13, R12, P0, P3 ;  /* 0x0000000d100d7210 */ /* 0x000fe400007e640c */
        /* <DEDUP_REMOVED lines=13> */
[--C-:B------:R-:W-:Y:S01]  /*aa20*/  IADD3 R17, P0, P3, R18, R17, R14.reuse ;  /* 0x0000001112117210 */ /* 0x100fe20007b1e00e */
[----:B------:R-:W-:Y:S01]  /*aa30*/  VIADD R9, R9, 0x10 ;  /* 0x0000001009097836 */ /* 0x000fe20000000000 */
[----:B------:R-:W-:Y:S01]  /*aa40*/  SHF.R.S32.HI R14, RZ, 0x1f, R14 ;  /* 0x0000001fff0e7819 */ /* 0x000fe2000001140e */
[----:B------:R-:W-:Y:S01]  /*aa50*/  UIADD3 UR8, UPT, UPT, UR8, 0x40, URZ ;  /* 0x0000004008087890 */ /* 0x000fe2000fffe0ff */
[----:B------:R-:W-:-:S02]  /*aa60*/  SHF.R.S32.HI R18, RZ, 0x1f, R18 ;  /* 0x0000001fff127819 */ /* 0x000fc40000011412 */
[----:B------:R-:W-:Y:S02]  /*aa70*/  LEA R7, R7, UR5, 0x2 ;  /* 0x0000000507077c11 */ /* 0x000fe4000f8e10ff */
[----:B------:R-:W-:Y:S02]  /*aa80*/  IADD3.X R13, PT, PT, R18, R13, R14, P0, P3 ;  /* 0x0000000d120d7210 */ /* 0x000fe400007e640e */
[----:B------:R-:W-:Y:S02]  /*aa90*/  SHF.R.S32.HI R14, RZ, 0x1f, R19 ;  /* 0x0000001fff0e7819 */ /* 0x000fe40000011413 */
        /* <DEDUP_REMOVED lines=8> */
[C---:B------:R-:W-:Y:S02]  /*ab20*/  LEA.HI.X.SX32 R11, R5.reuse, R11, 0x1, P0 ;  /* 0x0000000b050b7211 */ /* 0x040fe400000f0eff */
[----:B------:R-:W-:Y:S02]  /*ab30*/  LEA R5, R5, UR5, 0x2 ;  /* 0x0000000505057c11 */ /* 0x000fe4000f8e10ff */
[----:B------:R-:W-:Y:S01]  /*ab40*/  IADD3 R17, P0, P3, R15, R17, R19 ;  /* 0x000000110f117210 */ /* 0x000fe20007b1e013 */
[----:B------:R-:W-:Y:S01]  /*ab50*/  ST.E.U8 desc[UR12][R10.64], RZ ;  /* 0x000000ff0a007985 */ /* 0x000fe2000c10110c */
[----:B------:R-:W-:-:S03]  /*ab60*/  SHF.R.S32.HI R15, RZ, 0x1f, R15 ;  /* 0x0000001fff0f7819 */ /* 0x000fc6000001140f */
[----:B------:R-:W1:Y:S01]  /*ab70*/  LDS R5, [R5] ;  /* 0x0000000005057984 */ /* 0x000e620000000800 */
[----:B------:R-:W-:Y:S02]  /*ab80*/  IADD3.X R14, PT, PT, R15, R13, R14, P0, P3 ;  /* 0x0000000d0f0e7210 */ /* 0x000fe400007e640e */
[--C-:B------:R-:W-:Y:S02]  /*ab90*/  IADD3 R13, P0, P3, R12, R17, R35.reuse ;  /* 0x000000110c0d7210 */ /* 0x100fe40007b1e023 */
[----:B------:R-:W-:Y:S02]  /*aba0*/  SHF.R.S32.HI R35, RZ, 0x1f, R35 ;  /* 0x0000001fff237819 */ /* 0x000fe40000011423 */
[----:B------:R-:W-:-:S04]  /*abb0*/  SHF.R.S32.HI R12, RZ, 0x1f, R12 ;  /* 0x0000001fff0c7819 */ /* 0x000fc8000001140c */
[----:B------:R-:W-:Y:S02]  /*abc0*/  IADD3.X R35, PT, PT, R12, R14, R35, P0, P3 ;  /* 0x0000000e0c237210 */ /* 0x000fe400007e6423 */
[--C-:B------:R-:W-:Y:S02]  /*abd0*/  IADD3 R12, P0, P3, R7, R13, R6.reuse ;  /* 0x0000000d070c7210 */ /* 0x100fe40007b1e006 */
[----:B------:R-:W-:Y:S02]  /*abe0*/  SHF.R.S32.HI R6, RZ, 0x1f, R6 ;  /* 0x0000001fff067819 */ /* 0x000fe40000011406 */
[----:B------:R-:W-:-:S04]  /*abf0*/  SHF.R.S32.HI R7, RZ, 0x1f, R7 ;  /* 0x0000001fff077819 */ /* 0x000fc80000011407 */
[----:B------:R-:W-:Y:S02]  /*ac00*/  IADD3.X R6, PT, PT, R7, R35, R6, P0, P3 ;  /* 0x0000002307067210 */ /* 0x000fe400007e6406 */
[----:B------:R-:W-:Y:S02]  /*ac10*/  ISETP.NE.AND P0, PT, R9, RZ, PT ;  /* 0x000000ff0900720c */ /* 0x000fe40003f05270 */
[--C-:B-1----:R-:W-:Y:S02]  /*ac20*/  IADD3 R10, P3, P4, R5, R12, R4.reuse ;  /* 0x0000000c050a7210 */ /* 0x102fe40007c7e004 */
[----:B------:R-:W-:Y:S02]  /*ac30*/  SHF.R.S32.HI R4, RZ, 0x1f, R4 ;  /* 0x0000001fff047819 */ /* 0x000fe40000011404 */
[----:B------:R-:W-:-:S04]  /*ac40*/  SHF.R.S32.HI R5, RZ, 0x1f, R5 ;  /* 0x0000001fff057819 */ /* 0x000fc80000011405 */
[----:B------:R-:W-:-:S03]  /*ac50*/  IADD3.X R11, PT, PT, R5, R6, R4, P3, P4 ;  /* 0x00000006050b7210 */ /* 0x000fc60001fe8404 */
[----:B------:R-:W-:Y:S05]  /*ac60*/  @P0 BRA `(.L_x_88) ;  /* 0xfffffff400d00947 */ /* 0x000fea000383ffff */
[----:B------:R1:W-:Y:S02]  /*ac70*/  STL.64 [R1+0x190], R10 ;  /* 0x0001900a01007387 */ /* 0x0003e40000100a00 */
.L_x_87:
[----:B------:R-:W-:-:S13]  /*ac80*/  ISETP.NE.AND P0, PT, R24, RZ, PT ;  /* 0x000000ff1800720c */ /* 0x000fda0003f05270 */
[----:B------:R-:W-:Y:S05]  /*ac90*/  @!P0 BRA `(.L_x_83) ;  /* 0x00000008009c8947 */ /* 0x000fea0003800000 */
[----:B------:R-:W-:Y:S02]  /*aca0*/  ISETP.GE.U32.AND P3, PT, R24, 0x8, PT ;  /* 0x000000081800780c */ /* 0x000fe40003f66070 */
[----:B------:R-:W-:-:S11]  /*acb0*/  ISETP.NE.AND P0, PT, R26, RZ, PT ;  /* 0x000000ff1a00720c */ /* 0x000fd60003f05270 */
[----:B------:R-:W-:Y:S05]  /*acc0*/  @!P3 BRA `(.L_x_89) ;  /* 0x000000040038b947 */ /* 0x000fea0003800000 */
[----:B------:R-:W-:Y:S01]  /*acd0*/  IMAD R13, R8, 0x4, R25 ;  /* 0x00000004080d7824 */ /* 0x000fe200078e0219 */
[----:B---34-:R-:W3:Y:S04]  /*ace0*/  LDS.64 R4, [R31+0x8] ;  /* 0x000008001f047984 */ /* 0x018ee80000000a00 */
[----:B------:R-:W3:Y:S02]  /*acf0*/  LDL R7, [R13] ;  /* 0x000000000d077983 */ /* 0x000ee40000100800 */
[----:B---3--:R-:W-:-:S04]  /*ad00*/  IADD3 R4, P3, PT, R7, R4, RZ ;  /* 0x0000000407047210 */ /* 0x008fc80007f7e0ff */
[----:B------:R-:W-:-:S05]  /*ad10*/  LEA.HI.X.SX32 R5, R7, R5, 0x1, P3 ;  /* 0x0000000507057211 */ /* 0x000fca00018f0eff */
[----:B------:R-:W-:Y:S04]  /*ad20*/  ST.E.U8 desc[UR12][R4.64], RZ ;  /* 0x000000ff04007985 */ /* 0x000fe8000c10110c */
[----:B------:R-:W3:Y:S01]  /*ad30*/  LDL R9, [R13+0x4] ;  /* 0x000004000d097983 */ /* 0x000ee20000100800 */
[----:B------:R-:W-:-:S03]  /*ad40*/  UIADD3 UR5, UPT, UPT, UR4, 0x208, URZ ;  /* 0x0000020804057890 */ /* 0x000fc6000fffe0ff */
[----:B------:R-:W3:Y:S01]  /*ad50*/  LDS.64 R4, [R31+0x8] ;  /* 0x000008001f047984 */ /* 0x000ee20000000a00 */
[----:B------:R-:W-:-:S06]  /*ad60*/  ULEA UR5, UR7, UR5, 0x18 ;  /* 0x0000000507057291 */ /* 0x000fcc000f8ec0ff */
[----:B-1----:R-:W-:Y:S02]  /*ad70*/  LEA R10, R7, UR5, 0x2 ;  /* 0x00000005070a7c11 */ /* 0x002fe4000f8e10ff */
[----:B--2---:R-:W2:Y:S04]  /*ad80*/  LDL.64 R6, [R1+0x190] ;  /* 0x0001900001067983 */ /* 0x004ea80000100a00 */
[----:B------:R-:W-:Y:S01]  /*ad90*/  LDS R10, [R10] ;  /* 0x000000000a0a7984 */ /* 0x000fe20000000800 */
[----:B---3--:R-:W-:-:S04]  /*ada0*/  IADD3 R4, P3, PT, R9, R4, RZ ;  /* 0x0000000409047210 */ /* 0x008fc80007f7e0ff */
[----:B------:R-:W-:-:S05]  /*adb0*/  LEA.HI.X.SX32 R5, R9, R5, 0x1, P3 ;  /* 0x0000000509057211 */ /* 0x000fca00018f0eff */
[----:B------:R-:W-:Y:S04]  /*adc0*/  ST.E.U8 desc[UR12][R4.64], RZ ;  /* 0x000000ff04007985 */ /* 0x000fe8000c10110c */
[----:B------:R-:W3:Y:S04]  /*add0*/  LDL R11, [R13+0x8] ;  /* 0x000008000d0b7983 */ /* 0x000ee80000100800 */
[----:B------:R-:W3:Y:S01]  /*ade0*/  LDS.64 R4, [R31+0x8] ;  /* 0x000008001f047984 */ /* 0x000ee20000000a00 */
[----:B------:R-:W-:-:S06]  /*adf0*/  LEA R9, R9, UR5, 0x2 ;  /* 0x0000000509097c11 */ /* 0x000fcc000f8e10ff */
        /* <DEDUP_REMOVED lines=35> */
[----:B------:R-:W1:Y:S01]  /*b030*/  LDS R16, [R16] ;  /* 0x0000000010107984 */ /* 0x000e620000000800 */
[----:B------:R-:W-:Y:S01]  /*b040*/  VIADD R8, R8, 0x8 ;  /* 0x0000000808087836 */ /* 0x000fe20000000000 */
[C---:B---3--:R-:W-:Y:S02]  /*b050*/  IADD3 R4, P3, PT, R19.reuse, R4, RZ ;  /* 0x0000000413047210 */ /* 0x048fe40007f7e0ff */
[C---:B------:R-:W-:Y:S02]  /*b060*/  LEA R17, R19.reuse, UR5, 0x2 ;  /* 0x0000000513117c11 */ /* 0x040fe4000f8e10ff */
[----:B------:R-:W-:-:S05]  /*b070*/  LEA.HI.X.SX32 R5, R19, R5, 0x1, P3 ;  /* 0x0000000513057211 */ /* 0x000fca00018f0eff */
[----:B------:R1:W-:Y:S04]  /*b080*/  ST.E.U8 desc[UR12][R4.64], RZ ;  /* 0x000000ff04007985 */ /* 0x0003e8000c10110c */
[----:B------:R-:W3:Y:S01]  /*b090*/  LDS R17, [R17] ;  /* 0x0000000011117984 */ /* 0x000ee20000000800 */
[--C-:B------:R-:W-:Y:S02]  /*b0a0*/  SHF.R.S32.HI R19, RZ, 0x1f, R10.reuse ;  /* 0x0000001fff137819 */ /* 0x100fe4000001140a */
[----:B--2---:R-:W-:Y:S02]  /*b0b0*/  IADD3 R10, P3, P4, R9, R6, R10 ;  /* 0x00000006090a7210 */ /* 0x004fe40007c7e00a */
[----:B------:R-:W-:-:S04]  /*b0c0*/  SHF.R.S32.HI R6, RZ, 0x1f, R9 ;  /* 0x0000001fff067819 */ /* 0x000fc80000011409 */
[----:B------:R-:W-:Y:S02]  /*b0d0*/  IADD3.X R19, PT, PT, R6, R7, R19, P3, P4 ;  /* 0x0000000706137210 */ /* 0x000fe40001fe8413 */
[--C-:B------:R-:W-:Y:S02]  /*b0e0*/  IADD3 R6, P3, P4, R12, R10, R11.reuse ;  /* 0x0000000a0c067210 */ /* 0x100fe40007c7e00b */
[----:B------:R-:W-:Y:S02]  /*b0f0*/  SHF.R.S32.HI R11, RZ, 0x1f, R11 ;  /* 0x0000001fff0b7819 */ /* 0x000fe4000001140b */
[----:B------:R-:W-:-:S04]  /*b100*/  SHF.R.S32.HI R12, RZ, 0x1f, R12 ;  /* 0x0000001fff0c7819 */ /* 0x000fc8000001140c */
[----:B------:R-:W-:Y:S02]  /*b110*/  IADD3.X R11, PT, PT, R12, R19, R11, P3, P4 ;  /* 0x000000130c0b7210 */ /* 0x000fe40001fe840b */
[--C-:B------:R-:W-:Y:S02]  /*b120*/  IADD3 R6, P3, P4, R15, R6, R14.reuse ;  /* 0x000000060f067210 */ /* 0x100fe40007c7e00e */
[----:B------:R-:W-:Y:S02]  /*b130*/  SHF.R.S32.HI R14, RZ, 0x1f, R14 ;  /* 0x0000001fff0e7819 */ /* 0x000fe4000001140e */
[----:B------:R-:W-:Y:S02]  /*b140*/  SHF.R.S32.HI R15, RZ, 0x1f, R15 ;  /* 0x0000001fff0f7819 */ /* 0x000fe4000001140f */
[----:B-1----:R-:W-:Y:S02]  /*b150*/  SHF.R.S32.HI R5, RZ, 0x1f, R16 ;  /* 0x0000001fff057819 */ /* 0x002fe40000011410 */
[----:B------:R-:W-:-:S02]  /*b160*/  IADD3.X R14, PT, PT, R15, R11, R14, P3, P4 ;  /* 0x0000000b0f0e7210 */ /* 0x000fc40001fe840e */
[----:B---3--:R-:W-:Y:S02]  /*b170*/  IADD3 R4, P3, P4, R17, R6, R16 ;  /* 0x0000000611047210 */ /* 0x008fe40007c7e010 */
[----:B------:R-:W-:-:S04]  /*b180*/  SHF.R.S32.HI R6, RZ, 0x1f, R17 ;  /* 0x0000001fff067819 */ /* 0x000fc80000011411 */
[----:B------:R-:W-:-:S05]  /*b190*/  IADD3.X R5, PT, PT, R6, R14, R5, P3, P4 ;  /* 0x0000000e06057210 */ /* 0x000fca0001fe8405 */
[----:B------:R1:W-:Y:S02]  /*b1a0*/  STL.64 [R1+0x190], R4 ;  /* 0x0001900401007387 */ /* 0x0003e40000100a00 */
.L_x_89:
[----:B------:R-:W-:Y:S05]  /*b1b0*/  @!P0 BRA `(.L_x_83) ;  /* 0x0000000400548947 */ /* 0x000fea0003800000 */
[----:B------:R-:W-:Y:S02]  /*b1c0*/  ISETP.GE.U32.AND P3, PT, R26, 0x4, PT ;  /* 0x000000041a00780c */ /* 0x000fe40003f66070 */
[----:B------:R-:W-:-:S04]  /*b1d0*/  LOP3.LUT R9, R2, 0x3, RZ, 0xc0, !PT ;  /* 0x0000000302097812 */ /* 0x000fc800078ec0ff */
[----:B------:R-:W-:-:S07]  /*b1e0*/  ISETP.NE.AND P0, PT, R9, RZ, PT ;  /* 0x000000ff0900720c */ /* 0x000fce0003f05270 */
[----:B------:R-:W-:Y:S06]  /*b1f0*/  @!P3 BRA `(.L_x_90) ;  /* 0x0000000000a8b947 */ /* 0x000fec0003800000 */
[----:B-1----:R-:W-:Y:S01]  /*b200*/  IMAD R10, R8, 0x4, R25 ;  /* 0x00000004080a7824 */ /* 0x002fe200078e0219 */
[----:B---34-:R-:W1:Y:S04]  /*b210*/  LDS.64 R4, [R31+0x8] ;  /* 0x000008001f047984 */ /* 0x018e680000000a00 */
[----:B------:R-:W1:Y:S02]  /*b220*/  LDL R7, [R10] ;  /* 0x000000000a077983 */ /* 0x000e640000100800 */
[----:B-1----:R-:W-:-:S04]  /*b230*/  IADD3 R4, P3, PT, R7, R4, RZ ;  /* 0x0000000407047210 */ /* 0x002fc80007f7e0ff */
[----:B------:R-:W-:-:S05]  /*b240*/  LEA.HI.X.SX32 R5, R7, R5, 0x1, P3 ;  /* 0x0000000507057211 */ /* 0x000fca00018f0eff */
[----:B------:R-:W-:Y:S04]  /*b250*/  ST.E.U8 desc[UR12][R4.64], RZ ;  /* 0x000000ff04007985 */ /* 0x000fe8000c10110c */
[----:B------:R-:W3:Y:S01]  /*b260*/  LDL R11, [R10+0x4] ;  /* 0x000004000a0b7983 */ /* 0x000ee20000100800 */
[----:B------:R-:W-:-:S03]  /*b270*/  UIADD3 UR5, UPT, UPT, UR4, 0x208, URZ ;  /* 0x0000020804057890 */ /* 0x000fc6000fffe0ff */
[----:B------:R-:W3:Y:S01]  /*b280*/  LDS.64 R4, [R31+0x8] ;  /* 0x000008001f047984 */ /* 0x000ee20000000a00 */
[----:B------:R-:W-:-:S06]  /*b290*/  ULEA UR5, UR7, UR5, 0x18 ;  /* 0x0000000507057291 */ /* 0x000fcc000f8ec0ff */
[----:B------:R-:W-:Y:S02]  /*b2a0*/  LEA R12, R7, UR5, 0x2 ;  /* 0x00000005070c7c11 */ /* 0x000fe4000f8e10ff */
        /* <DEDUP_REMOVED lines=16> */
[----:B------:R-:W-:Y:S01]  /*b3b0*/  SHF.R.S32.HI R17, RZ, 0x1f, R12 ;  /* 0x0000001fff117819 */ /* 0x000fe2000001140c */
[----:B------:R-:W-:Y:S01]  /*b3c0*/  VIADD R8, R8, 0x4 ;  /* 0x0000000408087836 */ /* 0x000fe20000000000 */
[----:B---3--:R-:W-:-:S04]  /*b3d0*/  IADD3 R4, P3, PT, R15, R4, RZ ;  /* 0x000000040f047210 */ /* 0x008fc80007f7e0ff */
[C---:B------:R-:W-:Y:S02]  /*b3e0*/  LEA.HI.X.SX32 R5, R15.reuse, R5, 0x1, P3 ;  /* 0x000000050f057211 */ /* 0x040fe400018f0eff */
[----:B------:R-:W-:-:S03]  /*b3f0*/  LEA R15, R15, UR5, 0x2 ;  /* 0x000000050f0f7c11 */ /* 0x000fc6000f8e10ff */
[----:B------:R-:W-:Y:S04]  /*b400*/  ST.E.U8 desc[UR12][R4.64], RZ ;  /* 0x000000ff04007985 */ /* 0x000fe8000c10110c */
[----:B------:R-:W3:Y:S01]  /*b410*/  LDS R14, [R15] ;  /* 0x000000000f0e7984 */ /* 0x000ee20000000800 */
[----:B--2---:R-:W-:Y:S02]  /*b420*/  IADD3 R12, P3, P4, R11, R6, R12 ;  /* 0x000000060b0c7210 */ /* 0x004fe40007c7e00c */
[----:B------:R-:W-:-:S04]  /*b430*/  SHF.R.S32.HI R6, RZ, 0x1f, R11 ;  /* 0x0000001fff067819 */ /* 0x000fc8000001140b */
[----:B------:R-:W-:Y:S02]  /*b440*/  IADD3.X R17, PT, PT, R6, R7, R17, P3, P4 ;  /* 0x0000000706117210 */ /* 0x000fe40001fe8411 */
[--C-:B-1----:R-:W-:Y:S02]  /*b450*/  SHF.R.S32.HI R6, RZ, 0x1f, R13.reuse ;  /* 0x0000001fff067819 */ /* 0x102fe4000001140d */
[----:B---3--:R-:W-:Y:S02]  /*b460*/  IADD3 R4, P3, P4, R14, R12, R13 ;  /* 0x0000000c0e047210 */ /* 0x008fe40007c7e00d */
[----:B------:R-:W-:-:S04]  /*b470*/  SHF.R.S32.HI R7, RZ, 0x1f, R14 ;  /* 0x0000001fff077819 */ /* 0x000fc8000001140e */
[----:B------:R-:W-:-:S05]  /*b480*/  IADD3.X R5, PT, PT, R7, R17, R6, P3, P4 ;  /* 0x0000001107057210 */ /* 0x000fca0001fe8406 */
[----:B------:R1:W-:Y:S02]  /*b490*/  STL.64 [R1+0x190], R4 ;  /* 0x0001900401007387 */ /* 0x0003e40000100a00 */
.L_x_90:
[----:B------:R-:W-:Y:S05]  /*b4a0*/  @!P0 BRA `(.L_x_83) ;  /* 0x0000000000988947 */ /* 0x000fea0003800000 */
[----:B-1----:R-:W-:Y:S01]  /*b4b0*/  IMAD R10, R8, 0x4, R25 ;  /* 0x00000004080a7824 */ /* 0x002fe200078e0219 */
[----:B---34-:R-:W1:Y:S04]  /*b4c0*/  LDS.64 R4, [R31+0x8] ;  /* 0x000008001f047984 */ /* 0x018e680000000a00 */
[----:B------:R-:W1:Y:S01]  /*b4d0*/  LDL R7, [R10] ;  /* 0x000000000a077983 */ /* 0x000e620000100800 */
[----:B------:R-:W-:-:S04]  /*b4e0*/  UIADD3 UR4, UPT, UPT, UR4, 0x208, URZ ;  /* 0x0000020804047890 */ /* 0x000fc8000fffe0ff */
[----:B------:R-:W-:Y:S01]  /*b4f0*/  ULEA UR4, UR7, UR4, 0x18 ;  /* 0x0000000407047291 */ /* 0x000fe2000f8ec0ff */
[----:B-1----:R-:W-:-:S04]  /*b500*/  IADD3 R4, P0, PT, R7, R4, RZ ;  /* 0x0000000407047210 */ /* 0x002fc80007f1e0ff */
[----:B------:R-:W-:-:S05]  /*b510*/  LEA.HI.X.SX32 R5, R7, R5, 0x1, P0 ;  /* 0x0000000507057211 */ /* 0x000fca00000f0eff */
[----:B------:R1:W-:Y:S04]  /*b520*/  ST.E.U8 desc[UR12][R4.64], RZ ;  /* 0x000000ff04007985 */ /* 0x0003e8000c10110c */
[----:B-1----:R-:W2:Y:S01]  /*b530*/  LDL.64 R4, [R1+0x190] ;  /* 0x0001900001047983 */ /* 0x002ea20000100a00 */
[----:B------:R-:W-:-:S05]  /*b540*/  LEA R8, R7, UR4, 0x2 ;  /* 0x0000000407087c11 */ /* 0x000fca000f8e10ff */
[----:B------:R-:W2:Y:S02]  /*b550*/  LDS R7, [R8] ;  /* 0x0000000008077984 */ /* 0x000ea40000000800 */
[----:B--2---:R-:W-:-:S04]  /*b560*/  IADD3 R6, P0, PT, R7, R4, RZ ;  /* 0x0000000407067210 */ /* 0x004fc80007f1e0ff */
[----:B------:R-:W-:Y:S02]  /*b570*/  LEA.HI.X.SX32 R7, R7, R5, 0x1, P0 ;  /* 0x0000000507077211 */ /* 0x000fe400000f0eff */
[----:B------:R-:W-:-:S03]  /*b580*/  ISETP.NE.AND P0, PT, R9, 0x1, PT ;  /* 0x000000010900780c */ /* 0x000fc60003f05270 */
[----:B------:R1:W-:Y:S10]  /*b590*/  STL.64 [R1+0x190], R6 ;  /* 0x0001900601007387 */ /* 0x0003f40000100a00 */
[----:B------:R-:W-:Y:S05]  /*b5a0*/  @!P0 BRA `(.L_x_83) ;  /* 0x0000000000588947 */ /* 0x000fea0003800000 */
[----:B------:R-:W2:Y:S04]  /*b5b0*/  LDL R11, [R10+0x4] ;  /* 0x000004000a0b7983 */ /* 0x000ea80000100800 */
[----:B------:R-:W2:Y:S02]  /*b5c0*/  LDS.64 R4, [R31+0x8] ;  /* 0x000008001f047984 */ /* 0x000ea40000000a00 */
[----:B--2---:R-:W-:-:S04]  /*b5d0*/  IADD3 R4, P0, PT, R11, R4, RZ ;  /* 0x000000040b047210 */ /* 0x004fc80007f1e0ff */
[C---:B------:R-:W-:Y:S02]  /*b5e0*/  LEA.HI.X.SX32 R5, R11.reuse, R5, 0x1, P0 ;  /* 0x000000050b057211 */ /* 0x040fe400000f0eff */
[----:B------:R-:W-:-:S03]  /*b5f0*/  LEA R11, R11, UR4, 0x2 ;  /* 0x000000040b0b7c11 */ /* 0x000fc6000f8e10ff */
[----:B------:R-:W-:Y:S04]  /*b600*/  ST.E.U8 desc[UR12][R4.64], RZ ;  /* 0x000000ff04007985 */ /* 0x000fe8000c10110c */
[----:B------:R-:W2:Y:S02]  /*b610*/  LDS R11, [R11] ;  /* 0x000000000b0b7984 */ /* 0x000ea40000000800 */
[----:B--2---:R-:W-:-:S04]  /*b620*/  IADD3 R4, P0, PT, R11, R6, RZ ;  /* 0x000000060b047210 */ /* 0x004fc80007f1e0ff */
[----:B------:R-:W-:Y:S02]  /*b630*/  LEA.HI.X.SX32 R5, R11, R7, 0x1, P0 ;  /* 0x000000070b057211 */ /* 0x000fe400000f0eff */
[----:B------:R-:W-:-:S03]  /*b640*/  ISETP.NE.AND P0, PT, R9, 0x2, PT ;  /* 0x000000020900780c */ /* 0x000fc60003f05270 */
[----:B------:R2:W-:Y:S10]  /*b650*/  STL.64 [R1+0x190], R4 ;  /* 0x0001900401007387 */ /* 0x0005f40000100a00 */
[----:B------:R-:W-:Y:S05]  /*b660*/  @!P0 BRA `(.L_x_83) ;  /* 0x0000000000288947 */ /* 0x000fea0003800000 */
[----:B------:R-:W3:Y:S04]  /*b670*/  LDL R9, [R10+0x8] ;  /* 0x000008000a097983 */ /* 0x000ee80000100800 */
[----:B-1----:R-:W3:Y:S02]  /*b680*/  LDS.64 R6, [R31+0x8] ;  /* 0x000008001f067984 */ /* 0x002ee40000000a00 */
[----:B---3--:R-:W-:-:S04]  /*b690*/  IADD3 R6, P0, PT, R9, R6, RZ ;  /* 0x0000000609067210 */ /* 0x008fc80007f1e0ff */
[C---:B------:R-:W-:Y:S02]  /*b6a0*/  LEA.HI.X.SX32 R7, R9.reuse, R7, 0x1, P0 ;  /* 0x0000000709077211 */ /* 0x040fe400000f0eff */
[----:B------:R-:W-:-:S03]  /*b6b0*/  LEA R9, R9, UR4, 0x2 ;  /* 0x0000000409097c11 */ /* 0x000fc6000f8e10ff */
[----:B------:R-:W-:Y:S04]  /*b6c0*/  ST.E.U8 desc[UR12][R6.64], RZ ;  /* 0x000000ff06007985 */ /* 0x000fe8000c10110c */
[----:B------:R-:W2:Y:S02]  /*b6d0*/  LDS R9, [R9] ;  /* 0x0000000009097984 */ /* 0x000ea40000000800 */
[----:B--2---:R-:W-:-:S04]  /*b6e0*/  IADD3 R4, P0, PT, R9, R4, RZ ;  /* 0x0000000409047210 */ /* 0x004fc80007f1e0ff */
[----:B------:R-:W-:-:S05]  /*b6f0*/  LEA.HI.X.SX32 R5, R9, R5, 0x1, P0 ;  /* 0x0000000509057211 */ /* 0x000fca00000f0eff */
[----:B------:R1:W-:Y:S04]  /*b700*/  STL.64 [R1+0x190], R4 ;  /* 0x0001900401007387 */ /* 0x0003e80000100a00 */
.L_x_83:
[C---:B------:R-:W-:Y:S01]  /*b710*/  ISETP.GE.AND P3, PT, R29.reuse, 0x1, PT ;  /* 0x000000011d00780c */ /* 0x040fe20003f66270 */
[----:B------:R-:W-:-:S12]  /*b720*/  VIADD R35, R29, 0xffffffff ;  /* 0xffffffff1d237836 */ /* 0x000fd80000000000 */
[----:B------:R-:W-:Y:S05]  /*b730*/  @!P3 BRA `(.L_x_91) ;  /* 0x0000000000b0b947 */ /* 0x000fea0003800000 */
[----:B------:R-:W-:Y:S01]  /*b740*/  ISETP.GE.U32.AND P0, PT, R35, 0xf, PT ;  /* 0x0000000f2300780c */ /* 0x000fe20003f06070 */
[----:B01234-:R-:W-:Y:S01]  /*b750*/  IMAD.MOV.U32 R4, RZ, RZ, RZ ;  /* 0x000000ffff047224 */ /* 0x01ffe200078e00ff */
[----:B------:R-:W-:-:S11]  /*b760*/  ISETP.NE.AND P4, PT, R30, RZ, PT ;  /* 0x000000ff1e00720c */ /* 0x000fd60003f85270 */
[----:B------:R-:W-:Y:S05]  /*b770*/  @!P0 BRA `(.L_x_92) ;  /* 0x00000000003c8947 */ /* 0x000fea0003800000 */
[----:B------:R-:W-:Y:S01]  /*b780*/  LOP3.LUT R4, R29, 0x7ffffff0, RZ, 0xc0, !PT ;  /* 0x7ffffff01d047812 */ /* 0x000fe200078ec0ff */
[----:B------:R-:W-:-:S04]  /*b790*/  VIADD R6, R1, 0x40 ;  /* 0x0000004001067836 */ /* 0x000fc80000000000 */
[----:B------:R-:W-:-:S07]  /*b7a0*/  IMAD.MOV R5, RZ, RZ, -R4 ;  /* 0x000000ffff057224 */ /* 0x000fce00078e0a04 */
.L_x_93:
        /* <DEDUP_REMOVED lines=12> */
.L_x_92:
[----:B------:R-:W-:Y:S05]  /*b870*/  @!P4 BRA `(.L_x_91) ;  /* 0x000000000060c947 */ /* 0x000fea0003800000 */
[----:B------:R-:W-:Y:S02]  /*b880*/  ISETP.GE.U32.AND P0, PT, R30, 0x8, PT ;  /* 0x000000081e00780c */ /* 0x000fe40003f06070 */
[----:B------:R-:W-:-:S11]  /*b890*/  ISETP.NE.AND P4, PT, R28, RZ, PT ;  /* 0x000000ff1c00720c */ /* 0x000fd60003f85270 */
[C---:B------:R-:W-:Y:S01]  /*b8a0*/  @P0 LEA R5, R4.reuse, UR15, 0x3 ;  /* 0x0000000f04050c11 */ /* 0x040fe2000f8e18ff */
[----:B------:R-:W-:-:S04]  /*b8b0*/  @P0 VIADD R4, R4, 0x8 ;  /* 0x0000000804040836 */ /* 0x000fc80000000000 */
        /* <DEDUP_REMOVED lines=8> */
[C---:B------:R-:W-:Y:S01]  /*b940*/  @P0 LEA R6, R4.reuse, UR15, 0x3 ;  /* 0x0000000f04060c11 */ /* 0x040fe2000f8e18ff */
[----:B------:R-:W-:-:S04]  /*b950*/  @P0 VIADD R4, R4, 0x4 ;  /* 0x0000000404040836 */ /* 0x000fc80000000000 */
[----:B------:R0:W-:Y:S04]  /*b960*/  @P0 STL.128 [R6], RZ ;  /* 0x000000ff06000387 */ /* 0x0001e80000100c00 */
[----:B------:R0:W-:Y:S01]  /*b970*/  @P0 STL.128 [R6+0x10], RZ ;  /* 0x000010ff06000387 */ /* 0x0001e20000100c00 */
[----:B------:R-:W-:Y:S05]  /*b980*/  @!P4 BRA `(.L_x_91) ;  /* 0x00000000001cc947 */ /* 0x000fea0003800000 */
[----:B------:R-:W-:Y:S02]  /*b990*/  LEA R4, R4, UR15, 0x3 ;  /* 0x0000000f04047c11 */ /* 0x000fe4000f8e18ff */
[----:B------:R-:W-:-:S03]  /*b9a0*/  ISETP.NE.AND P0, PT, R5, 0x1, PT ;  /* 0x000000010500780c */ /* 0x000fc60003f05270 */
[----:B------:R1:W-:Y:S10]  /*b9b0*/  STL.64 [R4], RZ ;  /* 0x000000ff04007387 */ /* 0x0003f40000100a00 */
[----:B-1----:R-:W-:Y:S05]  /*b9c0*/  @!P0 BRA `(.L_x_91) ;  /* 0x00000000000c8947 */ /* 0x002fea0003800000 */
[----:B------:R-:W-:Y:S01]  /*b9d0*/  ISETP.NE.AND P0, PT, R5, 0x2, PT ;  /* 0x000000020500780c */ /* 0x000fe20003f05270 */
[----:B------:R1:W-:-:S12]  /*b9e0*/  STL.64 [R4+0x8], RZ ;  /* 0x000008ff04007387 */ /* 0x0003d80000100a00 */
[----:B------:R1:W-:Y:S02]  /*b9f0*/  @P0 STL.64 [R4+0x10], RZ ;  /* 0x000010ff04000387 */ /* 0x0003e40000100a00 */
.L_x_91:
[----:B------:R-:W-:Y:S05]  /*ba00*/  @!P1 BRA `(.L_x_94) ;  /* 0x0000001000209947 */ /* 0x000fea0003800000 */
[----:B01----:R0:W1:Y:S01]  /*ba10*/  LDS.64 R10, [R31+0x8] ;  /* 0x000008001f0a7984 */ /* 0x0030620000000a00 */
[----:B------:R-:W-:Y:S01]  /*ba20*/  ISETP.GE.U32.AND P4, PT, R2, 0x10, PT ;  /* 0x000000100200780c */ /* 0x000fe20003f86070 */
[----:B------:R-:W-:Y:S01]  /*ba30*/  BSSY.RECONVERGENT B1, `(.L_x_95) ;  /* 0x000007c000017945 */ /* 0x000fe20003800200 */
[----:B------:R-:W-:Y:S01]  /*ba40*/  ISETP.NE.AND P0, PT, R24, RZ, PT ;  /* 0x000000ff1800720c */ /* 0x000fe20003f05270 */
[----:B--23--:R-:W-:-:S10]  /*ba50*/  IMAD.MOV.U32 R6, RZ, RZ, RZ ;  /* 0x000000ffff067224 */ /* 0x00cfd400078e00ff */
[----:B0-----:R-:W-:Y:S05]  /*ba60*/  @!P4 BRA `(.L_x_96) ;  /* 0x0000000400e0c947 */ /* 0x001fea0003800000 */
[----:B------:R-:W0:Y:S01]  /*ba70*/  S2UR UR5, SR_CgaCtaId ;  /* 0x00000000000579c3 */ /* 0x000e220000008800 */
[----:B------:R-:W-:Y:S01]  /*ba80*/  UMOV UR4, 0x400 ;  /* 0x0000040000047882 */ /* 0x000fe20000000000 */
[----:B-1----:R-:W-:Y:S01]  /*ba90*/  IADD3 R12, P4, PT, R10, 0x7, RZ ;  /* 0x000000070a0c7810 */ /* 0x002fe20007f9e0ff */
[----:B------:R-:W-:Y:S01]  /*baa0*/  UIADD3 UR4, UPT, UPT, UR4, 0x208, URZ ;  /* 0x0000020804047890 */ /* 0x000fe2000fffe0ff */
[----:B------:R-:W-:-:S03]  /*bab0*/  LOP3.LUT R6, R2, 0x7ffffff0, RZ, 0xc0, !PT ;  /* 0x7ffffff002067812 */ /* 0x000fc600078ec0ff */
[----:B------:R-:W-:Y:S02]  /*bac0*/  IMAD.X R13, RZ, RZ, R11, P4 ;  /* 0x000000ffff0d7224 */ /* 0x000fe400020e060b */
[----:B------:R-:W-:Y:S01]  /*bad0*/  IMAD.MOV R8, RZ, RZ, -R6 ;  /* 0x000000ffff087224 */ /* 0x000fe200078e0a06 */
[----:B0-----:R-:W-:-:S04]  /*bae0*/  ULEA UR4, UR5, UR4, 0x18 ;  /* 0x0000000405047291 */ /* 0x001fc8000f8ec0ff */
[----:B------:R-:W-:-:S06]  /*baf0*/  UIADD3 UR4, UPT, UPT, UR4, 0x20, URZ ;  /* 0x0000002004047890 */ /* 0x000fcc000fffe0ff */
[----:B------:R-:W-:-:S07]  /*bb00*/  IMAD.U32 R7, RZ, RZ, UR4 ;  /* 0x00000004ff077e24 */ /* 0x000fce000f8e00ff */
.L_x_97:
[----:B0---4-:R-:W2:Y:S02]  /*bb10*/  LD.E.U8 R4, desc[UR12][R12.64+-0x7] ;  /* 0xfffff90c0c047980 */ /* 0x011ea4000c101100 */
[----:B--2---:R-:W-:Y:S02]  /*bb20*/  LEA R9, R4, UR15, 0x3 ;  /* 0x0000000f04097c11 */ /* 0x004fe4000f8e18ff */
[----:B------:R-:W0:Y:S04]  /*bb30*/  LDS.64 R4, [R7+-0x20] ;  /* 0xffffe00007047984 */ /* 0x000e280000000a00 */
[----:B------:R-:W0:Y:S02]  /*bb40*/  LDL.64 R14, [R9] ;  /* 0x00000000090e7983 */ /* 0x000e240000100a00 */
[----:B0-----:R-:W-:-:S04]  /*bb50*/  IADD3 R14, P4, PT, R4, R14, RZ ;  /* 0x0000000e040e7210 */ /* 0x001fc80007f9e0ff */
[----:B------:R-:W-:-:S05]  /*bb60*/  LEA.HI.X.SX32 R15, R4, R15, 0x1, P4 ;  /* 0x0000000f040f7211 */ /* 0x000fca00020f0eff */
[----:B------:R0:W-:Y:S04]  /*bb70*/  STL.64 [R9], R14 ;  /* 0x0000000e09007387 */ /* 0x0001e80000100a00 */
[----:B------:R-:W2:Y:S02]  /*bb80*/  LD.E.U8 R4, desc[UR12][R12.64+-0x6] ;  /* 0xfffffa0c0c047980 */ /* 0x000ea4000c101100 */
[----:B--2---:R-:W-:-:S05]  /*bb90*/  LEA R17, R4, UR15, 0x3 ;  /* 0x0000000f04117c11 */ /* 0x004fca000f8e18ff */
[----:B0-----:R-:W2:Y:S02]  /*bba0*/  LDL.64 R14, [R17] ;  /* 0x00000000110e7983 */ /* 0x001ea40000100a00 */
[----:B--2---:R-:W-:-:S04]  /*bbb0*/  IADD3 R4, P4, PT, R14, R5, RZ ;  /* 0x000000050e047210 */ /* 0x004fc80007f9e0ff */
[----:B------:R-:W-:-:S05]  /*bbc0*/  LEA.HI.X.SX32 R5, R5, R15, 0x1, P4 ;  /* 0x0000000f05057211 */ /* 0x000fca00020f0eff */
[----:B------:R-:W-:Y:S04]  /*bbd0*/  STL.64 [R17], R4 ;  /* 0x0000000411007387 */ /* 0x000fe80000100a00 */
[----:B------:R-:W2:Y:S04]  /*bbe0*/  LD.E.U8 R16, desc[UR12][R12.64+-0x5] ;  /* 0xfffffb0c0c107980 */ /* 0x000ea8000c101100 */
[----:B------:R-:W0:Y:S01]  /*bbf0*/  LDS.64 R4, [R7+-0x18] ;  /* 0xffffe80007047984 */ /* 0x000e220000000a00 */
[----:B--2---:R-:W-:-:S05]  /*bc00*/  LEA R19, R16, UR15, 0x3 ;  /* 0x0000000f10137c11 */ /* 0x004fca000f8e18ff */
        /* <DEDUP_REMOVED lines=37> */
[----:B------:R-:W0:Y:S01]  /*be60*/  LDS.64 R4, [R7] ;  /* 0x0000000007047984 */ /* 0x000e220000000a00 */
        /* <DEDUP_REMOVED lines=12> */
[----:B------:R-:W0:Y:S01]  /*bf30*/  LDS.64 R4, [R7+0x8] ;  /* 0x0000080007047984 */ /* 0x000e220000000a00 */
        /* <DEDUP_REMOVED lines=43> */
.L_x_96:
[----:B------:R-:W-:Y:S05]  /*c1f0*/  BSYNC.RECONVERGENT B1 ;  /* 0x0000000000017941 */ /* 0x000fea0003800200 */
.L_x_95:
[----:B------:R-:W-:Y:S04]  /*c200*/  BSSY.RECONVERGENT B1, `(.L_x_94) ;  /* 0x0000088000017945 */ /* 0x000fe80003800200 */
[----:B------:R-:W-:Y:S05]  /*c210*/  @!P0 BRA `(.L_x_98) ;  /* 0x0000000800188947 */ /* 0x000fea0003800000 */
[----:B------:R-:W-:Y:S02]  /*c220*/  ISETP.GE.U32.AND P4, PT, R24, 0x8, PT ;  /* 0x000000081800780c */ /* 0x000fe40003f86070 */
[----:B------:R-:W-:-:S11]  /*c230*/  ISETP.NE.AND P0, PT, R26, RZ, PT ;  /* 0x000000ff1a00720c */ /* 0x000fd60003f05270 */
[----:B------:R-:W-:Y:S05]  /*c240*/  @!P4 BRA `(.L_x_99) ;  /* 0x0000000000f0c947 */ /* 0x000fea0003800000 */
[----:B-1----:R-:W-:-:S05]  /*c250*/  IADD3 R8, P4, PT, R10, R6, RZ ;  /* 0x000000060a087210 */ /* 0x002fca0007f9e0ff */
[----:B0-----:R-:W-:-:S05]  /*c260*/  IMAD.X R9, RZ, RZ, R11, P4 ;  /* 0x000000ffff097224 */ /* 0x001fca00020e060b */
[----:B----4-:R-:W2:Y:S01]  /*c270*/  LD.E.U8 R4, desc[UR12][R8.64] ;  /* 0x0000000c08047980 */ /* 0x010ea2000c101100 */
[----:B------:R-:W0:Y:S01]  /*c280*/  S2UR UR5, SR_CgaCtaId ;  /* 0x00000000000579c3 */ /* 0x000e220000008800 */
[----:B------:R-:W-:Y:S02]  /*c290*/  UMOV UR4, 0x400 ;  /* 0x0000040000047882 */ /* 0x000fe40000000000 */
[----:B------:R-:W-:-:S04]  /*c2a0*/  UIADD3 UR4, UPT, UPT, UR4, 0x208, URZ ;  /* 0x0000020804047890 */ /* 0x000fc8000fffe0ff */
[----:B0-----:R-:W-:-:S06]  /*c2b0*/  ULEA UR4, UR5, UR4, 0x18 ;  /* 0x0000000405047291 */ /* 0x001fcc000f8ec0ff */
[----:B------:R-:W-:Y:S02]  /*c2c0*/  LEA R7, R6, UR4, 0x2 ;  /* 0x0000000406077c11 */ /* 0x000fe4000f8e10ff */
[----:B--2---:R-:W-:-:S03]  /*c2d0*/  LEA R15, R4, UR15, 0x3 ;  /* 0x0000000f040f7c11 */ /* 0x004fc6000f8e18ff */
[----:B------:R-:W0:Y:S04]  /*c2e0*/  LDS.64 R4, [R7] ;  /* 0x0000000007047984 */ /* 0x000e280000000a00 */
        /* <DEDUP_REMOVED lines=43> */
[----:B------:R-:W3:Y:S02]  /*c5a0*/  LD.E.U8 R14, desc[UR12][R8.64+0x7] ;  /* 0x0000070c080e7980 */ /* 0x000ee4000c101100 */
[----:B---3--:R-:W-:-:S05]  /*c5b0*/  LEA R17, R14, UR15, 0x3 ;  /* 0x0000000f0e117c11 */ /* 0x008fca000f8e18ff */
[----:B------:R-:W3:Y:S01]  /*c5c0*/  LDL.64 R8, [R17] ;  /* 0x0000000011087983 */ /* 0x000ee20000100a00 */
[----:B------:R-:W-:Y:S01]  /*c5d0*/  VIADD R6, R6, 0x8 ;  /* 0x0000000806067836 */ /* 0x000fe20000000000 */
[----:B---3--:R-:W-:-:S04]  /*c5e0*/  IADD3 R4, P4, PT, R8, R5, RZ ;  /* 0x0000000508047210 */ /* 0x008fc80007f9e0ff */
[----:B------:R-:W-:-:S05]  /*c5f0*/  LEA.HI.X.SX32 R5, R5, R9, 0x1, P4 ;  /* 0x0000000905057211 */ /* 0x000fca00020f0eff */
[----:B------:R2:W-:Y:S04]  /*c600*/  STL.64 [R17], R4 ;  /* 0x0000000411007387 */ /* 0x0005e80000100a00 */
.L_x_99:
[----:B------:R-:W-:Y:S05]  /*c610*/  @!P0 BRA `(.L_x_98) ;  /* 0x0000000400188947 */ /* 0x000fea0003800000 */
[----:B------:R-:W-:Y:S02]  /*c620*/  ISETP.GE.U32.AND P4, PT, R26, 0x4, PT ;  /* 0x000000041a00780c */ /* 0x000fe40003f86070 */
[----:B------:R-:W-:-:S04]  /*c630*/  LOP3.LUT R7, R2, 0x3, RZ, 0xc0, !PT ;  /* 0x0000000302077812 */ /* 0x000fc800078ec0ff */
[----:B------:R-:W-:-:S07]  /*c640*/  ISETP.NE.AND P0, PT, R7, RZ, PT ;  /* 0x000000ff0700720c */ /* 0x000fce0003f05270 */
[----:B------:R-:W-:Y:S06]  /*c650*/  @!P4 BRA `(.L_x_100) ;  /* 0x000000000088c947 */ /* 0x000fec0003800000 */
[----:B-1----:R-:W-:-:S05]  /*c660*/  IADD3 R8, P4, PT, R10, R6, RZ ;  /* 0x000000060a087210 */ /* 0x002fca0007f9e0ff */
[----:B0-----:R-:W-:-:S05]  /*c670*/  IMAD.X R9, RZ, RZ, R11, P4 ;  /* 0x000000ffff097224 */ /* 0x001fca00020e060b */
[----:B--2-4-:R-:W2:Y:S01]  /*c680*/  LD.E.U8 R4, desc[UR12][R8.64] ;  /* 0x0000000c08047980 */ /* 0x014ea2000c101100 */
        /* <DEDUP_REMOVED lines=26> */
[----:B------:R-:W2:Y:S01]  /*c830*/  LDL.64 R8, [R15] ;  /* 0x000000000f087983 */ /* 0x000ea20000100a00 */
[----:B------:R-:W-:Y:S01]  /*c840*/  VIADD R6, R6, 0x4 ;  /* 0x0000000406067836 */ /* 0x000fe20000000000 */
[----:B--2---:R-:W-:-:S04]  /*c850*/  IADD3 R4, P4, PT, R8, R5, RZ ;  /* 0x0000000508047210 */ /* 0x004fc80007f9e0ff */
[----:B------:R-:W-:-:S05]  /*c860*/  LEA.HI.X.SX32 R5, R5, R9, 0x1, P4 ;  /* 0x0000000905057211 */ /* 0x000fca00020f0eff */
[----:B------:R3:W-:Y:S04]  /*c870*/  STL.64 [R15], R4 ;  /* 0x000000040f007387 */ /* 0x0007e80000100a00 */
.L_x_100:
[----:B------:R-:W-:Y:S05]  /*c880*/  @!P0 BRA `(.L_x_98) ;  /* 0x00000000007c8947 */ /* 0x000fea0003800000 */
[----:B-1----:R-:W-:-:S05]  /*c890*/  IADD3 R8, P0, PT, R10, R6, RZ ;  /* 0x000000060a087210 */ /* 0x002fca0007f1e0ff */
[----:B0-----:R-:W-:-:S05]  /*c8a0*/  IMAD.X R9, RZ, RZ, R11, P0 ;  /* 0x000000ffff097224 */ /* 0x001fca00000e060b */
[----:B--234-:R-:W2:Y:S01]  /*c8b0*/  LD.E.U8 R4, desc[UR12][R8.64] ;  /* 0x0000000c08047980 */ /* 0x01cea2000c101100 */
        /* <DEDUP_REMOVED lines=9> */
[----:B------:R-:W-:Y:S02]  /*c950*/  LEA.HI.X.SX32 R11, R4, R11, 0x1, P0 ;  /* 0x0000000b040b7211 */ /* 0x000fe400000f0eff */
[----:B------:R-:W-:-:S03]  /*c960*/  ISETP.NE.AND P0, PT, R7, 0x1, PT ;  /* 0x000000010700780c */ /* 0x000fc60003f05270 */
[----:B------:R0:W-:Y:S10]  /*c970*/  STL.64 [R13], R10 ;  /* 0x0000000a0d007387 */ /* 0x0001f40000100a00 */
[----:B------:R-:W-:Y:S05]  /*c980*/  @!P0 BRA `(.L_x_98) ;  /* 0x00000000003c8947 */ /* 0x000fea0003800000 */
[----:B------:R-:W0:Y:S02]  /*c990*/  LD.E.U8 R4, desc[UR12][R8.64+0x1] ;  /* 0x0000010c08047980 */ /* 0x000e24000c101100 */
[----:B0-----:R-:W-:-:S05]  /*c9a0*/  LEA R13, R4, UR15, 0x3 ;  /* 0x0000000f040d7c11 */ /* 0x001fca000f8e18ff */
[----:B------:R-:W2:Y:S02]  /*c9b0*/  LDL.64 R10, [R13] ;  /* 0x000000000d0a7983 */ /* 0x000ea40000100a00 */
[----:B--2---:R-:W-:-:S04]  /*c9c0*/  IADD3 R4, P0, PT, R10, R5, RZ ;  /* 0x000000050a047210 */ /* 0x004fc80007f1e0ff */
[----:B------:R-:W-:Y:S02]  /*c9d0*/  LEA.HI.X.SX32 R5, R5, R11, 0x1, P0 ;  /* 0x0000000b05057211 */ /* 0x000fe400000f0eff */
[----:B------:R-:W-:-:S03]  /*c9e0*/  ISETP.NE.AND P0, PT, R7, 0x2, PT ;  /* 0x000000020700780c */ /* 0x000fc60003f05270 */
[----:B------:R0:W-:Y:S10]  /*c9f0*/  STL.64 [R13], R4 ;  /* 0x000000040d007387 */ /* 0x0001f40000100a00 */
[----:B------:R-:W-:Y:S05]  /*ca00*/  @!P0 BRA `(.L_x_98) ;  /* 0x00000000001c8947 */ /* 0x000fea0003800000 */
[----:B------:R-:W2:Y:S04]  /*ca10*/  LD.E.U8 R8, desc[UR12][R8.64+0x2] ;  /* 0x0000020c08087980 */ /* 0x000ea8000c101100 */
[----:B------:R-:W1:Y:S01]  /*ca20*/  LDS R7, [R6+0x8] ;  /* 0x0000080006077984 */ /* 0x000e620000000800 */
[----:B--2---:R-:W-:-:S05]  /*ca30*/  LEA R11, R8, UR15, 0x3 ;  /* 0x0000000f080b7c11 */ /* 0x004fca000f8e18ff */
[----:B0-----:R-:W1:Y:S02]  /*ca40*/  LDL.64 R4, [R11] ;  /* 0x000000000b047983 */ /* 0x001e640000100a00 */
[----:B-1----:R-:W-:-:S04]  /*ca50*/  IADD3 R4, P0, PT, R7, R4, RZ ;  /* 0x0000000407047210 */ /* 0x002fc80007f1e0ff */
[----:B------:R-:W-:-:S05]  /*ca60*/  LEA.HI.X.SX32 R5, R7, R5, 0x1, P0 ;  /* 0x0000000507057211 */ /* 0x000fca00000f0eff */
[----:B------:R0:W-:Y:S04]  /*ca70*/  STL.64 [R11], R4 ;  /* 0x000000040b007387 */ /* 0x0001e80000100a00 */
.L_x_98:
[----:B------:R-:W-:Y:S05]  /*ca80*/  BSYNC.RECONVERGENT B1 ;  /* 0x0000000000017941 */ /* 0x000fea0003800200 */
.L_x_94:
[----:B0-23--:R-:W-:Y:S02]  /*ca90*/  IMAD.MOV.U32 R12, RZ, RZ, RZ ;  /* 0x000000ffff0c7224 */ /* 0x00dfe400078e00ff */
[----:B------:R-:W-:Y:S01]  /*caa0*/  IMAD.MOV.U32 R18, RZ, RZ, RZ ;  /* 0x000000ffff127224 */ /* 0x000fe200078e00ff */
[----:B------:R-:W-:Y:S06]  /*cab0*/  @!P3 BRA `(.L_x_101) ;  /* 0x0000000800b4b947 */ /* 0x000fec0003800000 */
[----:B------:R-:W-:Y:S01]  /*cac0*/  ISETP.GE.U32.AND P0, PT, R35, 0xf, PT ;  /* 0x0000000f2300780c */ /* 0x000fe20003f06070 */
[----:B------:R-:W-:Y:S01]  /*cad0*/  IMAD.MOV.U32 R12, RZ, RZ, RZ ;  /* 0x000000ffff0c7224 */ /* 0x000fe200078e00ff */
[----:B------:R-:W-:Y:S01]  /*cae0*/  ISETP.NE.AND P4, PT, R30, RZ, PT ;  /* 0x000000ff1e00720c */ /* 0x000fe20003f85270 */
[----:B------:R-:W-:Y:S02]  /*caf0*/  IMAD.MOV.U32 R18, RZ, RZ, RZ ;  /* 0x000000ffff127224 */ /* 0x000fe400078e00ff */
[----:B------:R-:W-:-:S08]  /*cb00*/  IMAD.MOV.U32 R36, RZ, RZ, RZ ;  /* 0x000000ffff247224 */ /* 0x000fd000078e00ff */
[----:B------:R-:W-:Y:S05]  /*cb10*/  @!P0 BRA `(.L_x_102) ;  /* 0x0000000400448947 */ /* 0x000fea0003800000 */
[----:B------:R-:W-:Y:S01]  /*cb20*/  LOP3.LUT R36, R29, 0x7ffffff0, RZ, 0xc0, !PT ;  /* 0x7ffffff01d247812 */ /* 0x000fe200078ec0ff */
[----:B------:R-:W-:Y:S02]  /*cb30*/  VIADD R16, R1, 0x40 ;  /* 0x0000004001107836 */ /* 0x000fe40000000000 */
[----:B------:R-:W-:Y:S02]  /*cb40*/  IMAD.MOV.U32 R12, RZ, RZ, RZ ;  /* 0x000000ffff0c7224 */ /* 0x000fe400078e00ff */
[----:B------:R-:W-:Y:S02]  /*cb50*/  IMAD.MOV.U32 R18, RZ, RZ, RZ ;  /* 0x000000ffff127224 */ /* 0x000fe400078e00ff */
[----:B------:R-:W-:-:S07]  /*cb60*/  IMAD.MOV R17, RZ, RZ, -R36 ;  /* 0x000000ffff117224 */ /* 0x000fce00078e0a24 */
.L_x_103:
[----:B-1--4-:R-:W2:Y:S04]  /*cb70*/  LDL.128 R4, [R16+-0x40] ;  /* 0xffffc00010047983 */ /* 0x012ea80000100c00 */
[----:B------:R-:W3:Y:S01]  /*cb80*/  LDL.128 R8, [R16+-0x30] ;  /* 0xffffd00010087983 */ /* 0x000ee20000100c00 */
[----:B--2---:R-:W-:-:S04]  /*cb90*/  ISETP.GT.U32.AND P0, PT, R4, R12, PT ;  /* 0x0000000c0400720c */ /* 0x004fc80003f04070 */
[----:B------:R-:W-:-:S04]  /*cba0*/  ISETP.GT.AND.EX P0, PT, R5, R18, PT, P0 ;  /* 0x000000120500720c */ /* 0x000fc80003f04300 */
[----:B------:R-:W-:Y:S02]  /*cbb0*/  SEL R19, R4, R12, P0 ;  /* 0x0000000c04137207 */ /* 0x000fe40000000000 */
[----:B------:R-:W2:Y:S01]  /*cbc0*/  LDL.128 R12, [R16+-0x20] ;  /* 0xffffe000100c7983 */ /* 0x000ea20000100c00 */
        /* <DEDUP_REMOVED lines=8> */
[----:B------:R-:W3:Y:S01]  /*cc50*/  LDL.128 R4, [R16+-0x10] ;  /* 0xfffff00010047983 */ /* 0x000ee20000100c00 */
[----:B------:R-:W-:-:S04]  /*cc60*/  SEL R19, R8, R19, P0 ;  /* 0x0000001308137207 */ /* 0x000fc80000000000 */
[----:B------:R-:W-:-:S04]  /*cc70*/  ISETP.GT.U32.AND P0, PT, R10, R19, PT ;  /* 0x000000130a00720c */ /* 0x000fc80003f04070 */
[----:B------:R-:W-:-:S04]  /*cc80*/  ISETP.GT.AND.EX P0, PT, R11, R9, PT, P0 ;  /* 0x000000090b00720c */ /* 0x000fc80003f04300 */
[----:B------:R-:W-:Y:S02]  /*cc90*/  SEL R19, R10, R19, P0 ;  /* 0x000000130a137207 */ /* 0x000fe40000000000 */
[----:B------:R-:W-:Y:S02]  /*cca0*/  SEL R37, R11, R9, P0 ;  /* 0x000000090b257207 */ /* 0x000fe40000000000 */
[----:B------:R-:W4:Y:S01]  /*ccb0*/  LDL.128 R8, [R16] ;  /* 0x0000000010087983 */ /* 0x000f220000100c00 */
        /* <DEDUP_REMOVED lines=12> */
[----:B------:R-:W2:Y:S01]  /*cd80*/  LDL.128 R12, [R16+0x10] ;  /* 0x00001000100c7983 */ /* 0x000ea20000100c00 */
[----:B------:R-:W-:-:S04]  /*cd90*/  ISETP.GT.U32.AND P0, PT, R6, R19, PT ;  /* 0x000000130600720c */ /* 0x000fc80003f04070 */
[----:B------:R-:W-:-:S04]  /*cda0*/  ISETP.GT.AND.EX P0, PT, R7, R5, PT, P0 ;  /* 0x000000050700720c */ /* 0x000fc80003f04300 */
[----:B------:R-:W-:Y:S02]  /*cdb0*/  SEL R19, R6, R19, P0 ;  /* 0x0000001306137207 */ /* 0x000fe40000000000 */
[----:B------:R-:W-:Y:S02]  /*cdc0*/  SEL R7, R7, R5, P0 ;  /* 0x0000000507077207 */ /* 0x000fe40000000000 */
[----:B----4-:R-:W-:-:S04]  /*cdd0*/  ISETP.GT.U32.AND P0, PT, R8, R19, PT ;  /* 0x000000130800720c */ /* 0x010fc80003f04070 */
[----:B------:R-:W-:-:S04]  /*cde0*/  ISETP.GT.AND.EX P0, PT, R9, R7, PT, P0 ;  /* 0x000000070900720c */ /* 0x000fc80003f04300 */
[----:B------:R-:W-:Y:S02]  /*cdf0*/  SEL R9, R9, R7, P0 ;  /* 0x0000000709097207 */ /* 0x000fe40000000000 */
[----:B------:R-:W3:Y:S01]  /*ce00*/  LDL.128 R4, [R16+0x20] ;  /* 0x0000200010047983 */ /* 0x000ee20000100c00 */
[----:B------:R-:W-:-:S04]  /*ce10*/  SEL R19, R8, R19, P0 ;  /* 0x0000001308137207 */ /* 0x000fc80000000000 */
[----:B------:R-:W-:-:S04]  /*ce20*/  ISETP.GT.U32.AND P0, PT, R10, R19, PT ;  /* 0x000000130a00720c */ /* 0x000fc80003f04070 */
[----:B------:R-:W-:-:S04]  /*ce30*/  ISETP.GT.AND.EX P0, PT, R11, R9, PT, P0 ;  /* 0x000000090b00720c */ /* 0x000fc80003f04300 */
[----:B------:R-:W-:Y:S02]  /*ce40*/  SEL R19, R10, R19, P0 ;  /* 0x000000130a137207 */ /* 0x000fe40000000000 */
[----:B------:R-:W-:Y:S02]  /*ce50*/  SEL R37, R11, R9, P0 ;  /* 0x000000090b257207 */ /* 0x000fe40000000000 */
[----:B------:R0:W4:Y:S01]  /*ce60*/  LDL.128 R8, [R16+0x30] ;  /* 0x0000300010087983 */ /* 0x0001220000100c00 */
        /* <DEDUP_REMOVED lines=28> */
.L_x_102:
[----:B------:R-:W-:Y:S05]  /*d030*/  @!P4 BRA `(.L_x_101) ;  /* 0x000000040054c947 */ /* 0x000fea0003800000 */
[----:B------:R-:W-:Y:S02]  /*d040*/  ISETP.GE.U32.AND P0, PT, R30, 0x8, PT ;  /* 0x000000081e00780c */ /* 0x000fe40003f06070 */
[----:B------:R-:W-:-:S11]  /*d050*/  ISETP.NE.AND P4, PT, R28, RZ, PT ;  /* 0x000000ff1c00720c */ /* 0x000fd60003f85270 */
[----:B------:R-:W-:Y:S05]  /*d060*/  @!P0 BRA `(.L_x_104) ;  /* 0x0000000000988947 */ /* 0x000fea0003800000 */
[----:B------:R-:W-:-:S05]  /*d070*/  LEA R37, R36, UR15, 0x3 ;  /* 0x0000000f24257c11 */ /* 0x000fca000f8e18ff */
[----:B-1--4-:R-:W2:Y:S04]  /*d080*/  LDL.128 R4, [R37] ;  /* 0x0000000025047983 */ /* 0x012ea80000100c00 */
[----:B------:R-:W3:Y:S01]  /*d090*/  LDL.128 R8, [R37+0x10] ;  /* 0x0000100025087983 */ /* 0x000ee20000100c00 */
[----:B--2---:R-:W-:-:S04]  /*d0a0*/  ISETP.GT.U32.AND P0, PT, R4, R12, PT ;  /* 0x0000000c0400720c */ /* 0x004fc80003f04070 */
[----:B------:R-:W-:-:S04]  /*d0b0*/  ISETP.GT.AND.EX P0, PT, R5, R18, PT, P0 ;  /* 0x000000120500720c */ /* 0x000fc80003f04300 */
[----:B------:R-:W-:Y:S02]  /*d0c0*/  SEL R4, R4, R12, P0 ;  /* 0x0000000c04047207 */ /* 0x000fe40000000000 */
[----:B------:R-:W2:Y:S01]  /*d0d0*/  LDL.128 R12, [R37+0x20] ;  /* 0x00002000250c7983 */ /* 0x000ea20000100c00 */
[----:B------:R-:W-:-:S03]  /*d0e0*/  SEL R5, R5, R18, P0 ;  /* 0x0000001205057207 */ /* 0x000fc60000000000 */
[----:B------:R-:W4:Y:S01]  /*d0f0*/  LDL.128 R16, [R37+0x30] ;  /* 0x0000300025107983 */ /* 0x000f220000100c00 */
        /* <DEDUP_REMOVED lines=28> */
[----:B------:R-:W-:-:S07]  /*d2c0*/  SEL R18, R19, R17, P0 ;  /* 0x0000001113127207 */ /* 0x000fce0000000000 */
.L_x_104:
[----:B------:R-:W-:Y:S05]  /*d2d0*/  @!P4 BRA `(.L_x_101) ;  /* 0x0000000000acc947 */ /* 0x000fea0003800000 */
[----:B------:R-:W-:Y:S02]  /*d2e0*/  ISETP.GE.U32.AND P0, PT, R28, 0x4, PT ;  /* 0x000000041c00780c */ /* 0x000fe40003f06070 */
[----:B------:R-:W-:-:S04]  /*d2f0*/  LOP3.LUT R14, R29, 0x3, RZ, 0xc0, !PT ;  /* 0x000000031d0e7812 */ /* 0x000fc800078ec0ff */
[----:B------:R-:W-:-:S07]  /*d300*/  ISETP.NE.AND P4, PT, R14, RZ, PT ;  /* 0x000000ff0e00720c */ /* 0x000fce0003f85270 */
[----:B------:R-:W-:Y:S06]  /*d310*/  @!P0 BRA `(.L_x_105) ;  /* 0x0000000000508947 */ /* 0x000fec0003800000 */
[----:B-1----:R-:W-:-:S05]  /*d320*/  LEA R13, R36, UR15, 0x3 ;  /* 0x0000000f240d7c11 */ /* 0x002fca000f8e18ff */
[----:B----4-:R-:W2:Y:S04]  /*d330*/  LDL.128 R4, [R13] ;  /* 0x000000000d047983 */ /* 0x010ea80000100c00 */
        /* <DEDUP_REMOVED lines=18> */
.L_x_105:
[----:B------:R-:W-:Y:S05]  /*d460*/  @!P4 BRA `(.L_x_101) ;  /* 0x000000000048c947 */ /* 0x000fea0003800000 */
[----:B------:R-:W-:-:S05]  /*d470*/  LEA R36, R36, UR15, 0x3 ;  /* 0x0000000f24247c11 */ /* 0x000fca000f8e18ff */
[----:B-1--4-:R-:W2:Y:S01]  /*d480*/  LDL.128 R4, [R36] ;  /* 0x0000000024047983 */ /* 0x012ea20000100c00 */
        /* <DEDUP_REMOVED lines=16> */
.L_x_101:
[----:B-1----:R-:W-:Y:S01]  /*d590*/  IMAD.MOV.U32 R13, RZ, RZ, R18 ;  /* 0x000000ffff0d7224 */ /* 0x002fe200078e0012 */
[----:B------:R-:W-:-:S04]  /*d5a0*/  ISETP.GT.U32.AND P0, PT, R34, 0x43, PT ;  /* 0x000000432200780c */ /* 0x000fc80003f04070 */
[----:B------:R0:W-:Y:S09]  /*d5b0*/  STS.64 [R31], R12 ;  /* 0x0000000c1f007388 */ /* 0x0001f20000000a00 */
[----:B------:R-:W-:Y:S05]  /*d5c0*/  @P0 BRA `(.L_x_70) ;  /* 0x00000114003c0947 */ /* 0x000fea0003800000 */
[----:B------:R-:W-:Y:S05]  /*d5d0*/  @!P3 BRA `(.L_x_106) ;  /* 0x0000000000c0b947 */ /* 0x000fea0003800000 */
[----:B------:R-:W-:Y:S01]  /*d5e0*/  ISETP.GE.U32.AND P0, PT, R29, 0x10, PT ;  /* 0x000000101d00780c */ /* 0x000fe20003f06070 */
[----:B------:R-:W-:Y:S01]  /*d5f0*/  BSSY.RECONVERGENT B1, `(.L_x_107) ;  /* 0x0000013000017945 */ /* 0x000fe20003800200 */
[----:B------:R-:W-:Y:S01]  /*d600*/  ISETP.NE.AND P4, PT, R30, RZ, PT ;  /* 0x000000ff1e00720c */ /* 0x000fe20003f85270 */
[----:B----4-:R-:W-:-:S10]  /*d610*/  IMAD.MOV.U32 R4, RZ, RZ, RZ ;  /* 0x000000ffff047224 */ /* 0x010fd400078e00ff */
[----:B------:R-:W-:Y:S05]  /*d620*/  @!P0 BRA `(.L_x_108) ;  /* 0x00000000003c8947 */ /* 0x000fea0003800000 */
[----:B------:R-:W-:Y:S01]  /*d630*/  LOP3.LUT R4, R29, 0x7ffffff0, RZ, 0xc0, !PT ;  /* 0x7ffffff01d047812 */ /* 0x000fe200078ec0ff */
[----:B------:R-:W-:-:S04]  /*d640*/  VIADD R6, R1, 0x1d0 ;  /* 0x000001d001067836 */ /* 0x000fc80000000000 */
[----:B------:R-:W-:-:S07]  /*d650*/  IMAD.MOV R5, RZ, RZ, -R4 ;  /* 0x000000ffff057224 */ /* 0x000fce00078e0a04 */
.L_x_109:
        /* <DEDUP_REMOVED lines=12> */
.L_x_108:
[----:B------:R-:W-:Y:S05]  /*d720*/  BSYNC.RECONVERGENT B1 ;  /* 0x0000000000017941 */ /* 0x000fea0003800200 */
.L_x_107:
[----:B------:R-:W-:Y:S04]  /*d730*/  BSSY.RECONVERGENT B1, `(.L_x_106) ;  /* 0x000001a000017945 */ /* 0x000fe80003800200 */
        /* <DEDUP_REMOVED lines=11> */
[----:B-1----:R-:W-:-:S04]  /*d7f0*/  LOP3.LUT R5, R29, 0x3, RZ, 0xc0, !PT ;  /* 0x000000031d057812 */ /* 0x002fc800078ec0ff */
        /* <DEDUP_REMOVED lines=13> */
.L_x_110:
[----:B------:R-:W-:Y:S05]  /*d8d0*/  BSYNC.RECONVERGENT B1 ;  /* 0x0000000000017941 */ /* 0x000fea0003800200 */
.L_x_106:
[----:B------:R-:W-:Y:S05]  /*d8e0*/  @!P1 BRA `(.L_x_111) ;  /* 0x0000000400189947 */ /* 0x000fea0003800000 */
[----:B------:R-:W-:Y:S01]  /*d8f0*/  ISETP.GE.U32.AND P0, PT, R2, 0x10, PT ;  /* 0x000000100200780c */ /* 0x000fe20003f06070 */
[----:B------:R-:W-:Y:S01]  /*d900*/  BSSY.RECONVERGENT B1, `(.L_x_112) ;  /* 0x000001e000017945 */ /* 0x000fe20003800200 */
[----:B------:R-:W-:Y:S01]  /*d910*/  ISETP.NE.AND P4, PT, R24, RZ, PT ;  /* 0x000000ff1800720c */ /* 0x000fe20003f85270 */
[----:B------:R-:W-:-:S10]  /*d920*/  IMAD.MOV.U32 R16, RZ, RZ, RZ ;  /* 0x000000ffff107224 */ /* 0x000fd400078e00ff */
[----:B------:R-:W-:Y:S05]  /*d930*/  @!P0 BRA `(.L_x_113) ;  /* 0x0000000000688947 */ /* 0x000fea0003800000 */
[----:B------:R-:W-:Y:S01]  /*d940*/  VIADD R17, R1, 0x340 ;  /* 0x0000034001117836 */ /* 0x000fe20000000000 */
[----:B------:R-:W-:Y:S01]  /*d950*/  LOP3.LUT R16, R2, 0x7ffffff0, RZ, 0xc0, !PT ;  /* 0x7ffffff002107812 */ /* 0x000fe200078ec0ff */
[----:B0-----:R-:W-:-:S07]  /*d960*/  IMAD.MOV.U32 R12, RZ, RZ, RZ ;  /* 0x000000ffff0c7224 */ /* 0x001fce00078e00ff */
.L_x_114:
[C---:B---34-:R-:W-:Y:S02]  /*d970*/  VIADD R4, R12.reuse, 0x4 ;  /* 0x000000040c047836 */ /* 0x058fe40000000000 */
[C---:B-1----:R-:W-:Y:S02]  /*d980*/  VIADD R5, R12.reuse, 0x5 ;  /* 0x000000050c057836 */ /* 0x042fe40000000000 */
[C---:B--2---:R-:W-:Y:S02]  /*d990*/  VIADD R6, R12.reuse, 0x6 ;  /* 0x000000060c067836 */ /* 0x044fe40000000000 */
[C---:B------:R-:W-:Y:S02]  /*d9a0*/  VIADD R7, R12.reuse, 0x7 ;  /* 0x000000070c077836 */ /* 0x040fe40000000000 */
[C---:B------:R-:W-:Y:S02]  /*d9b0*/  VIADD R13, R12.reuse, 0x1 ;  /* 0x000000010c0d7836 */ /* 0x040fe40000000000 */
[C---:B------:R-:W-:Y:S01]  /*d9c0*/  VIADD R14, R12.reuse, 0x2 ;  /* 0x000000020c0e7836 */ /* 0x040fe20000000000 */
[----:B------:R0:W-:Y:S01]  /*d9d0*/  STL.128 [R17+-0x10], R4 ;  /* 0xfffff00411007387 */ /* 0x0001e20000100c00 */
[----:B------:R-:W-:-:S02]  /*d9e0*/  VIADD R15, R12, 0x3 ;  /* 0x000000030c0f7836 */ /* 0x000fc40000000000 */
[C---:B------:R-:W-:Y:S02]  /*d9f0*/  VIADD R8, R12.reuse, 0xc ;  /* 0x0000000c0c087836 */ /* 0x040fe40000000000 */
[C---:B------:R-:W-:Y:S01]  /*da00*/  VIADD R9, R12.reuse, 0xd ;  /* 0x0000000d0c097836 */ /* 0x040fe20000000000 */
[----:B------:R1:W-:Y:S01]  /*da10*/  STL.128 [R17+-0x20], R12 ;  /* 0xffffe00c11007387 */ /* 0x0003e20000100c00 */
[C---:B------:R-:W-:Y:S02]  /*da20*/  VIADD R10, R12.reuse, 0xe ;  /* 0x0000000e0c0a7836 */ /* 0x040fe40000000000 */
[----:B------:R-:W-:-:S05]  /*da30*/  VIADD R11, R12, 0xf ;  /* 0x0000000f0c0b7836 */ /* 0x000fca0000000000 */
[----:B------:R-:W-:Y:S01]  /*da40*/  STL.128 [R17+0x10], R8 ;  /* 0x0000100811007387 */ /* 0x000fe20000100c00 */
[C---:B0-----:R-:W-:Y:S02]  /*da50*/  VIADD R4, R12.reuse, 0x8 ;  /* 0x000000080c047836 */ /* 0x041fe40000000000 */
[C---:B------:R-:W-:Y:S02]  /*da60*/  VIADD R5, R12.reuse, 0x9 ;  /* 0x000000090c057836 */ /* 0x040fe40000000000 */
[C---:B------:R-:W-:Y:S02]  /*da70*/  VIADD R6, R12.reuse, 0xa ;  /* 0x0000000a0c067836 */ /* 0x040fe40000000000 */
[C---:B------:R-:W-:Y:S02]  /*da80*/  VIADD R7, R12.reuse, 0xb ;  /* 0x0000000b0c077836 */ /* 0x040fe40000000000 */
[----:B-1----:R-:W-:-:S03]  /*da90*/  VIADD R12, R12, 0x10 ;  /* 0x000000100c0c7836 */ /* 0x002fc60000000000 */
[----:B------:R0:W-:Y:S02]  /*daa0*/  STL.128 [R17], R4 ;  /* 0x0000000411007387 */ /* 0x0001e40000100c00 */
[----:B------:R-:W-:Y:S01]  /*dab0*/  ISETP.NE.AND P0, PT, R12, R16, PT ;  /* 0x000000100c00720c */ /* 0x000fe20003f05270 */
[----:B0-----:R-:W-:-:S12]  /*dac0*/  VIADD R17, R17, 0x40 ;  /* 0x0000004011117836 */ /* 0x001fd80000000000 */
[----:B------:R-:W-:Y:S05]  /*dad0*/  @P0 BRA `(.L_x_114) ;  /* 0xfffffffc00a40947 */ /* 0x000fea000383ffff */
.L_x_113:
[----:B------:R-:W-:Y:S05]  /*dae0*/  BSYNC.RECONVERGENT B1 ;  /* 0x0000000000017941 */ /* 0x000fea0003800200 */
.L_x_112:
[----:B------:R-:W-:Y:S04]  /*daf0*/  BSSY.RECONVERGENT B1, `(.L_x_111) ;  /* 0x0000025000017945 */ /* 0x000fe80003800200 */
[----:B------:R-:W-:Y:S05]  /*db00*/  @!P4 BRA `(.L_x_115) ;  /* 0x00000000008cc947 */ /* 0x000fea0003800000 */
[----:B------:R-:W-:Y:S02]  /*db10*/  ISETP.GE.U32.AND P0, PT, R24, 0x8, PT ;  /* 0x000000081800780c */ /* 0x000fe40003f06070 */
[----:B------:R-:W-:-:S11]  /*db20*/  ISETP.NE.AND P4, PT, R26, RZ, PT ;  /* 0x000000ff1a00720c */ /* 0x000fd60003f85270 */
[----:B------:R-:W-:Y:S05]  /*db30*/  @!P0 BRA `(.L_x_116) ;  /* 0x00000000002c8947 */ /* 0x000fea0003800000 */
[C---:B------:R-:W-:Y:S02]  /*db40*/  IMAD R8, R16.reuse, 0x4, R25 ;  /* 0x0000000410087824 */ /* 0x040fe400078e0219 */
[C---:B---34-:R-:W-:Y:S02]  /*db50*/  VIADD R4, R16.reuse, 0x4 ;  /* 0x0000000410047836 */ /* 0x058fe40000000000 */
[C---:B-1----:R-:W-:Y:S02]  /*db60*/  VIADD R5, R16.reuse, 0x5 ;  /* 0x0000000510057836 */ /* 0x042fe40000000000 */
[C---:B--2---:R-:W-:Y:S02]  /*db70*/  VIADD R6, R16.reuse, 0x6 ;  /* 0x0000000610067836 */ /* 0x044fe40000000000 */
[C---:B------:R-:W-:Y:S02]  /*db80*/  VIADD R7, R16.reuse, 0x7 ;  /* 0x0000000710077836 */ /* 0x040fe40000000000 */
[----:B------:R-:W-:-:S02]  /*db90*/  VIADD R17, R16, 0x1 ;  /* 0x0000000110117836 */ /* 0x000fc40000000000 */
[C---:B------:R-:W-:Y:S01]  /*dba0*/  VIADD R18, R16.reuse, 0x2 ;  /* 0x0000000210127836 */ /* 0x040fe20000000000 */
[----:B------:R-:W-:Y:S01]  /*dbb0*/  STL.128 [R8+0x10], R4 ;  /* 0x0000100408007387 */ /* 0x000fe20000100c00 */
[----:B------:R-:W-:-:S05]  /*dbc0*/  VIADD R19, R16, 0x3 ;  /* 0x0000000310137836 */ /* 0x000fca0000000000 */
[----:B------:R1:W-:Y:S02]  /*dbd0*/  STL.128 [R8], R16 ;  /* 0x0000001008007387 */ /* 0x0003e40000100c00 */
[----:B-1----:R-:W-:-:S07]  /*dbe0*/  VIADD R16, R16, 0x8 ;  /* 0x0000000810107836 */ /* 0x002fce0000000000 */
.L_x_116:
[----:B------:R-:W-:Y:S05]  /*dbf0*/  @!P4 BRA `(.L_x_115) ;  /* 0x000000000050c947 */ /* 0x000fea0003800000 */
[----:B------:R-:W-:Y:S01]  /*dc00*/  ISETP.GE.U32.AND P0, PT, R26, 0x4, PT ;  /* 0x000000041a00780c */ /* 0x000fe20003f06070 */
[----:B---34-:R-:W-:Y:S01]  /*dc10*/  IMAD.MOV.U32 R4, RZ, RZ, R16 ;  /* 0x000000ffff047224 */ /* 0x018fe200078e0010 */
[----:B------:R-:W-:-:S04]  /*dc20*/  LOP3.LUT R8, R2, 0x3, RZ, 0xc0, !PT ;  /* 0x0000000302087812 */ /* 0x000fc800078ec0ff */
[----:B------:R-:W-:-:S07]  /*dc30*/  ISETP.NE.AND P4, PT, R8, RZ, PT ;  /* 0x000000ff0800720c */ /* 0x000fce0003f85270 */
[C---:B------:R-:W-:Y:S02]  /*dc40*/  @P0 IMAD R9, R16.reuse, 0x4, R25 ;  /* 0x0000000410090824 */ /* 0x040fe400078e0219 */
[C---:B-1----:R-:W-:Y:S02]  /*dc50*/  @P0 VIADD R5, R16.reuse, 0x1 ;  /* 0x0000000110050836 */ /* 0x042fe40000000000 */
[C---:B--2---:R-:W-:Y:S02]  /*dc60*/  @P0 VIADD R6, R16.reuse, 0x2 ;  /* 0x0000000210060836 */ /* 0x044fe40000000000 */
[C---:B------:R-:W-:Y:S02]  /*dc70*/  @P0 VIADD R7, R16.reuse, 0x3 ;  /* 0x0000000310070836 */ /* 0x040fe40000000000 */
[----:B------:R-:W-:-:S03]  /*dc80*/  @P0 VIADD R16, R16, 0x4 ;  /* 0x0000000410100836 */ /* 0x000fc60000000000 */
[----:B------:R1:W-:Y:S01]  /*dc90*/  @P0 STL.128 [R9], R4 ;  /* 0x0000000409000387 */ /* 0x0003e20000100c00 */
[----:B------:R-:W-:Y:S05]  /*dca0*/  @!P4 BRA `(.L_x_115) ;  /* 0x000000000024c947 */ /* 0x000fea0003800000 */
[----:B-1----:R-:W-:Y:S01]  /*dcb0*/  IMAD R5, R16, 0x4, R25 ;  /* 0x0000000410057824 */ /* 0x002fe200078e0219 */
[----:B------:R-:W-:-:S04]  /*dcc0*/  ISETP.NE.AND P0, PT, R8, 0x1, PT ;  /* 0x000000010800780c */ /* 0x000fc80003f05270 */
[----:B------:R1:W-:Y:S09]  /*dcd0*/  STL [R5], R16 ;  /* 0x0000001005007387 */ /* 0x0003f20000100800 */
[----:B------:R-:W-:Y:S05]  /*dce0*/  @!P0 BRA `(.L_x_115) ;  /* 0x0000000000148947 */ /* 0x000fea0003800000 */
[----:B------:R-:W-:Y:S01]  /*dcf0*/  ISETP.NE.AND P0, PT, R8, 0x2, PT ;  /* 0x000000020800780c */ /* 0x000fe20003f05270 */
[----:B------:R-:W-:-:S05]  /*dd00*/  VIADD R4, R16, 0x1 ;  /* 0x0000000110047836 */ /* 0x000fca0000000000 */
[----:B------:R2:W-:Y:S07]  /*dd10*/  STL [R5+0x4], R4 ;  /* 0x0000040405007387 */ /* 0x0005ee0000100800 */
[----:B-1----:R-:W-:-:S05]  /*dd20*/  @P0 VIADD R16, R16, 0x2 ;  /* 0x0000000210100836 */ /* 0x002fca0000000000 */
[----:B------:R2:W-:Y:S02]  /*dd30*/  @P0 STL [R5+0x8], R16 ;  /* 0x0000081005000387 */ /* 0x0005e40000100800 */
.L_x_115:
[----:B------:R-:W-:Y:S05]  /*dd40*/  BSYNC.RECONVERGENT B1 ;  /* 0x0000000000017941 */ /* 0x000fea0003800200 */
.L_x_111:
[----:B------:R-:W-:Y:S05]  /*dd50*/  @!P2 BRA `(.L_x_117) ;  /* 0x0000001c0074a947 */ /* 0x000fea0003800000 */
[----:B------:R-:W1:Y:S01]  /*dd60*/  LDCU UR4, c[0x3][0x4] ;  /* 0x00c00080ff0477ac */ /* 0x000e620008000800 */
[----:B------:R-:W-:Y:S01]  /*dd70*/  ISETP.GE.U32.AND P0, PT, R23, 0x7, PT ;  /* 0x000000071700780c */ /* 0x000fe20003f06070 */
[----:B-12---:R-:W-:-:S12]  /*dd80*/  IMAD.U32 R6, RZ, RZ, UR4 ;  /* 0x00000004ff067e24 */ /* 0x006fd8000f8e00ff */
[----:B------:R-:W-:Y:S05]  /*dd90*/  @!P0 BRA `(.L_x_118) ;  /* 0x0000000c00e88947 */ /* 0x000fea0003800000 */
[----:B------:R-:W-:Y:S01]  /*dda0*/  LOP3.LUT R7, R20, 0xfffffff8, RZ, 0xc0, !PT ;  /* 0xfffffff814077812 */ /* 0x000fe200078ec0ff */
[----:B------:R-:W-:-:S04]  /*ddb0*/  VIADD R6, R2, 0xfffffffc ;  /* 0xfffffffc02067836 */ /* 0x000fc80000000000 */
[----:B------:R-:W-:-:S07]  /*ddc0*/  IMAD.MOV R7, RZ, RZ, -R7 ;  /* 0x000000ffff077224 */ /* 0x000fce00078e0a07 */
.L_x_119:
[----:B------:R-:W-:Y:S01]  /*ddd0*/  VIADD R10, R6, 0x3 ;  /* 0x00000003060a7836 */ /* 0x000fe20000000000 */
[--C-:B------:R-:W-:Y:S02]  /*dde0*/  SHF.R.U32.HI R8, RZ, 0x1, R3.reuse ;  /* 0x00000001ff087819 */ /* 0x100fe40000011603 */
[--C-:B-1----:R-:W-:Y:S01]  /*ddf0*/  SHF.R.U32.HI R11, RZ, 0x15, R3.reuse ;  /* 0x00000015ff0b7819 */ /* 0x102fe20000011603 */
[----:B------:R-:W1:Y:S01]  /*de00*/  I2F.U32.RP R9, R10 ;  /* 0x0000000a00097306 */ /* 0x000e620000209000 */
[----:B0-----:R-:W-:Y:S01]  /*de10*/  SHF.R.U32.HI R12, RZ, 0x1f, R3 ;  /* 0x0000001fff0c7819 */ /* 0x001fe20000011603 */
[----:B------:R-:W-:Y:S01]  /*de20*/  IMAD.MOV R13, RZ, RZ, -R10 ;  /* 0x000000ffff0d7224 */ /* 0x000fe200078e0a0a */
[----:B------:R-:W-:Y:S02]  /*de30*/  ISETP.NE.U32.AND P4, PT, R10, RZ, PT ;  /* 0x000000ff0a00720c */ /* 0x000fe40003f85070 */
[----:B------:R-:W-:Y:S01]  /*de40*/  LOP3.LUT R12, R12, R11, R8, 0x96, !PT ;  /* 0x0000000b0c0c7212 */ /* 0x000fe200078e9608 */
[----:B------:R-:W-:-:S03]  /*de50*/  IMAD.SHL.U32 R8, R3, 0x2, RZ ;  /* 0x0000000203087824 */ /* 0x000fc600078e00ff */
[----:B------:R-:W-:Y:S01]  /*de60*/  LOP3.LUT R11, R12, R3, RZ, 0x3c, !PT ;  /* 0x000000030c0b7212 */ /* 0x000fe200078e3cff */
[----:B-1----:R-:W3:Y:S02]  /*de70*/  MUFU.RCP R9, R9 ;  /* 0x0000000900097308 */ /* 0x002ee40000001000 */
[----:B---34-:R-:W-:Y:S01]  /*de80*/  VIADD R4, R9, 0xffffffe ;  /* 0x0ffffffe09047836 */ /* 0x018fe20000000000 */
[----:B------:R-:W-:-:S05]  /*de90*/  LOP3.LUT R9, R8, 0x1, R11, 0xf8, !PT ;  /* 0x0000000108097812 */ /* 0x000fca00078ef80b */
[----:B------:R0:W1:Y:S02]  /*dea0*/  F2I.FTZ.U32.TRUNC.NTZ R5, R4 ;  /* 0x0000000400057305 */ /* 0x000064000021f000 */
[----:B0-----:R-:W-:Y:S02]  /*deb0*/  IMAD.MOV.U32 R4, RZ, RZ, RZ ;  /* 0x000000ffff047224 */ /* 0x001fe400078e00ff */
[----:B-1----:R-:W-:-:S04]  /*dec0*/  IMAD R13, R13, R5, RZ ;  /* 0x000000050d0d7224 */ /* 0x002fc800078e02ff */
[----:B------:R-:W-:-:S04]  /*ded0*/  IMAD.HI.U32 R4, R5, R13, R4 ;  /* 0x0000000d05047227 */ /* 0x000fc800078e0004 */
[----:B------:R-:W-:Y:S02]  /*dee0*/  IMAD R13, R10, 0x4, R25 ;  /* 0x000000040a0d7824 */ /* 0x000fe400078e0219 */
[----:B------:R-:W-:-:S03]  /*def0*/  IMAD.HI.U32 R4, R4, R9, RZ ;  /* 0x0000000904047227 */ /* 0x000fc600078e00ff */
[----:B------:R-:W2:Y:S01]  /*df00*/  LDL R15, [R13] ;  /* 0x000000000d0f7983 */ /* 0x000ea20000100800 */
        /* <DEDUP_REMOVED lines=12> */
[----:B------:R-:W-:Y:S02]  /*dfd0*/  IMAD.MOV R17, RZ, RZ, -R16 ;  /* 0x000000ffff117224 */ /* 0x000fe400078e0a10 */
[----:B0-----:R-:W-:-:S05]  /*dfe0*/  VIADD R4, R10, 0xffffffe ;  /* 0x0ffffffe0a047836 */ /* 0x001fca0000000000 */
[----:B------:R0:W1:Y:S01]  /*dff0*/  F2I.FTZ.U32.TRUNC.NTZ R5, R4 ;  /* 0x0000000400057305 */ /* 0x000062000021f000 */
[--C-:B------:R-:W-:Y:S02]  /*e000*/  SHF.R.U32.HI R18, RZ, 0x15, R8.reuse ;  /* 0x00000015ff127819 */ /* 0x100fe40000011608 */
[----:B------:R-:W-:Y:S01]  /*e010*/  SHF.R.U32.HI R8, RZ, 0x1f, R8 ;  /* 0x0000001fff087819 */ /* 0x000fe20000011608 */
[----:B0-----:R-:W-:Y:S02]  /*e020*/  IMAD.MOV.U32 R4, RZ, RZ, RZ ;  /* 0x000000ffff047224 */ /* 0x001fe400078e00ff */
[----:B-1----:R-:W-:-:S04]  /*e030*/  IMAD R17, R17, R5, RZ ;  /* 0x0000000511117224 */ /* 0x002fc800078e02ff */
[----:B------:R-:W-:Y:S01]  /*e040*/  IMAD.HI.U32 R5, R5, R17, R4 ;  /* 0x0000001105057227 */ /* 0x000fe200078e0004 */
[----:B------:R-:W-:-:S03]  /*e050*/  LOP3.LUT R17, R18, 0x7fffffff, R3, 0x78, !PT ;  /* 0x7fffffff12117812 */ /* 0x000fc600078e7803 */
[----:B------:R-:W-:Y:S01]  /*e060*/  IMAD.SHL.U32 R18, R9, 0x2, RZ ;  /* 0x0000000209127824 */ /* 0x000fe200078e00ff */
[----:B------:R-:W-:-:S04]  /*e070*/  LOP3.LUT R17, R11, R17, R8, 0x96, !PT ;  /* 0x000000110b117212 */ /* 0x000fc800078e9608 */
        /* <DEDUP_REMOVED lines=20> */
[----:B-1----:R-:W-:-:S06]  /*e1c0*/  VIADD R5, R37, 0xffffffe ;  /* 0x0ffffffe25057836 */ /* 0x002fcc0000000000 */
[----:B------:R-:W1:Y:S01]  /*e1d0*/  F2I.FTZ.U32.TRUNC.NTZ R5, R5 ;  /* 0x0000000500057305 */ /* 0x000e62000021f000 */
[----:B------:R-:W-:Y:S01]  /*e1e0*/  IMAD.MOV R37, RZ, RZ, -R36 ;  /* 0x000000ffff257224 */ /* 0x000fe200078e0a24 */
[----:B0-----:R-:W-:Y:S01]  /*e1f0*/  LOP3.LUT R15, R4, 0x7fffffff, R9, 0x78, !PT ;  /* 0x7fffffff040f7812 */ /* 0x001fe200078e7809 */
[----:B------:R-:W-:Y:S01]  /*e200*/  IMAD.MOV.U32 R4, RZ, RZ, RZ ;  /* 0x000000ffff047224 */ /* 0x000fe200078e00ff */
[----:B------:R-:W-:-:S04]  /*e210*/  SHF.R.U32.HI R18, RZ, 0x1f, R18 ;  /* 0x0000001fff127819 */ /* 0x000fc80000011612 */
[----:B------:R-:W-:Y:S01]  /*e220*/  LOP3.LUT R15, R17, R15, R18, 0x96, !PT ;  /* 0x0000000f110f7212 */ /* 0x000fe200078e9612 */
[----:B-1----:R-:W-:-:S04]  /*e230*/  IMAD R13, R37, R5, RZ ;  /* 0x00000005250d7224 */ /* 0x002fc800078e02ff */
[----:B------:R-:W-:-:S04]  /*e240*/  IMAD.HI.U32 R12, R5, R13, R4 ;  /* 0x0000000d050c7227 */ /* 0x000fc800078e0004 */
[----:B------:R-:W-:-:S05]  /*e250*/  IMAD.SHL.U32 R4, R8, 0x2, RZ ;  /* 0x0000000208047824 */ /* 0x000fca00078e00ff */
        /* <DEDUP_REMOVED lines=49> */
[----:B0-----:R-:W-:Y:S01]  /*e570*/  SHF.R.U32.HI R18, RZ, 0x15, R14 ;  /* 0x00000015ff127819 */ /* 0x001fe2000001160e */
[----:B----4-:R-:W-:-:S06]  /*e580*/  VIADD R4, R36, 0xffffffe ;  /* 0x0ffffffe24047836 */ /* 0x010fcc0000000000 */
[----:B------:R0:W4:Y:S01]  /*e590*/  F2I.FTZ.U32.TRUNC.NTZ R5, R4 ;  /* 0x0000000400057305 */ /* 0x000122000021f000 */
[----:B------:R-:W-:Y:S02]  /*e5a0*/  LOP3.LUT R18, R18, 0x7fffffff, R9, 0x78, !PT ;  /* 0x7fffffff12127812 */ /* 0x000fe400078e7809 */
[----:B------:R-:W-:Y:S01]  /*e5b0*/  SHF.R.U32.HI R14, RZ, 0x1f, R14 ;  /* 0x0000001fff0e7819 */ /* 0x000fe2000001160e */
[----:B0-----:R-:W-:-:S03]  /*e5c0*/  IMAD.MOV R4, RZ, RZ, -R16 ;  /* 0x000000ffff047224 */ /* 0x001fc600078e0a10 */
[----:B------:R-:W-:Y:S01]  /*e5d0*/  LOP3.LUT R15, R15, R18, R14, 0x96, !PT ;  /* 0x000000120f0f7212 */ /* 0x000fe200078e960e */
[----:B------:R-:W-:Y:S02]  /*e5e0*/  IMAD.SHL.U32 R14, R11, 0x2, RZ ;  /* 0x000000020b0e7824 */ /* 0x000fe400078e00ff */
[----:B----4-:R-:W-:Y:S02]  /*e5f0*/  IMAD R13, R4, R5, RZ ;  /* 0x00000005040d7224 */ /* 0x010fe400078e02ff */
[----:B------:R-:W-:Y:S01]  /*e600*/  IMAD.MOV.U32 R4, RZ, RZ, RZ ;  /* 0x000000ffff047224 */ /* 0x000fe200078e00ff */
[----:B------:R-:W-:-:S03]  /*e610*/  LOP3.LUT R9, R14, 0x1, R15, 0xf8, !PT ;  /* 0x000000010e097812 */ /* 0x000fc600078ef80f */
[----:B-1----:R-:W-:-:S06]  /*e620*/  IMAD.HI.U32 R12, R5, R13, R4 ;  /* 0x0000000d050c7227 */ /* 0x002fcc00078e0004 */
        /* <DEDUP_REMOVED lines=40> */
[----:B------:R-:W-:Y:S02]  /*e8b0*/  IMAD R10, R5, 0x4, R25 ;  /* 0x00000004050a7824 */ /* 0x000fe400078e0219 */
[----:B------:R-:W-:Y:S01]  /*e8c0*/  VIADD R18, R6, 0xfffffffd ;  /* 0xfffffffd06127836 */ /* 0x000fe20000000000 */
[----:B--2---:R0:W-:Y:S04]  /*e8d0*/  STL [R13], R16 ;  /* 0x000000100d007387 */ /* 0x0041e80000100800 */
[----:B---3--:R1:W-:Y:S04]  /*e8e0*/  STL [R12], R17 ;  /* 0x000000110c007387 */ /* 0x0083e80000100800 */
[----:B------:R-:W2:Y:S04]  /*e8f0*/  LDL R37, [R10] ;  /* 0x000000000a257983 */ /* 0x000ea80000100800 */
[----:B------:R-:W3:Y:S01]  /*e900*/  LDL R19, [R14] ;  /* 0x000000000e137983 */ /* 0x000ee20000100800 */
[----:B------:R-:W4:Y:S08]  /*e910*/  I2F.U32.RP R36, R18 ;  /* 0x0000001200247306 */ /* 0x000f300000209000 */
[----:B----4-:R-:W4:Y:S01]  /*e920*/  MUFU.RCP R36, R36 ;  /* 0x0000002400247308 */ /* 0x010f220000001000 */
[----:B------:R-:W-:-:S02]  /*e930*/  IMAD.MOV R4, RZ, RZ, -R18 ;  /* 0x000000ffff047224 */ /* 0x000fc400078e0a12 */
[----:B----4-:R-:W-:-:S06]  /*e940*/  VIADD R5, R36, 0xffffffe ;  /* 0x0ffffffe24057836 */ /* 0x010fcc0000000000 */
[----:B------:R-:W4:Y:S01]  /*e950*/  F2I.FTZ.U32.TRUNC.NTZ R5, R5 ;  /* 0x0000000500057305 */ /* 0x000f22000021f000 */
[----:B0-----:R-:W-:Y:S01]  /*e960*/  IMAD.MOV.U32 R13, RZ, RZ, R4 ;  /* 0x000000ffff0d7224 */ /* 0x001fe200078e0004 */
[--C-:B------:R-:W-:Y:S02]  /*e970*/  SHF.R.U32.HI R4, RZ, 0x15, R15.reuse ;  /* 0x00000015ff047819 */ /* 0x100fe4000001160f */
[----:B------:R-:W-:Y:S02]  /*e980*/  SHF.R.U32.HI R15, RZ, 0x1f, R15 ;  /* 0x0000001fff0f7819 */ /* 0x000fe4000001160f */
[----:B------:R-:W-:Y:S01]  /*e990*/  LOP3.LUT R9, R4, 0x7fffffff, R9, 0x78, !PT ;  /* 0x7fffffff04097812 */ /* 0x000fe200078e7809 */
[----:B------:R-:W-:Y:S02]  /*e9a0*/  IMAD.MOV.U32 R4, RZ, RZ, RZ ;  /* 0x000000ffff047224 */ /* 0x000fe400078e00ff */
[----:B----4-:R-:W-:-:S04]  /*e9b0*/  IMAD R13, R13, R5, RZ ;  /* 0x000000050d0d7224 */ /* 0x010fc800078e02ff */
[----:B-1----:R-:W-:Y:S01]  /*e9c0*/  IMAD.HI.U32 R12, R5, R13, R4 ;  /* 0x0000000d050c7227 */ /* 0x002fe200078e0004 */
[----:B------:R-:W-:-:S04]  /*e9d0*/  LOP3.LUT R4, R8, R9, R15, 0x96, !PT ;  /* 0x0000000908047212 */ /* 0x000fc800078e960f */
[----:B------:R-:W-:-:S05]  /*e9e0*/  LOP3.LUT R16, R4, 0x1, RZ, 0xc0, !PT ;  /* 0x0000000104107812 */ /* 0x000fca00078ec0ff */
        /* <DEDUP_REMOVED lines=12> */
[----:B--2---:R-:W-:Y:S04]  /*eab0*/  STL [R14], R37 ;  /* 0x000000250e007387 */ /* 0x004fe80000100800 */
[----:B---3--:R0:W-:Y:S04]  /*eac0*/  STL [R10], R19 ;  /* 0x000000130a007387 */ /* 0x0081e80000100800 */
[----:B------:R-:W2:Y:S04]  /*ead0*/  LDL R13, [R9] ;  /* 0x00000000090d7983 */ /* 0x000ea80000100800 */
[----:B------:R-:W3:Y:S01]  /*eae0*/  LDL R12, [R18] ;  /* 0x00000000120c7983 */ /* 0x000ee20000100800 */
[----:B------:R-:W-:-:S04]  /*eaf0*/  VIADD R16, R6, 0xfffffffc ;  /* 0xfffffffc06107836 */ /* 0x000fc80000000000 */
[----:B------:R-:W1:Y:S08]  /*eb00*/  I2F.U32.RP R15, R16 ;  /* 0x00000010000f7306 */ /* 0x000e700000209000 */
[----:B-1----:R-:W1:Y:S01]  /*eb10*/  MUFU.RCP R15, R15 ;  /* 0x0000000f000f7308 */ /* 0x002e620000001000 */
[--C-:B------:R-:W-:Y:S01]  /*eb20*/  SHF.R.U32.HI R17, RZ, 0x18, R3.reuse ;  /* 0x00000018ff117819 */ /* 0x100fe20000011603 */
[----:B------:R-:W-:Y:S01]  /*eb30*/  IMAD.MOV R36, RZ, RZ, -R16 ;  /* 0x000000ffff247224 */ /* 0x000fe200078e0a10 */
[----:B------:R-:W-:Y:S01]  /*eb40*/  SHF.R.U32.HI R3, RZ, 0xe, R3 ;  /* 0x0000000eff037819 */ /* 0x000fe20000011603 */
[----:B-1----:R-:W-:-:S06]  /*eb50*/  VIADD R5, R15, 0xffffffe ;  /* 0x0ffffffe0f057836 */ /* 0x002fcc0000000000 */
[----:B------:R-:W1:Y:S01]  /*eb60*/  F2I.FTZ.U32.TRUNC.NTZ R5, R5 ;  /* 0x0000000500057305 */ /* 0x000e62000021f000 */
[----:B------:R-:W-:Y:S01]  /*eb70*/  LOP3.LUT R17, R17, R3, R8, 0x96, !PT ;  /* 0x0000000311117212 */ /* 0x000fe200078e9608 */
[----:B0-----:R-:W-:-:S03]  /*eb80*/  IMAD.MOV.U32 R19, RZ, RZ, R36 ;  /* 0x000000ffff137224 */ /* 0x001fc600078e0024 */
[----:B------:R-:W-:Y:S01]  /*eb90*/  LOP3.LUT R8, R17, 0x1, R4, 0x48, !PT ;  /* 0x0000000111087812 */ /* 0x000fe200078e4804 */
[----:B------:R-:W-:Y:S02]  /*eba0*/  IMAD.MOV.U32 R4, RZ, RZ, RZ ;  /* 0x000000ffff047224 */ /* 0x000fe400078e00ff */
        /* <DEDUP_REMOVED lines=25> */
.L_x_118:
[----:B------:R-:W-:-:S13]  /*ed40*/  LOP3.LUT P0, RZ, R20, 0x7, RZ, 0xc0, !PT ;  /* 0x0000000714ff7812 */ /* 0x000fda000780c0ff */
[----:B------:R-:W-:Y:S05]  /*ed50*/  @!P0 BRA `(.L_x_117) ;  /* 0x0000000c00748947 */ /* 0x000fea0003800000 */
[----:B------:R-:W-:Y:S02]  /*ed60*/  ISETP.GE.U32.AND P4, PT, R22, 0x3, PT ;  /* 0x000000031600780c */ /* 0x000fe40003f86070 */
[----:B------:R-:W-:-:S11]  /*ed70*/  LOP3.LUT P0, RZ, R33, 0x3, RZ, 0xc0, !PT ;  /* 0x0000000321ff7812 */ /* 0x000fd6000780c0ff */
[----:B------:R-:W-:Y:S05]  /*ed80*/  @!P4 BRA `(.L_x_120) ;  /* 0x0000000400e4c947 */ /* 0x000fea0003800000 */
[----:B01----:R-:W-:Y:S01]  /*ed90*/  VIADD R13, R6, 0xffffffff ;  /* 0xffffffff060d7836 */ /* 0x003fe20000000000 */
[--C-:B------:R-:W-:Y:S02]  /*eda0*/  SHF.R.U32.HI R7, RZ, 0x1, R3.reuse ;  /* 0x00000001ff077819 */ /* 0x100fe40000011603 */
[--C-:B------:R-:W-:Y:S01]  /*edb0*/  SHF.R.U32.HI R10, RZ, 0x15, R3.reuse ;  /* 0x00000015ff0a7819 */ /* 0x100fe20000011603 */
[----:B------:R-:W0:Y:S01]  /*edc0*/  I2F.U32.RP R8, R13 ;  /* 0x0000000d00087306 */ /* 0x000e220000209000 */
[----:B------:R-:W-:Y:S01]  /*edd0*/  SHF.R.U32.HI R9, RZ, 0x1f, R3 ;  /* 0x0000001fff097819 */ /* 0x000fe20000011603 */
[----:B------:R-:W-:Y:S01]  /*ede0*/  IMAD.MOV R11, RZ, RZ, -R13 ;  /* 0x000000ffff0b7224 */ /* 0x000fe200078e0a0d */
[----:B------:R-:W-:Y:S02]  /*edf0*/  ISETP.NE.U32.AND P5, PT, R13, RZ, PT ;  /* 0x000000ff0d00720c */ /* 0x000fe40003fa5070 */
[----:B------:R-:W-:Y:S01]  /*ee00*/  LOP3.LUT R10, R9, R10, R7, 0x96, !PT ;  /* 0x0000000a090a7212 */ /* 0x000fe200078e9607 */
[----:B------:R-:W-:-:S03]  /*ee10*/  IMAD.SHL.U32 R7, R3, 0x2, RZ ;  /* 0x0000000203077824 */ /* 0x000fc600078e00ff */
[----:B------:R-:W-:Y:S01]  /*ee20*/  LOP3.LUT R10, R10, R3, RZ, 0x3c, !PT ;  /* 0x000000030a0a7212 */ /* 0x000fe200078e3cff */
[----:B0-----:R-:W3:Y:S02]  /*ee30*/  MUFU.RCP R8, R8 ;  /* 0x0000000800087308 */ /* 0x001ee40000001000 */
[----:B---34-:R-:W-:Y:S01]  /*ee40*/  VIADD R4, R8, 0xffffffe ;  /* 0x0ffffffe08047836 */ /* 0x018fe20000000000 */
[----:B------:R-:W-:-:S05]  /*ee50*/  LOP3.LUT R8, R7, 0x1, R10, 0xf8, !PT ;  /* 0x0000000107087812 */ /* 0x000fca00078ef80a */
        /* <DEDUP_REMOVED lines=24> */
[----:B------:R-:W-:-:S04]  /*efe0*/  LOP3.LUT R18, R18, 0x7fffffff, R3, 0x78, !PT ;  /* 0x7fffffff12127812 */ /* 0x000fc800078e7803 */
        /* <DEDUP_REMOVED lines=24> */
[----:B------:R-:W-:-:S04]  /*f170*/  SHF.R.U32.HI R37, RZ, 0x15, R10 ;  /* 0x00000015ff257819 */ /* 0x000fc8000001160a */
[----:B------:R-:W-:Y:S01]  /*f180*/  LOP3.LUT R37, R37, 0x7fffffff, R8, 0x78, !PT ;  /* 0x7fffffff25257812 */ /* 0x000fe200078e7808 */
[----:B----4-:R-:W-:-:S04]  /*f190*/  VIADD R4, R19, 0xffffffe ;  /* 0x0ffffffe13047836 */ /* 0x010fc80000000000 */
[----:B------:R4:W5:Y:S01]  /*f1a0*/  F2I.FTZ.U32.TRUNC.NTZ R5, R4 ;  /* 0x0000000400057305 */ /* 0x000962000021f000 */
[----:B------:R-:W-:Y:S01]  /*f1b0*/  SHF.R.U32.HI R8, RZ, 0x1f, R10 ;  /* 0x0000001fff087819 */ /* 0x000fe2000001160a */
[----:B0-----:R-:W-:-:S03]  /*f1c0*/  IMAD.MOV R13, RZ, RZ, -R36 ;  /* 0x000000ffff0d7224 */ /* 0x001fc600078e0a24 */
        /* <DEDUP_REMOVED lines=19> */
[----:B------:R-:W3:Y:S04]  /*f300*/  LDL R13, [R10] ;  /* 0x000000000a0d7983 */ /* 0x000ee80000100800 */
[----:B------:R-:W4:Y:S01]  /*f310*/  LDL R15, [R36] ;  /* 0x00000000240f7983 */ /* 0x000f220000100800 */
[----:B------:R-:W-:-:S04]  /*f320*/  VIADD R6, R6, 0xfffffffc ;  /* 0xfffffffc06067836 */ /* 0x000fc80000000000 */
[----:B------:R-:W0:Y:S08]  /*f330*/  I2F.U32.RP R12, R6 ;  /* 0x00000006000c7306 */ /* 0x000e300000209000 */
[----:B0-----:R-:W0:Y:S01]  /*f340*/  MUFU.RCP R12, R12 ;  /* 0x0000000c000c7308 */ /* 0x001e220000001000 */
[----:B------:R-:W-:Y:S01]  /*f350*/  IMAD.MOV R37, RZ, RZ, -R6 ;  /* 0x000000ffff257224 */ /* 0x000fe200078e0a06 */
[----:B------:R-:W-:-:S02]  /*f360*/  SHF.R.U32.HI R19, RZ, 0x1c, R3 ;  /* 0x0000001cff137819 */ /* 0x000fc40000011603 */
[----:B------:R-:W-:Y:S01]  /*f370*/  SHF.R.U32.HI R14, RZ, 0x12, R3 ;  /* 0x00000012ff0e7819 */ /* 0x000fe20000011603 */
[----:B0-----:R-:W-:-:S04]  /*f380*/  VIADD R4, R12, 0xffffffe ;  /* 0x0ffffffe0c047836 */ /* 0x001fc80000000000 */
[----:B------:R0:W1:Y:S01]  /*f390*/  F2I.FTZ.U32.TRUNC.NTZ R5, R4 ;  /* 0x0000000400057305 */ /* 0x000062000021f000 */
[----:B------:R-:W-:Y:S01]  /*f3a0*/  IMAD.MOV.U32 R3, RZ, RZ, R37 ;  /* 0x000000ffff037224 */ /* 0x000fe200078e0025 */
[----:B------:R-:W-:-:S04]  /*f3b0*/  LOP3.LUT R19, R19, R14, R7, 0x96, !PT ;  /* 0x0000000e13137212 */ /* 0x000fc800078e9607 */
[----:B------:R-:W-:Y:S01]  /*f3c0*/  LOP3.LUT R14, R19, 0x1, R8, 0x48, !PT ;  /* 0x00000001130e7812 */ /* 0x000fe200078e4808 */
[----:B0-----:R-:W-:Y:S02]  /*f3d0*/  IMAD.MOV.U32 R4, RZ, RZ, RZ ;  /* 0x000000ffff047224 */ /* 0x001fe400078e00ff */
        /* <DEDUP_REMOVED lines=15> */
[----:B----4-:R2:W-:Y:S04]  /*f4d0*/  STL [R10], R15 ;  /* 0x0000000f0a007387 */ /* 0x0105e80000100800 */
[----:B------:R-:W3:Y:S04]  /*f4e0*/  LDL R7, [R8] ;  /* 0x0000000008077983 */ /* 0x000ee80000100800 */
[----:B------:R-:W4:Y:S04]  /*f4f0*/  LDL R5, [R4] ;  /* 0x0000000004057983 */ /* 0x000f280000100800 */
[----:B---3--:R2:W-:Y:S04]  /*f500*/  STL [R4], R7 ;  /* 0x0000000704007387 */ /* 0x0085e80000100800 */
[----:B----4-:R2:W-:Y:S02]  /*f510*/  STL [R8], R5 ;  /* 0x0000000508007387 */ /* 0x0105e40000100800 */
.L_x_120:
[----:B------:R-:W-:Y:S05]  /*f520*/  @!P0 BRA `(.L_x_117) ;  /* 0x0000000400808947 */ /* 0x000fea0003800000 */
[----:B------:R-:W-:Y:S02]  /*f530*/  ISETP.NE.AND P4, PT, R21, RZ, PT ;  /* 0x000000ff1500720c */ /* 0x000fe40003f85270 */
[----:B-1234-:R-:W-:-:S04]  /*f540*/  LOP3.LUT R4, R32, 0x1, RZ, 0xc0, !PT ;  /* 0x0000000120047812 */ /* 0x01efc800078ec0ff */
[----:B------:R-:W-:-:S07]  /*f550*/  ISETP.NE.U32.AND P0, PT, R4, 0x1, PT ;  /* 0x000000010400780c */ /* 0x000fce0003f05070 */
[----:B------:R-:W-:Y:S06]  /*f560*/  @!P4 BRA `(.L_x_121) ;  /* 0x0000000000f4c947 */ /* 0x000fec0003800000 */
[----:B------:R-:W-:Y:S01]  /*f570*/  VIADD R8, R6, 0xffffffff ;  /* 0xffffffff06087836 */ /* 0x000fe20000000000 */
[--C-:B------:R-:W-:Y:S02]  /*f580*/  SHF.R.U32.HI R4, RZ, 0x1, R3.reuse ;  /* 0x00000001ff047819 */ /* 0x100fe40000011603 */
[--C-:B------:R-:W-:Y:S01]  /*f590*/  SHF.R.U32.HI R7, RZ, 0x15, R3.reuse ;  /* 0x00000015ff077819 */ /* 0x100fe20000011603 */
[----:B------:R-:W1:Y:S01]  /*f5a0*/  I2F.U32.RP R10, R8 ;  /* 0x00000008000a7306 */ /* 0x000e620000209000 */
[----:B------:R-:W-:Y:S01]  /*f5b0*/  SHF.R.U32.HI R9, RZ, 0x1f, R3 ;  /* 0x0000001fff097819 */ /* 0x000fe20000011603 */
[----:B------:R-:W-:Y:S01]  /*f5c0*/  IMAD.MOV R11, RZ, RZ, -R8 ;  /* 0x000000ffff0b7224 */ /* 0x000fe200078e0a08 */
[----:B------:R-:W-:Y:S02]  /*f5d0*/  ISETP.NE.U32.AND P5, PT, R8, RZ, PT ;  /* 0x000000ff0800720c */ /* 0x000fe40003fa5070 */
[----:B------:R-:W-:Y:S01]  /*f5e0*/  LOP3.LUT R4, R9, R7, R4, 0x96, !PT ;  /* 0x0000000709047212 */ /* 0x000fe200078e9604 */
[----:B------:R-:W-:-:S03]  /*f5f0*/  IMAD.MOV.U32 R9, RZ, RZ, R11 ;  /* 0x000000ffff097224 */ /* 0x000fc600078e000b */
[----:B------:R-:W-:Y:S01]  /*f600*/  LOP3.LUT R7, R4, R3, RZ, 0x3c, !PT ;  /* 0x0000000304077212 */ /* 0x000fe200078e3cff */
[----:B------:R-:W-:Y:S01]  /*f610*/  IMAD.MOV.U32 R4, RZ, RZ, RZ ;  /* 0x000000ffff047224 */ /* 0x000fe200078e00ff */
[----:B-1----:R-:W1:Y:S02]  /*f620*/  MUFU.RCP R10, R10 ;  /* 0x0000000a000a7308 */ /* 0x002e640000001000 */
[----:B-1----:R-:W-:Y:S01]  /*f630*/  VIADD R5, R10, 0xffffffe ;  /* 0x0ffffffe0a057836 */ /* 0x002fe20000000000 */
[----:B------:R-:W-:-:S05]  /*f640*/  LOP3.LUT R10, R7, 0x1, RZ, 0xc0, !PT ;  /* 0x00000001070a7812 */ /* 0x000fca00078ec0ff */
[----:B------:R-:W1:Y:S01]  /*f650*/  F2I.FTZ.U32.TRUNC.NTZ R5, R5 ;  /* 0x0000000500057305 */ /* 0x000e62000021f000 */
[----:B------:R-:W-:Y:S02]  /*f660*/  IMAD R11, R3, 0x2, R10 ;  /* 0x00000002030b7824 */ /* 0x000fe400078e020a */
        /* <DEDUP_REMOVED lines=13> */
[----:B0-----:R-:W3:Y:S01]  /*f740*/  LDL R13, [R9] ;  /* 0x00000000090d7983 */ /* 0x001ee20000100800 */
        /* <DEDUP_REMOVED lines=31> */
.L_x_121:
[----:B------:R-:W-:Y:S05]  /*f940*/  @P0 BRA `(.L_x_117) ;  /* 0x0000000000780947 */ /* 0x000fea0003800000 */
[----:B------:R-:W-:Y:S01]  /*f950*/  VIADD R6, R6, 0xffffffff ;  /* 0xffffffff06067836 */ /* 0x000fe20000000000 */
[--C-:B-1----:R-:W-:Y:S02]  /*f960*/  SHF.R.U32.HI R8, RZ, 0x1, R3.reuse ;  /* 0x00000001ff087819 */ /* 0x102fe40000011603 */
[--C-:B------:R-:W-:Y:S01]  /*f970*/  SHF.R.U32.HI R9, RZ, 0x15, R3.reuse ;  /* 0x00000015ff097819 */ /* 0x100fe20000011603 */
[----:B------:R-:W1:Y:S01]  /*f980*/  I2F.U32.RP R7, R6 ;  /* 0x0000000600077306 */ /* 0x000e620000209000 */
[----:B------:R-:W-:Y:S01]  /*f990*/  SHF.R.U32.HI R10, RZ, 0x1f, R3 ;  /* 0x0000001fff0a7819 */ /* 0x000fe20000011603 */
[----:B------:R-:W-:Y:S01]  /*f9a0*/  IMAD.MOV R11, RZ, RZ, -R6 ;  /* 0x000000ffff0b7224 */ /* 0x000fe200078e0a06 */
[----:B------:R-:W-:Y:S02]  /*f9b0*/  ISETP.NE.U32.AND P4, PT, R6, RZ, PT ;  /* 0x000000ff0600720c */ /* 0x000fe40003f85070 */
[----:B------:R-:W-:-:S04]  /*f9c0*/  LOP3.LUT R8, R10, R9, R8, 0x96, !PT ;  /* 0x000000090a087212 */ /* 0x000fc800078e9608 */
[----:B------:R-:W-:-:S05]  /*f9d0*/  LOP3.LUT R10, R8, 0x1, R3, 0x48, !PT ;  /* 0x00000001080a7812 */ /* 0x000fca00078e4803 */
[----:B------:R-:W-:Y:S01]  /*f9e0*/  IMAD R3, R3, 0x2, R10 ;  /* 0x0000000203037824 */ /* 0x000fe200078e020a */
[----:B-1----:R-:W1:Y:S02]  /*f9f0*/  MUFU.RCP R7, R7 ;  /* 0x0000000700077308 */ /* 0x002e640000001000 */
[----:B-1----:R-:W-:-:S06]  /*fa00*/  VIADD R4, R7, 0xffffffe ;  /* 0x0ffffffe07047836 */ /* 0x002fcc0000000000 */
[----:B------:R1:W2:Y:S02]  /*fa10*/  F2I.FTZ.U32.TRUNC.NTZ R5, R4 ;  /* 0x0000000400057305 */ /* 0x0002a4000021f000 */
[----:B-1----:R-:W-:Y:S02]  /*fa20*/  IMAD.MOV.U32 R4, RZ, RZ, RZ ;  /* 0x000000ffff047224 */ /* 0x002fe400078e00ff */
[----:B--2---:R-:W-:-:S04]  /*fa30*/  IMAD R9, R11, R5, RZ ;  /* 0x000000050b097224 */ /* 0x004fc800078e02ff */
        /* <DEDUP_REMOVED lines=15> */
.L_x_117:
[----:B------:R-:W-:Y:S05]  /*fb30*/  @!P1 BRA `(.L_x_122) ;  /* 0x0000001400e89947 */ /* 0x000fea0003800000 */
[----:B------:R-:W-:Y:S01]  /*fb40*/  ISETP.GE.AND P0, PT, R29, 0x2, PT ;  /* 0x000000021d00780c */ /* 0x000fe20003f06270 */
[----:B------:R-:W-:-:S12]  /*fb50*/  BSSY.RECONVERGENT B1, `(.L_x_122) ;  /* 0x0000178000017945 */ /* 0x000fd80003800200 */
[----:B------:R-:W-:Y:S05]  /*fb60*/  @!P0 BRA `(.L_x_123) ;  /* 0x0000000000ac8947 */ /* 0x000fea0003800000 */
[----:B------:R-:W5:Y:S01]  /*fb70*/  S2UR UR5, SR_CgaCtaId ;  /* 0x00000000000579c3 */ /* 0x000f620000008800 */
[----:B------:R-:W-:Y:S01]  /*fb80*/  UMOV UR4, 0x400 ;  /* 0x0000040000047882 */ /* 0x000fe20000000000 */
[----:B-12---:R-:W-:Y:S01]  /*fb90*/  IMAD.MOV.U32 R8, RZ, RZ, RZ ;  /* 0x000000ffff087224 */ /* 0x006fe200078e00ff */
[----:B------:R-:W-:-:S04]  /*fba0*/  UIADD3 UR4, UPT, UPT, UR4, 0x208, URZ ;  /* 0x0000020804047890 */ /* 0x000fc8000fffe0ff */
[----:B-----5:R-:W-:-:S12]  /*fbb0*/  ULEA UR4, UR5, UR4, 0x18 ;  /* 0x0000000405047291 */ /* 0x020fd8000f8ec0ff */
.L_x_125:
[----:B------:R-:W-:Y:S01]  /*fbc0*/  IMAD R9, R8, 0x4, R25 ;  /* 0x0000000408097824 */ /* 0x000fe200078e0219 */
[----:B-1----:R-:W1:Y:S05]  /*fbd0*/  LDCU UR5, c[0x3][URZ] ;  /* 0x00c00000ff0577ac */ /* 0x002e6a0008000800 */
[----:B------:R-:W5:Y:S01]  /*fbe0*/  LDL R9, [R9] ;  /* 0x0000000009097983 */ /* 0x000f620000100800 */
[----:B------:R-:W-:Y:S01]  /*fbf0*/  IMAD.MOV.U32 R2, RZ, RZ, 0x1 ;  /* 0x00000001ff027424 */ /* 0x000fe200078e00ff */
[----:B------:R-:W-:-:S07]  /*fc00*/  PRMT R11, RZ, 0x7610, R11 ;  /* 0x00007610ff0b7816 */ /* 0x000fce000000000b */
.L_x_124:
[----:B---34-:R-:W-:Y:S02]  /*fc10*/  LOP3.LUT R4, R2, 0xff, RZ, 0xc0, !PT ;  /* 0x000000ff02047812 */ /* 0x018fe400078ec0ff */
[----:B------:R-:W-:-:S03]  /*fc20*/  LOP3.LUT R10, R11, 0xff, RZ, 0xc0, !PT ;  /* 0x000000ff0b0a7812 */ /* 0x000fc600078ec0ff */
[--C-:B------:R-:W-:Y:S02]  /*fc30*/  IMAD R6, R4, 0x8, R27.reuse ;  /* 0x0000000804067824 */ /* 0x100fe400078e021b */
[----:B------:R-:W-:-:S04]  /*fc40*/  IMAD R4, R10, 0x8, R27 ;  /* 0x000000080a047824 */ /* 0x000fc800078e021b */
[----:B------:R-:W2:Y:S04]  /*fc50*/  LDL.64 R6, [R6] ;  /* 0x0000000006067983 */ /* 0x000ea80000100a00 */
[----:B------:R-:W2:Y:S01]  /*fc60*/  LDL.64 R4, [R4] ;  /* 0x0000000004047983 */ /* 0x000ea20000100a00 */
[----:B------:R-:W-:Y:S02]  /*fc70*/  VIADD R10, R2, 0x1 ;  /* 0x00000001020a7836 */ /* 0x000fe40000000000 */
[----:B-1----:R-:W-:-:S03]  /*fc80*/  IMAD.U32 R29, RZ, RZ, UR5 ;  /* 0x00000005ff1d7e24 */ /* 0x002fc6000f8e00ff */
[----:B0-----:R-:W-:-:S04]  /*fc90*/  LOP3.LUT R12, R10, 0xff, RZ, 0xc0, !PT ;  /* 0x000000ff0a0c7812 */ /* 0x001fc800078ec0ff */
        /* <DEDUP_REMOVED lines=12> */
[----:B------:R0:W-:Y:S04]  /*fd60*/  ST.E.U8 desc[UR12][R4.64], R11 ;  /* 0x0000000b04007985 */ /* 0x0001e8000c10110c */
[----:B0-----:R-:W2:Y:S01]  /*fd70*/  LDL.64 R4, [R7] ;  /* 0x0000000007047983 */ /* 0x001ea20000100a00 */
        /* <DEDUP_REMOVED lines=8> */
[----:B------:R-:W-:Y:S05]  /*fe00*/  @P0 BRA `(.L_x_125) ;  /* 0xfffffffc006c0947 */ /* 0x000fea000383ffff */
[----:B------:R-:W-:Y:S05]  /*fe10*/  BRA `(.L_x_126) ;  /* 0x00000014002c7947 */ /* 0x000fea0003800000 */
.L_x_123:
[----:B------:R-:W-:Y:S01]  /*fe20*/  ISETP.GE.U32.AND P0, PT, R2, 0x10, PT ;  /* 0x000000100200780c */ /* 0x000fe20003f06070 */
[----:B------:R-:W-:Y:S01]  /*fe30*/  BSSY.RECONVERGENT B2, `(.L_x_127) ;  /* 0x000009a000027945 */ /* 0x000fe20003800200 */
[----:B-12---:R-:W-:-:S11]  /*fe40*/  IMAD.MOV.U32 R9, RZ, RZ, RZ ;  /* 0x000000ffff097224 */ /* 0x006fd600078e00ff */
[----:B------:R-:W-:Y:S05]  /*fe50*/  @!P0 BRA `(.L_x_128) ;  /* 0x00000008005c8947 */ /* 0x000fea0003800000 */
[----:B------:R1:W5:Y:S01]  /*fe60*/  LDL.64 R18, [R1+0x190] ;  /* 0x0001900001127983 */ /* 0x0003620000100a00 */
[----:B---34-:R-:W-:Y:S01]  /*fe70*/  MOV R4, 0x400 ;  /* 0x0000040000047802 */ /* 0x018fe20000000f00 */
[----:B------:R-:W-:Y:S01]  /*fe80*/  BSSY.RECONVERGENT B3, `(.L_x_129) ;  /* 0x0000093000037945 */ /* 0x000fe20003800200 */
[----:B------:R-:W-:Y:S01]  /*fe90*/  LOP3.LUT R9, R2, 0x7ffffff0, RZ, 0xc0, !PT ;  /* 0x7ffffff002097812 */ /* 0x000fe200078ec0ff */
[----:B------:R-:W2:Y:S01]  /*fea0*/  S2R R5, SR_CgaCtaId ;  /* 0x0000000000057919 */ /* 0x000ea20000008800 */
[----:B------:R-:W-:Y:S02]  /*feb0*/  VIADD R10, R1, 0x340 ;  /* 0x00000340010a7836 */ /* 0x000fe40000000000 */
[----:B------:R-:W-:Y:S02]  /*fec0*/  VIADD R4, R4, 0x208 ;  /* 0x0000020804047836 */ /* 0x000fe40000000000 */
[----:B------:R-:W-:-:S03]  /*fed0*/  IMAD.MOV R11, RZ, RZ, -R9 ;  /* 0x000000ffff0b7224 */ /* 0x000fc600078e0a09 */
[----:B-12---:R-:W-:-:S07]  /*fee0*/  LEA R8, R5, R4, 0x18 ;  /* 0x0000000405087211 */ /* 0x006fce00078ec0ff */
.L_x_130:
[----:B------:R-:W2:Y:S04]  /*fef0*/  LDL.64 R6, [R10+-0x20] ;  /* 0xffffe0000a067983 */ /* 0x000ea80000100a00 */
[----:B------:R-:W2:Y:S02]  /*ff00*/  LDS.64 R4, [R31+0x208] ;  /* 0x000208001f047984 */ /* 0x000ea40000000a00 */
[C---:B--2---:R-:W-:Y:S01]  /*ff10*/  IADD3 R4, P0, PT, R6.reuse, R4, RZ ;  /* 0x0000000406047210 */ /* 0x044fe20007f1e0ff */
[----:B------:R-:W-:-:S03]  /*ff20*/  IMAD R17, R6, 0x4, R8 ;  /* 0x0000000406117824 */ /* 0x000fc600078e0208 */
[----:B------:R-:W-:-:S05]  /*ff30*/  LEA.HI.X.SX32 R5, R6, R5, 0x1, P0 ;  /* 0x0000000506057211 */ /* 0x000fca00000f0eff */
[----:B------:R-:W-:Y:S04]  /*ff40*/  ST.E.U8 desc[UR12][R4.64], RZ ;  /* 0x000000ff04007985 */ /* 0x000fe8000c10110c */
[----:B------:R-:W1:Y:S04]  /*ff50*/  LDS.64 R4, [R31+0x208] ;  /* 0x000208001f047984 */ /* 0x000e680000000a00 */
[----:B------:R-:W-:Y:S01]  /*ff60*/  LDS R17, [R17] ;  /* 0x0000000011117984 */ /* 0x000fe20000000800 */
[----:B-1----:R-:W-:-:S04]  /*ff70*/  IADD3 R4, P0, PT, R7, R4, RZ ;  /* 0x0000000407047210 */ /* 0x002fc80007f1e0ff */
[----:B------:R-:W-:-:S05]  /*ff80*/  LEA.HI.X.SX32 R5, R7, R5, 0x1, P0 ;  /* 0x0000000507057211 */ /* 0x000fca00000f0eff */
[----:B------:R1:W-:Y:S04]  /*ff90*/  ST.E.U8 desc[UR12][R4.64], RZ ;  /* 0x000000ff04007985 */ /* 0x0003e8000c10110c */
[----:B0-----:R-:W0:Y:S04]  /*ffa0*/  LDS.64 R12, [R31+0x208] ;  /* 0x000208001f0c7984 */ /* 0x001e280000000a00 */
[----:B-1----:R-:W0:Y:S01]  /*ffb0*/  LDL.64 R4, [R10+-0x18] ;  /* 0xffffe8000a047983 */ /* 0x002e220000100a00 */
[----:B------:R-:W-:-:S06]  /*ffc0*/  IMAD R15, R7, 0x4, R8 ;  /* 0x00000004070f7824 */ /* 0x000fcc00078e0208 */
[----:B------:R-:W-:Y:S01]  /*ffd0*/  LDS R15, [R15] ;  /* 0x000000000f0f7984 */ /* 0x000fe20000000800 */
[C---:B0-----:R-:W-:Y:S01]  /*ffe0*/  IADD3 R6, P0, PT, R4.reuse, R12, RZ ;  /* 0x0000000c04067210 */ /* 0x041fe20007f1e0ff */
[----:B------:R-:W-:-:S03]  /*fff0*/  IMAD R14, R4, 0x4, R8 ;  /* 0x00000004040e7824 */ /* 0x000fc600078e0208 */
[----:B------:R-:W-:-:S05]  /*10000*/  LEA.HI.X.SX32 R7, R4, R13, 0x1, P0 ;  /* 0x0000000d04077211 */ /* 0x000fca00000f0eff */
[----:B------:R-:W-:Y:S04]  /*10010*/  ST.E.U8 desc[UR12][R6.64], RZ ;  /* 0x000000ff06007985 */ /* 0x000fe8000c10110c */
[----:B------:R-:W0:Y:S04]  /*10020*/  LDS.64 R6, [R31+0x208] ;  /* 0x000208001f067984 */ /* 0x000e280000000a00 */
[----:B------:R-:W-:Y:S01]  /*10030*/  LDS R14, [R14] ;  /* 0x000000000e0e7984 */ /* 0x000fe20000000800 */
[----:B0-----:R-:W-:-:S04]  /*10040*/  IADD3 R6, P0, PT, R5, R6, RZ ;  /* 0x0000000605067210 */ /* 0x001fc80007f1e0ff */
[----:B------:R-:W-:-:S05]  /*10050*/  LEA.HI.X.SX32 R7, R5, R7, 0x1, P0 ;  /* 0x0000000705077211 */ /* 0x000fca00000f0eff */
[----:B------:R0:W-:Y:S04]  /*10060*/  ST.E.U8 desc[UR12][R6.64], RZ ;  /* 0x000000ff06007985 */ /* 0x0001e8000c10110c */
[----:B------:R-:W1:Y:S04]  /*10070*/  LDS.64 R12, [R31+0x208] ;  /* 0x000208001f0c7984 */ /* 0x000e680000000a00 */
[----:B0-----:R-:W1:Y:S01]  /*10080*/  LDL.64 R6, [R10+-0x10] ;  /* 0xfffff0000a067983 */ /* 0x001e620000100a00 */
[--C-:B------:R-:W-:Y:S01]  /*10090*/  SHF.R.S32.HI R37, RZ, 0x1f, R17.reuse ;  /* 0x0000001fff257819 */ /* 0x100fe20000011411 */
[----:B------:R-:W-:Y:S01]  /*100a0*/  IMAD R16, R5, 0x4, R8 ;  /* 0x0000000405107824 */ /* 0x000fe200078e0208 */
[----:B-----5:R-:W-:-:S02]  /*100b0*/  IADD3 R17, P0, P4, R15, R18, R17 ;  /* 0x000000120f117210 */ /* 0x020fc40007c1e011 */
[----:B------:R-:W-:-:S03]  /*100c0*/  SHF.R.S32.HI R18, RZ, 0x1f, R15 ;  /* 0x0000001fff127819 */ /* 0x000fc6000001140f */
[----:B------:R-:W-:Y:S01]  /*100d0*/  LDS R16, [R16] ;  /* 0x0000000010107984 */ /* 0x000fe20000000800 */
[----:B------:R-:W-:Y:S02]  /*100e0*/  IADD3.X R18, PT, PT, R18, R19, R37, P0, P4 ;  /* 0x0000001312127210 */ /* 0x000fe400007e8425 */
[----:B-1----:R-:W-:-:S04]  /*100f0*/  IADD3 R4, P0, PT, R6, R12, RZ ;  /* 0x0000000c06047210 */ /* 0x002fc80007f1e0ff */
[C---:B------:R-:W-:Y:S01]  /*10100*/  LEA.HI.X.SX32 R5, R6.reuse, R13, 0x1, P0 ;  /* 0x0000000d06057211 */ /* 0x040fe200000f0eff */
[----:B------:R-:W-:-:S04]  /*10110*/  IMAD R13, R6, 0x4, R8 ;  /* 0x00000004060d7824 */ /* 0x000fc800078e0208 */
        /* <DEDUP_REMOVED lines=8> */
[----:B------:R-:W-:-:S06]  /*101a0*/  IMAD R15, R7, 0x4, R8 ;  /* 0x00000004070f7824 */ /* 0x000fcc00078e0208 */
[----:B------:R-:W-:Y:S01]  /*101b0*/  LDS R15, [R15] ;  /* 0x000000000f0f7984 */ /* 0x000fe20000000800 */
[C---:B-1----:R-:W-:Y:S01]  /*101c0*/  IADD3 R36, P0, PT, R4.reuse, R36, RZ ;  /* 0x0000002404247210 */ /* 0x042fe20007f1e0ff */
        /* <DEDUP_REMOVED lines=9> */
[----:B0-----:R-:W1:Y:S01]  /*10260*/  LDL.64 R6, [R10] ;  /* 0x000000000a067983 */ /* 0x001e620000100a00 */
[--C-:B------:R-:W-:Y:S02]  /*10270*/  IADD3 R17, P0, P4, R16, R17, R14.reuse ;  /* 0x0000001110117210 */ /* 0x100fe40007c1e00e */
[----:B------:R-:W-:-:S02]  /*10280*/  SHF.R.S32.HI R19, RZ, 0x1f, R14 ;  /* 0x0000001fff137819 */ /* 0x000fc4000001140e */
[----:B------:R-:W-:-:S04]  /*10290*/  SHF.R.S32.HI R16, RZ, 0x1f, R16 ;  /* 0x0000001fff107819 */ /* 0x000fc80000011410 */
[----:B------:R-:W-:Y:S01]  /*102a0*/  IADD3.X R18, PT, PT, R16, R18, R19, P0, P4 ;  /* 0x0000001210127210 */ /* 0x000fe200007e8413 */
        /* <DEDUP_REMOVED lines=11> */
[----:B0-----:R-:W2:Y:S01]  /*10360*/  LDL.64 R4, [R10+0x8] ;  /* 0x000008000a047983 */ /* 0x001ea20000100a00 */
[--C-:B------:R-:W-:Y:S02]  /*10370*/  IADD3 R17, P0, P4, R15, R17, R13.reuse ;  /* 0x000000110f117210 */ /* 0x100fe40007c1e00d */
[----:B------:R-:W-:Y:S02]  /*10380*/  SHF.R.S32.HI R13, RZ, 0x1f, R13 ;  /* 0x0000001fff0d7819 */ /* 0x000fe4000001140d */
[----:B------:R-:W-:-:S04]  /*10390*/  SHF.R.S32.HI R15, RZ, 0x1f, R15 ;  /* 0x0000001fff0f7819 */ /* 0x000fc8000001140f */
[----:B------:R-:W-:Y:S01]  /*103a0*/  IADD3.X R15, PT, PT, R15, R18, R13, P0, P4 ;  /* 0x000000120f0f7210 */ /* 0x000fe200007e840d */
[----:B------:R-:W-:Y:S01]  /*103b0*/  IMAD R13, R7, 0x4, R8 ;  /* 0x00000004070d7824 */ /* 0x000fe200078e0208 */
[----:B------:R-:W2:Y:S05]  /*103c0*/  LDS.64 R18, [R31+0x208] ;  /* 0x000208001f127984 */ /* 0x000eaa0000000a00 */
[----:B------:R-:W-:Y:S01]  /*103d0*/  LDS R13, [R13] ;  /* 0x000000000d0d7984 */ /* 0x000fe20000000800 */
[----:B--2---:R-:W-:-:S04]  /*103e0*/  IADD3 R18, P0, PT, R4, R18, RZ ;  /* 0x0000001204127210 */ /* 0x004fc80007f1e0ff */
        /* <DEDUP_REMOVED lines=8> */
[----:B0-----:R-:W2:Y:S01]  /*10470*/  LDL.64 R6, [R10+0x10] ;  /* 0x000010000a067983 */ /* 0x001ea20000100a00 */
[----:B------:R-:W-:Y:S02]  /*10480*/  IADD3 R19, P0, P4, R16, R17, R12 ;  /* 0x0000001110137210 */ /* 0x000fe40007c1e00c */
        /* <DEDUP_REMOVED lines=15> */
[----:B0-----:R0:W2:Y:S01]  /*10580*/  LDL.64 R4, [R10+0x18] ;  /* 0x000018000a047983 */ /* 0x0010a20000100a00 */
[----:B------:R-:W-:Y:S01]  /*10590*/  IADD3 R19, P0, P4, R13, R19, R14 ;  /* 0x000000130d137210 */ /* 0x000fe20007c1e00e */
[----:B------:R-:W-:Y:S01]  /*105a0*/  IMAD R7, R7, 0x4, R8 ;  /* 0x0000000407077824 */ /* 0x000fe200078e0208 */
[----:B------:R-:W-:Y:S01]  /*105b0*/  SHF.R.S32.HI R14, RZ, 0x1f, R14 ;  /* 0x0000001fff0e7819 */ /* 0x000fe2000001140e */
[----:B------:R-:W-:Y:S01]  /*105c0*/  VIADD R11, R11, 0x10 ;  /* 0x000000100b0b7836 */ /* 0x000fe20000000000 */
[----:B------:R-:W-:-:S03]  /*105d0*/  SHF.R.S32.HI R13, RZ, 0x1f, R13 ;  /* 0x0000001fff0d7819 */ /* 0x000fc6000001140d */
[----:B------:R-:W-:Y:S01]  /*105e0*/  LDS R7, [R7] ;  /* 0x0000000007077984 */ /* 0x000fe20000000800 */
[----:B------:R-:W-:Y:S01]  /*105f0*/  IADD3.X R13, PT, PT, R13, R15, R14, P0, P4 ;  /* 0x0000000f0d0d7210 */ /* 0x000fe200007e840e */
[----:B0-----:R-:W-:Y:S02]  /*10600*/  VIADD R10, R10, 0x40 ;  /* 0x000000400a0a7836 */ /* 0x001fe40000000000 */
[----:B------:R-:W2:Y:S02]  /*10610*/  LDS.64 R14, [R31+0x208] ;  /* 0x000208001f0e7984 */ /* 0x000ea40000000a00 */
[----:B--2---:R-:W-:-:S04]  /*10620*/  IADD3 R14, P0, PT, R4, R14, RZ ;  /* 0x0000000e040e7210 */ /* 0x004fc80007f1e0ff */
[C---:B------:R-:W-:Y:S01]  /*10630*/  LEA.HI.X.SX32 R15, R4.reuse, R15, 0x1, P0 ;  /* 0x0000000f040f7211 */ /* 0x040fe200000f0eff */
[----:B------:R-:W-:-:S04]  /*10640*/  IMAD R4, R4, 0x4, R8 ;  /* 0x0000000404047824 */ /* 0x000fc800078e0208 */
[----:B------:R-:W-:Y:S04]  /*10650*/  ST.E.U8 desc[UR12][R14.64], RZ ;  /* 0x000000ff0e007985 */ /* 0x000fe8000c10110c */
[----:B------:R-:W0:Y:S04]  /*10660*/  LDS.64 R14, [R31+0x208] ;  /* 0x000208001f0e7984 */ /* 0x000e280000000a00 */
[----:B------:R-:W-:Y:S01]  /*10670*/  LDS R4, [R4] ;  /* 0x0000000004047984 */ /* 0x000fe20000000800 */
[----:B0-----:R-:W-:-:S04]  /*10680*/  IADD3 R14, P0, PT, R5, R14, RZ ;  /* 0x0000000e050e7210 */ /* 0x001fc80007f1e0ff */
[C---:B------:R-:W-:Y:S01]  /*10690*/  LEA.HI.X.SX32 R15, R5.reuse, R15, 0x1, P0 ;  /* 0x0000000f050f7211 */ /* 0x040fe200000f0eff */
[----:B------:R-:W-:Y:S01]  /*106a0*/  IMAD R5, R5, 0x4, R8 ;  /* 0x0000000405057824 */ /* 0x000fe200078e0208 */
[--C-:B------:R-:W-:Y:S02]  /*106b0*/  IADD3 R19, P0, P4, R12, R19, R18.reuse ;  /* 0x000000130c137210 */ /* 0x100fe40007c1e012 */
[----:B------:R-:W-:Y:S01]  /*106c0*/  SHF.R.S32.HI R18, RZ, 0x1f, R18 ;  /* 0x0000001fff127819 */ /* 0x000fe20000011412 */
[----:B------:R-:W-:Y:S01]  /*106d0*/  ST.E.U8 desc[UR12][R14.64], RZ ;  /* 0x000000ff0e007985 */ /* 0x000fe2000c10110c */
[----:B------:R-:W-:-:S03]  /*106e0*/  SHF.R.S32.HI R12, RZ, 0x1f, R12 ;  /* 0x0000001fff0c7819 */ /* 0x000fc6000001140c */
[----:B------:R-:W0:Y:S01]  /*106f0*/  LDS R5, [R5] ;  /* 0x0000000005057984 */ /* 0x000e220000000800 */
[----:B------:R-:W-:Y:S02]  /*10700*/  IADD3.X R12, PT, PT, R12, R13, R18, P0, P4 ;  /* 0x0000000d0c0c7210 */ /* 0x000fe400007e8412 */
[--C-:B------:R-:W-:Y:S02]  /*10710*/  IADD3 R18, P0, P4, R7, R19, R6.reuse ;  /* 0x0000001307127210 */ /* 0x100fe40007c1e006 */
[----:B------:R-:W-:Y:S02]  /*10720*/  SHF.R.S32.HI R6, RZ, 0x1f, R6 ;  /* 0x0000001fff067819 */ /* 0x000fe40000011406 */
[----:B------:R-:W-:-:S04]  /*10730*/  SHF.R.S32.HI R7, RZ, 0x1f, R7 ;  /* 0x0000001fff077819 */ /* 0x000fc80000011407 */
[----:B------:R-:W-:Y:S02]  /*10740*/  IADD3.X R6, PT, PT, R7, R12, R6, P0, P4 ;  /* 0x0000000c07067210 */ /* 0x000fe400007e8406 */
[----:B------:R-:W-:Y:S02]  /*10750*/  ISETP.NE.AND P0, PT, R11, RZ, PT ;  /* 0x000000ff0b00720c */ /* 0x000fe40003f05270 */
[--C-:B0-----:R-:W-:Y:S02]  /*10760*/  IADD3 R18, P4, P5, R5, R18, R4.reuse ;  /* 0x0000001205127210 */ /* 0x101fe40007d9e004 */
[----:B------:R-:W-:Y:S02]  /*10770*/  SHF.R.S32.HI R4, RZ, 0x1f, R4 ;  /* 0x0000001fff047819 */ /* 0x000fe40000011404 */
[----:B------:R-:W-:-:S04]  /*10780*/  SHF.R.S32.HI R5, RZ, 0x1f, R5 ;  /* 0x0000001fff057819 */ /* 0x000fc80000011405 */
[----:B------:R-:W-:-:S03]  /*10790*/  IADD3.X R19, PT, PT, R5, R6, R4, P4, P5 ;  /* 0x0000000605137210 */ /* 0x000fc600027ea404 */
[----:B------:R-:W-:Y:S05]  /*107a0*/  @P0 BRA `(.L_x_130) ;  /* 0xfffffff400d00947 */ /* 0x000fea000383ffff */
[----:B------:R-:W-:Y:S05]  /*107b0*/  BSYNC.RECONVERGENT B3 ;  /* 0x0000000000037941 */ /* 0x000fea0003800200 */
.L_x_129:
[----:B------:R1:W-:Y:S02]  /*107c0*/  STL.64 [R1+0x190], R18 ;  /* 0x0001901201007387 */ /* 0x0003e40000100a00 */
.L_x_128:
[----:B------:R-:W-:Y:S05]  /*107d0*/  BSYNC.RECONVERGENT B2 ;  /* 0x0000000000027941 */ /* 0x000fea0003800200 */
.L_x_127:
[----:B------:R-:W-:-:S13]  /*107e0*/  ISETP.NE.AND P0, PT, R24, RZ, PT ;  /* 0x000000ff1800720c */ /* 0x000fda0003f05270 */
[----:B------:R-:W-:Y:S05]  /*107f0*/  @!P0 BRA `(.L_x_126) ;  /* 0x0000000800b48947 */ /* 0x000fea0003800000 */
[----:B------:R-:W-:Y:S02]  /*10800*/  ISETP.GE.U32.AND P4, PT, R24, 0x8, PT ;  /* 0x000000081800780c */ /* 0x000fe40003f86070 */
[----:B------:R-:W-:-:S11]  /*10810*/  ISETP.NE.AND P0, PT, R26, RZ, PT ;  /* 0x000000ff1a00720c */ /* 0x000fd60003f05270 */
[----:B------:R-:W-:Y:S05]  /*10820*/  @!P4 BRA `(.L_x_131) ;  /* 0x000000040040c947 */ /* 0x000fea0003800000 */
[----:B------:R-:W-:Y:S01]  /*10830*/  IMAD R15, R9, 0x4, R25 ;  /* 0x00000004090f7824 */ /* 0x000fe200078e0219 */
[----:B---34-:R-:W2:Y:S04]  /*10840*/  LDS.64 R4, [R31+0x208] ;  /* 0x000208001f047984 */ /* 0x018ea80000000a00 */
[----:B------:R-:W2:Y:S01]  /*10850*/  LDL R7, [R15] ;  /* 0x000000000f077983 */ /* 0x000ea20000100800 */
[----:B------:R-:W3:Y:S01]  /*10860*/  S2UR UR5, SR_CgaCtaId ;  /* 0x00000000000579c3 */ /* 0x000ee20000008800 */
[----:B--2---:R-:W-:-:S04]  /*10870*/  IADD3 R4, P4, PT, R7, R4, RZ ;  /* 0x0000000407047210 */ /* 0x004fc80007f9e0ff */
[----:B------:R-:W-:-:S05]  /*10880*/  LEA.HI.X.SX32 R5, R7, R5, 0x1, P4 ;  /* 0x0000000507057211 */ /* 0x000fca00020f0eff */
[----:B------:R-:W-:Y:S04]  /*10890*/  ST.E.U8 desc[UR12][R4.64], RZ ;  /* 0x000000ff04007985 */ /* 0x000fe8000c10110c */
[----:B------:R-:W2:Y:S01]  /*108a0*/  LDL R17, [R15+0x4] ;  /* 0x000004000f117983 */ /* 0x000ea20000100800 */
[----:B------:R-:W-:Y:S02]  /*108b0*/  UMOV UR4, 0x400 ;  /* 0x0000040000047882 */ /* 0x000fe40000000000 */
[----:B------:R-:W-:Y:S01]  /*108c0*/  UIADD3 UR4, UPT, UPT, UR4, 0x208, URZ ;  /* 0x0000020804047890 */ /* 0x000fe2000fffe0ff */
[----:B------:R-:W2:Y:S03]  /*108d0*/  LDS.64 R4, [R31+0x208] ;  /* 0x000208001f047984 */ /* 0x000ea60000000a00 */
[----:B---3--:R-:W-:-:S06]  /*108e0*/  ULEA UR4, UR5, UR4, 0x18 ;  /* 0x0000000405047291 */ /* 0x008fcc000f8ec0ff */
[----:B0-----:R-:W-:Y:S02]  /*108f0*/  LEA R13, R7, UR4, 0x2 ;  /* 0x00000004070d7c11 */ /* 0x001fe4000f8e10ff */
[----:B------:R-:W3:Y:S04]  /*10900*/  LDL.64 R6, [R1+0x190] ;  /* 0x0001900001067983 */ /* 0x000ee80000100a00 */
[----:B------:R-:W-:Y:S01]  /*10910*/  LDS R13, [R13] ;  /* 0x000000000d0d7984 */ /* 0x000fe20000000800 */
[----:B--2---:R-:W-:-:S04]  /*10920*/  IADD3 R4, P4, PT, R17, R4, RZ ;  /* 0x0000000411047210 */ /* 0x004fc80007f9e0ff */
[----:B------:R-:W-:-:S05]  /*10930*/  LEA.HI.X.SX32 R5, R17, R5, 0x1, P4 ;  /* 0x0000000511057211 */ /* 0x000fca00020f0eff */
[----:B------:R-:W-:Y:S04]  /*10940*/  ST.E.U8 desc[UR12][R4.64], RZ ;  /* 0x000000ff04007985 */ /* 0x000fe8000c10110c */
[----:B------:R-:W2:Y:S04]  /*10950*/  LDL R11, [R15+0x8] ;  /* 0x000008000f0b7983 */ /* 0x000ea80000100800 */
[----:B------:R-:W2:Y:S01]  /*10960*/  LDS.64 R4, [R31+0x208] ;  /* 0x000208001f047984 */ /* 0x000ea20000000a00 */
[----:B------:R-:W-:-:S06]  /*10970*/  LEA R8, R17, UR4, 0x2 ;  /* 0x0000000411087c11 */ /* 0x000fcc000f8e10ff */
[----:B------:R-:W-:Y:S01]  /*10980*/  LDS R8, [R8] ;  /* 0x0000000008087984 */ /* 0x000fe20000000800 */
[----:B--2---:R-:W-:-:S04]  /*10990*/  IADD3 R4, P4, PT, R11, R4, RZ ;  /* 0x000000040b047210 */ /* 0x004fc80007f9e0ff */
[----:B------:R-:W-:-:S05]  /*109a0*/  LEA.HI.X.SX32 R5, R11, R5, 0x1, P4 ;  /* 0x000000050b057211 */ /* 0x000fca00020f0eff */
[----:B------:R-:W-:Y:S04]  /*109b0*/  ST.E.U8 desc[UR12][R4.64], RZ ;  /* 0x000000ff04007985 */ /* 0x000fe8000c10110c */
[----:B-1----:R-:W2:Y:S04]  /*109c0*/  LDL R19, [R15+0xc] ;  /* 0x00000c000f137983 */ /* 0x002ea80000100800 */
[----:B------:R-:W2:Y:S01]  /*109d0*/  LDS.64 R4, [R31+0x208] ;  /* 0x000208001f047984 */ /* 0x000ea20000000a00 */
[----:B------:R-:W-:-:S06]  /*109e0*/  LEA R11, R11, UR4, 0x2 ;  /* 0x000000040b0b7c11 */ /* 0x000fcc000f8e10ff */
        /* <DEDUP_REMOVED lines=28> */
[----:B------:R-:W0:Y:S01]  /*10bb0*/  LDS R14, [R14] ;  /* 0x000000000e0e7984 */ /* 0x000e220000000800 */
[----:B------:R-:W-:Y:S01]  /*10bc0*/  SHF.R.S32.HI R37, RZ, 0x1f, R13 ;  /* 0x0000001fff257819 */ /* 0x000fe2000001140d */
[----:B------:R-:W-:Y:S01]  /*10bd0*/  VIADD R9, R9, 0x8 ;  /* 0x0000000809097836 */ /* 0x000fe20000000000 */
[----:B--2---:R-:W-:-:S04]  /*10be0*/  IADD3 R4, P4, PT, R19, R4, RZ ;  /* 0x0000000413047210 */ /* 0x004fc80007f9e0ff */
[C---:B------:R-:W-:Y:S02]  /*10bf0*/  LEA.HI.X.SX32 R5, R19.reuse, R5, 0x1, P4 ;  /* 0x0000000513057211 */ /* 0x040fe400020f0eff */
[----:B------:R-:W-:-:S03]  /*10c00*/  LEA R19, R19, UR4, 0x2 ;  /* 0x0000000413137c11 */ /* 0x000fc6000f8e10ff */
[----:B------:R0:W-:Y:S04]  /*10c10*/  ST.E.U8 desc[UR12][R4.64], RZ ;  /* 0x000000ff04007985 */ /* 0x0001e8000c10110c */
[----:B------:R-:W1:Y:S01]  /*10c20*/  LDS R19, [R19] ;  /* 0x0000000013137984 */ /* 0x000e620000000800 */
[----:B---3--:R-:W-:Y:S02]  /*10c30*/  IADD3 R13, P4, P5, R8, R6, R13 ;  /* 0x00000006080d7210 */ /* 0x008fe40007d9e00d */
        /* <DEDUP_REMOVED lines=9> */
[----:B0-----:R-:W-:Y:S02]  /*10cd0*/  SHF.R.S32.HI R5, RZ, 0x1f, R14 ;  /* 0x0000001fff057819 */ /* 0x001fe4000001140e */
[----:B------:R-:W-:-:S02]  /*10ce0*/  IADD3.X R10, PT, PT, R17, R11, R10, P4, P5 ;  /* 0x0000000b110a7210 */ /* 0x000fc400027ea40a */
[----:B-1----:R-:W-:Y:S02]  /*10cf0*/  IADD3 R4, P4, P5, R19, R6, R14 ;  /* 0x0000000613047210 */ /* 0x002fe40007d9e00e */
[----:B------:R-:W-:-:S04]  /*10d00*/  SHF.R.S32.HI R6, RZ, 0x1f, R19 ;  /* 0x0000001fff067819 */ /* 0x000fc80000011413 */
[----:B------:R-:W-:-:S05]  /*10d10*/  IADD3.X R5, PT, PT, R6, R10, R5, P4, P5 ;  /* 0x0000000a06057210 */ /* 0x000fca00027ea405 */
[----:B------:R2:W-:Y:S02]  /*10d20*/  STL.64 [R1+0x190], R4 ;  /* 0x0001900401007387 */ /* 0x0005e40000100a00 */
.L_x_131:
[----:B------:R-:W-:Y:S05]  /*10d30*/  @!P0 BRA `(.L_x_126) ;  /* 0x0000000400648947 */ /* 0x000fea0003800000 */
[----:B------:R-:W-:Y:S02]  /*10d40*/  ISETP.GE.U32.AND P4, PT, R26, 0x4, PT ;  /* 0x000000041a00780c */ /* 0x000fe40003f86070 */
[----:B------:R-:W-:-:S04]  /*10d50*/  LOP3.LUT R8, R2, 0x3, RZ, 0xc0, !PT ;  /* 0x0000000302087812 */ /* 0x000fc800078ec0ff */
[----:B------:R-:W-:-:S07]  /*10d60*/  ISETP.NE.AND P0, PT, R8, RZ, PT ;  /* 0x000000ff0800720c */ /* 0x000fce0003f05270 */
[----:B------:R-:W-:Y:S06]  /*10d70*/  @!P4 BRA `(.L_x_132) ;  /* 0x0000000000b0c947 */ /* 0x000fec0003800000 */
[----:B------:R-:W-:Y:S01]  /*10d80*/  IMAD R10, R9, 0x4, R25 ;  /* 0x00000004090a7824 */ /* 0x000fe200078e0219 */
[----:B--234-:R-:W2:Y:S04]  /*10d90*/  LDS.64 R4, [R31+0x208] ;  /* 0x000208001f047984 */ /* 0x01cea80000000a00 */
[----:B------:R-:W2:Y:S01]  /*10da0*/  LDL R7, [R10] ;  /* 0x000000000a077983 */ /* 0x000ea20000100800 */
[----:B------:R-:W3:Y:S01]  /*10db0*/  S2UR UR5, SR_CgaCtaId ;  /* 0x00000000000579c3 */ /* 0x000ee20000008800 */
[----:B--2---:R-:W-:-:S04]  /*10dc0*/  IADD3 R4, P4, PT, R7, R4, RZ ;  /* 0x0000000407047210 */ /* 0x004fc80007f9e0ff */
[----:B------:R-:W-:-:S05]  /*10dd0*/  LEA.HI.X.SX32 R5, R7, R5, 0x1, P4 ;  /* 0x0000000507057211 */ /* 0x000fca00020f0eff */
[----:B------:R-:W-:Y:S04]  /*10de0*/  ST.E.U8 desc[UR12][R4.64], RZ ;  /* 0x000000ff04007985 */ /* 0x000fe8000c10110c */
[----:B0-----:R-:W2:Y:S01]  /*10df0*/  LDL R13, [R10+0x4] ;  /* 0x000004000a0d7983 */ /* 0x001ea20000100800 */
[----:B------:R-:W-:Y:S02]  /*10e00*/  UMOV UR4, 0x400 ;  /* 0x0000040000047882 */ /* 0x000fe40000000000 */
[----:B------:R-:W-:Y:S01]  /*10e10*/  UIADD3 UR4, UPT, UPT, UR4, 0x208, URZ ;  /* 0x0000020804047890 */ /* 0x000fe2000fffe0ff */
[----:B------:R-:W2:Y:S03]  /*10e20*/  LDS.64 R4, [R31+0x208] ;  /* 0x000208001f047984 */ /* 0x000ea60000000a00 */
[----:B---3--:R-:W-:-:S06]  /*10e30*/  ULEA UR4, UR5, UR4, 0x18 ;  /* 0x0000000405047291 */ /* 0x008fcc000f8ec0ff */
[----:B------:R-:W-:Y:S02]  /*10e40*/  LEA R12, R7, UR4, 0x2 ;  /* 0x00000004070c7c11 */ /* 0x000fe4000f8e10ff */
        /* <DEDUP_REMOVED lines=21> */
[----:B------:R-:W-:Y:S04]  /*10fa0*/  ST.E.U8 desc[UR12][R4.64], RZ ;  /* 0x000000ff04007985 */ /* 0x000fe8000c10110c */
[----:B------:R-:W2:Y:S01]  /*10fb0*/  LDS R14, [R15] ;  /* 0x000000000f0e7984 */ /* 0x000ea20000000800 */
[----:B---3--:R-:W-:Y:S02]  /*10fc0*/  IADD3 R12, P4, P5, R13, R6, R12 ;  /* 0x000000060d0c7210 */ /* 0x008fe40007d9e00c */
[----:B------:R-:W-:-:S04]  /*10fd0*/  SHF.R.S32.HI R6, RZ, 0x1f, R13 ;  /* 0x0000001fff067819 */ /* 0x000fc8000001140d */
[----:B------:R-:W-:Y:S02]  /*10fe0*/  IADD3.X R17, PT, PT, R6, R7, R17, P4, P5 ;  /* 0x0000000706117210 */ /* 0x000fe400027ea411 */
[--C-:B0-----:R-:W-:Y:S02]  /*10ff0*/  SHF.R.S32.HI R6, RZ, 0x1f, R11.reuse ;  /* 0x0000001fff067819 */ /* 0x101fe4000001140b */
[----:B--2---:R-:W-:Y:S02]  /*11000*/  IADD3 R4, P4, P5, R14, R12, R11 ;  /* 0x0000000c0e047210 */ /* 0x004fe40007d9e00b */
[----:B------:R-:W-:-:S04]  /*11010*/  SHF.R.S32.HI R7, RZ, 0x1f, R14 ;  /* 0x0000001fff077819 */ /* 0x000fc8000001140e */
[----:B------:R-:W-:-:S05]  /*11020*/  IADD3.X R5, PT, PT, R7, R17, R6, P4, P5 ;  /* 0x0000001107057210 */ /* 0x000fca00027ea406 */
[----:B------:R0:W-:Y:S02]  /*11030*/  STL.64 [R1+0x190], R4 ;  /* 0x0001900401007387 */ /* 0x0001e40000100a00 */
.L_x_132:
[----:B------:R-:W-:Y:S05]  /*11040*/  @!P0 BRA `(.L_x_126) ;  /* 0x0000000000a08947 */ /* 0x000fea0003800000 */
[----:B------:R-:W-:Y:S01]  /*11050*/  IMAD R11, R9, 0x4, R25 ;  /* 0x00000004090b7824 */ /* 0x000fe200078e0219 */
[----:B0-234-:R-:W0:Y:S04]  /*11060*/  LDS.64 R4, [R31+0x208] ;  /* 0x000208001f047984 */ /* 0x01de280000000a00 */
[----:B------:R-:W0:Y:S01]  /*11070*/  LDL R7, [R11] ;  /* 0x000000000b077983 */ /* 0x000e220000100800 */
[----:B------:R-:W2:Y:S01]  /*11080*/  S2R R9, SR_CgaCtaId ;  /* 0x0000000000097919 */ /* 0x000ea20000008800 */
[----:B------:R-:W-:-:S05]  /*11090*/  MOV R6, 0x400 ;  /* 0x0000040000067802 */ /* 0x000fca0000000f00 */
[----:B------:R-:W-:-:S05]  /*110a0*/  VIADD R6, R6, 0x208 ;  /* 0x0000020806067836 */ /* 0x000fca0000000000 */
[----:B--2---:R-:W-:Y:S02]  /*110b0*/  LEA R9, R9, R6, 0x18 ;  /* 0x0000000609097211 */ /* 0x004fe400078ec0ff */
[----:B0-----:R-:W-:-:S04]  /*110c0*/  IADD3 R4, P0, PT, R7, R4, RZ ;  /* 0x0000000407047210 */ /* 0x001fc80007f1e0ff */
[----:B------:R-:W-:-:S05]  /*110d0*/  LEA.HI.X.SX32 R5, R7, R5, 0x1, P0 ;  /* 0x0000000507057211 */ /* 0x000fca00000f0eff */
[----:B------:R0:W-:Y:S04]  /*110e0*/  ST.E.U8 desc[UR12][R4.64], RZ ;  /* 0x000000ff04007985 */ /* 0x0001e8000c10110c */
[----:B0-----:R-:W2:Y:S01]  /*110f0*/  LDL.64 R4, [R1+0x190] ;  /* 0x0001900001047983 */ /* 0x001ea20000100a00 */
[----:B------:R-:W-:-:S05]  /*11100*/  IMAD R10, R7, 0x4, R9 ;  /* 0x00000004070a7824 */ /* 0x000fca00078e0209 */
        /* <DEDUP_REMOVED lines=9> */
[C---:B------:R-:W-:Y:S01]  /*111a0*/  LEA.HI.X.SX32 R5, R13.reuse, R5, 0x1, P0 ;  /* 0x000000050d057211 */ /* 0x040fe200000f0eff */
[----:B------:R-:W-:-:S04]  /*111b0*/  IMAD R13, R13, 0x4, R9 ;  /* 0x000000040d0d7824 */ /* 0x000fc800078e0209 */
        /* <DEDUP_REMOVED lines=8> */
[----:B0-----:R-:W3:Y:S02]  /*11240*/  LDS.64 R6, [R31+0x208] ;  /* 0x000208001f067984 */ /* 0x001ee40000000a00 */
[C---:B---3--:R-:W-:Y:S01]  /*11250*/  IADD3 R6, P0, PT, R11.reuse, R6, RZ ;  /* 0x000000060b067210 */ /* 0x048fe20007f1e0ff */
[----:B------:R-:W-:-:S03]  /*11260*/  IMAD R9, R11, 0x4, R9 ;  /* 0x000000040b097824 */ /* 0x000fc600078e0209 */
[----:B------:R-:W-:-:S05]  /*11270*/  LEA.HI.X.SX32 R7, R11, R7, 0x1, P0 ;  /* 0x000000070b077211 */ /* 0x000fca00000f0eff */
[----:B------:R-:W-:Y:S04]  /*11280*/  ST.E.U8 desc[UR12][R6.64], RZ ;  /* 0x000000ff06007985 */ /* 0x000fe8000c10110c */
[----:B------:R-:W2:Y:S02]  /*11290*/  LDS R9, [R9] ;  /* 0x0000000009097984 */ /* 0x000ea40000000800 */
[----:B--2---:R-:W-:-:S04]  /*112a0*/  IADD3 R4, P0, PT, R9, R4, RZ ;  /* 0x0000000409047210 */ /* 0x004fc80007f1e0ff */
[----:B------:R-:W-:-:S05]  /*112b0*/  LEA.HI.X.SX32 R5, R9, R5, 0x1, P0 ;  /* 0x0000000509057211 */ /* 0x000fca00000f0eff */
[----:B------:R0:W-:Y:S04]  /*112c0*/  STL.64 [R1+0x190], R4 ;  /* 0x0001900401007387 */ /* 0x0001e80000100a00 */
.L_x_126:
[----:B------:R-:W-:Y:S05]  /*112d0*/  BSYNC.RECONVERGENT B1 ;  /* 0x0000000000017941 */ /* 0x000fea0003800200 */
.L_x_122:
[----:B------:R-:W-:Y:S05]  /*112e0*/  @!P3 BRA `(.L_x_133) ;  /* 0x0000000000c0b947 */ /* 0x000fea0003800000 */
[----:B------:R-:W-:Y:S01]  /*112f0*/  ISETP.GE.U32.AND P0, PT, R35, 0xf, PT ;  /* 0x0000000f2300780c */ /* 0x000fe20003f06070 */
[----:B01234-:R-:W-:Y:S01]  /*11300*/  IMAD.MOV.U32 R4, RZ, RZ, RZ ;  /* 0x000000ffff047224 */ /* 0x01ffe200078e00ff */
[----:B------:R-:W-:-:S11]  /*11310*/  ISETP.NE.AND P4, PT, R30, RZ, PT ;  /* 0x000000ff1e00720c */ /* 0x000fd60003f85270 */
[----:B------:R-:W-:Y:S05]  /*11320*/  @!P0 BRA `(.L_x_134) ;  /* 0x0000000000448947 */ /* 0x000fea0003800000 */
[----:B------:R-:W-:Y:S01]  /*11330*/  LOP3.LUT R4, R29, 0x7ffffff0, RZ, 0xc0, !PT ;  /* 0x7ffffff01d047812 */ /* 0x000fe200078ec0ff */
[----:B------:R-:W-:Y:S01]  /*11340*/  BSSY.RECONVERGENT B1, `(.L_x_134) ;  /* 0x000000f000017945 */ /* 0x000fe20003800200 */
[----:B------:R-:W-:-:S03]  /*11350*/  VIADD R6, R1, 0x40 ;  /* 0x0000004001067836 */ /* 0x000fc60000000000 */
[----:B------:R-:W-:-:S07]  /*11360*/  IMAD.MOV R5, RZ, RZ, -R4 ;  /* 0x000000ffff057224 */ /* 0x000fce00078e0a04 */
.L_x_135:
        /* <DEDUP_REMOVED lines=12> */
[----:B------:R-:W-:Y:S05]  /*11430*/  BSYNC.RECONVERGENT B1 ;  /* 0x0000000000017941 */ /* 0x000fea0003800200 */
.L_x_134:
[----:B------:R-:W-:Y:S04]  /*11440*/  BSSY.RECONVERGENT B1, `(.L_x_133) ;  /* 0x000001a000017945 */ /* 0x000fe80003800200 */
        /* <DEDUP_REMOVED lines=21> */
[----:B--2---:R-:W-:Y:S05]  /*115a0*/  @!P0 BRA `(.L_x_136) ;  /* 0x00000000000c8947 */ /* 0x004fea0003800000 */
[----:B------:R-:W-:Y:S01]  /*115b0*/  ISETP.NE.AND P0, PT, R5, 0x2, PT ;  /* 0x000000020500780c */ /* 0x000fe20003f05270 */
[----:B------:R2:W-:-:S12]  /*115c0*/  STL.64 [R4+0x8], RZ ;  /* 0x000008ff04007387 */ /* 0x0005d80000100a00 */
[----:B------:R2:W-:Y:S02]  /*115d0*/  @P0 STL.64 [R4+0x10], RZ ;  /* 0x000010ff04000387 */ /* 0x0005e40000100a00 */
.L_x_136:
[----:B------:R-:W-:Y:S05]  /*115e0*/  BSYNC.RECONVERGENT B1 ;  /* 0x0000000000017941 */ /* 0x000fea0003800200 */
.L_x_133:
[----:B------:R-:W-:Y:S05]  /*115f0*/  @!P1 BRA `(.L_x_137) ;  /* 0x0000001000209947 */ /* 0x000fea0003800000 */
[----:B-12---:R1:W2:Y:S01]  /*11600*/  LDS.64 R10, [R31+0x208] ;  /* 0x000208001f0a7984 */ /* 0x0062a20000000a00 */
[----:B------:R-:W-:Y:S01]  /*11610*/  ISETP.GE.U32.AND P4, PT, R2, 0x10, PT ;  /* 0x000000100200780c */ /* 0x000fe20003f86070 */
[----:B------:R-:W-:Y:S01]  /*11620*/  BSSY.RECONVERGENT B1, `(.L_x_138) ;  /* 0x000007c000017945 */ /* 0x000fe20003800200 */
[----:B------:R-:W-:Y:S01]  /*11630*/  ISETP.NE.AND P0, PT, R24, RZ, PT ;  /* 0x000000ff1800720c */ /* 0x000fe20003f05270 */
[----:B0-----:R-:W-:-:S10]  /*11640*/  IMAD.MOV.U32 R6, RZ, RZ, RZ ;  /* 0x000000ffff067224 */ /* 0x001fd400078e00ff */
[----:B-1----:R-:W-:Y:S05]  /*11650*/  @!P4 BRA `(.L_x_139) ;  /* 0x0000000400e0c947 */ /* 0x002fea0003800000 */
[----:B------:R-:W0:Y:S01]  /*11660*/  S2UR UR5, SR_CgaCtaId ;  /* 0x00000000000579c3 */ /* 0x000e220000008800 */
[----:B------:R-:W-:Y:S01]  /*11670*/  UMOV UR4, 0x400 ;  /* 0x0000040000047882 */ /* 0x000fe20000000000 */
[----:B--2---:R-:W-:Y:S01]  /*11680*/  IADD3 R12, P4, PT, R10, 0x7, RZ ;  /* 0x000000070a0c7810 */ /* 0x004fe20007f9e0ff */
[----:B------:R-:W-:Y:S01]  /*11690*/  UIADD3 UR4, UPT, UPT, UR4, 0x208, URZ ;  /* 0x0000020804047890 */ /* 0x000fe2000fffe0ff */
[----:B------:R-:W-:-:S03]  /*116a0*/  LOP3.LUT R6, R2, 0x7ffffff0, RZ, 0xc0, !PT ;  /* 0x7ffffff002067812 */ /* 0x000fc600078ec0ff */
[----:B------:R-:W-:Y:S02]  /*116b0*/  IMAD.X R13, RZ, RZ, R11, P4 ;  /* 0x000000ffff0d7224 */ /* 0x000fe400020e060b */
[----:B------:R-:W-:Y:S01]  /*116c0*/  IMAD.MOV R8, RZ, RZ, -R6 ;  /* 0x000000ffff087224 */ /* 0x000fe200078e0a06 */
[----:B0-----:R-:W-:-:S04]  /*116d0*/  ULEA UR4, UR5, UR4, 0x18 ;  /* 0x0000000405047291 */ /* 0x001fc8000f8ec0ff */
[----:B------:R-:W-:-:S06]  /*116e0*/  UIADD3 UR4, UPT, UPT, UR4, 0x20, URZ ;  /* 0x0000002004047890 */ /* 0x000fcc000fffe0ff */
[----:B------:R-:W-:-:S07]  /*116f0*/  IMAD.U32 R7, RZ, RZ, UR4 ;  /* 0x00000004ff077e24 */ /* 0x000fce000f8e00ff */
.L_x_140:
[----:B0--34-:R-:W2:Y:S02]  /*11700*/  LD.E.U8 R4, desc[UR12][R12.64+-0x7] ;  /* 0xfffff90c0c047980 */ /* 0x019ea4000c101100 */
        /* <DEDUP_REMOVED lines=109> */
.L_x_139:
[----:B------:R-:W-:Y:S05]  /*11de0*/  BSYNC.RECONVERGENT B1 ;  /* 0x0000000000017941 */ /* 0x000fea0003800200 */
.L_x_138:
[----:B------:R-:W-:Y:S04]  /*11df0*/  BSSY.RECONVERGENT B1, `(.L_x_137) ;  /* 0x0000088000017945 */ /* 0x000fe80003800200 */
[----:B------:R-:W-:Y:S05]  /*11e00*/  @!P0 BRA `(.L_x_141) ;  /* 0x0000000800188947 */ /* 0x000fea0003800000 */
[----:B------:R-:W-:Y:S02]  /*11e10*/  ISETP.GE.U32.AND P4, PT, R24, 0x8, PT ;  /* 0x000000081800780c */ /* 0x000fe40003f86070 */
[----:B------:R-:W-:-:S11]  /*11e20*/  ISETP.NE.AND P0, PT, R26, RZ, PT ;  /* 0x000000ff1a00720c */ /* 0x000fd60003f05270 */
[----:B------:R-:W-:Y:S05]  /*11e30*/  @!P4 BRA `(.L_x_142) ;  /* 0x0000000000f0c947 */ /* 0x000fea0003800000 */
[----:B--2---:R-:W-:-:S05]  /*11e40*/  IADD3 R8, P4, PT, R10, R6, RZ ;  /* 0x000000060a087210 */ /* 0x004fca0007f9e0ff */
[----:B0-----:R-:W-:-:S05]  /*11e50*/  IMAD.X R9, RZ, RZ, R11, P4 ;  /* 0x000000ffff097224 */ /* 0x001fca00020e060b */
[----:B---34-:R-:W2:Y:S01]  /*11e60*/  LD.E.U8 R4, desc[UR12][R8.64] ;  /* 0x0000000c08047980 */ /* 0x018ea2000c101100 */
        /* <DEDUP_REMOVED lines=57> */
.L_x_142:
[----:B------:R-:W-:Y:S05]  /*12200*/  @!P0 BRA `(.L_x_141) ;  /* 0x0000000400188947 */ /* 0x000fea0003800000 */
[----:B------:R-:W-:Y:S02]  /*12210*/  ISETP.GE.U32.AND P4, PT, R26, 0x4, PT ;  /* 0x000000041a00780c */ /* 0x000fe40003f86070 */
[----:B------:R-:W-:-:S04]  /*12220*/  LOP3.LUT R7, R2, 0x3, RZ, 0xc0, !PT ;  /* 0x0000000302077812 */ /* 0x000fc800078ec0ff */
[----:B------:R-:W-:-:S07]  /*12230*/  ISETP.NE.AND P0, PT, R7, RZ, PT ;  /* 0x000000ff0700720c */ /* 0x000fce0003f05270 */
[----:B------:R-:W-:Y:S06]  /*12240*/  @!P4 BRA `(.L_x_143) ;  /* 0x000000000088c947 */ /* 0x000fec0003800000 */
[----:B--2---:R-:W-:-:S05]  /*12250*/  IADD3 R8, P4, PT, R10, R6, RZ ;  /* 0x000000060a087210 */ /* 0x004fca0007f9e0ff */
[----:B0-----:R-:W-:-:S05]  /*12260*/  IMAD.X R9, RZ, RZ, R11, P4 ;  /* 0x000000ffff097224 */ /* 0x001fca00020e060b */
[----:B-1-34-:R-:W2:Y:S01]  /*12270*/  LD.E.U8 R4, desc[UR12][R8.64] ;  /* 0x0000000c08047980 */ /* 0x01aea2000c101100 */
        /* <DEDUP_REMOVED lines=31> */
.L_x_143:
[----:B------:R-:W-:Y:S05]  /*12470*/  @!P0 BRA `(.L_x_141) ;  /* 0x00000000007c8947 */ /* 0x000fea0003800000 */
        /* <DEDUP_REMOVED lines=31> */
.L_x_141:
[----:B------:R-:W-:Y:S05]  /*12670*/  BSYNC.RECONVERGENT B1 ;  /* 0x0000000000017941 */ /* 0x000fea0003800200 */
.L_x_137:
[----:B01----:R-:W-:Y:S02]  /*12680*/  IMAD.MOV.U32 R12, RZ, RZ, RZ ;  /* 0x000000ffff0c7224 */ /* 0x003fe400078e00ff */
[----:B--2---:R-:W-:Y:S01]  /*12690*/  IMAD.MOV.U32 R18, RZ, RZ, RZ ;  /* 0x000000ffff127224 */ /* 0x004fe200078e00ff */
        /* <DEDUP_REMOVED lines=8> */
[----:B------:R-:W-:Y:S01]  /*12720*/  BSSY.RECONVERGENT B1, `(.L_x_145) ;  /* 0x0000051000017945 */ /* 0x000fe20003800200 */
[----:B------:R-:W-:Y:S02]  /*12730*/  VIADD R16, R1, 0x40 ;  /* 0x0000004001107836 */ /* 0x000fe40000000000 */
[----:B------:R-:W-:Y:S02]  /*12740*/  IMAD.MOV.U32 R12, RZ, RZ, RZ ;  /* 0x000000ffff0c7224 */ /* 0x000fe400078e00ff */
[----:B------:R-:W-:Y:S02]  /*12750*/  IMAD.MOV.U32 R18, RZ, RZ, RZ ;  /* 0x000000ffff127224 */ /* 0x000fe400078e00ff */
[----:B------:R-:W-:-:S07]  /*12760*/  IMAD.MOV R17, RZ, RZ, -R36 ;  /* 0x000000ffff117224 */ /* 0x000fce00078e0a24 */
.L_x_146:
[----:B---34-:R-:W2:Y:S04]  /*12770*/  LDL.128 R4, [R16+-0x40] ;  /* 0xffffc00010047983 */ /* 0x018ea80000100c00 */
        /* <DEDUP_REMOVED lines=75> */
[----:B------:R-:W-:Y:S05]  /*12c30*/  BSYNC.RECONVERGENT B1 ;  /* 0x0000000000017941 */ /* 0x000fea0003800200 */
.L_x_145:
[----:B------:R-:W-:Y:S04]  /*12c40*/  BSSY.RECONVERGENT B1, `(.L_x_144) ;  /* 0x0000057000017945 */ /* 0x000fe80003800200 */
[----:B------:R-:W-:Y:S05]  /*12c50*/  @!P4 BRA `(.L_x_147) ;  /* 0x000000040054c947 */ /* 0x000fea0003800000 */
[----:B------:R-:W-:Y:S02]  /*12c60*/  ISETP.GE.U32.AND P0, PT, R30, 0x8, PT ;  /* 0x000000081e00780c */ /* 0x000fe40003f06070 */
[----:B------:R-:W-:-:S11]  /*12c70*/  ISETP.NE.AND P4, PT, R28, RZ, PT ;  /* 0x000000ff1c00720c */ /* 0x000fd60003f85270 */
[----:B------:R-:W-:Y:S05]  /*12c80*/  @!P0 BRA `(.L_x_148) ;  /* 0x0000000000988947 */ /* 0x000fea0003800000 */
[----:B------:R-:W-:-:S05]  /*12c90*/  LEA R37, R36, UR15, 0x3 ;  /* 0x0000000f24257c11 */ /* 0x000fca000f8e18ff */
[----:B---34-:R-:W2:Y:S04]  /*12ca0*/  LDL.128 R4, [R37] ;  /* 0x0000000025047983 */ /* 0x018ea80000100c00 */
        /* <DEDUP_REMOVED lines=36> */
.L_x_148:
[----:B------:R-:W-:Y:S05]  /*12ef0*/  @!P4 BRA `(.L_x_147) ;  /* 0x0000000000acc947 */ /* 0x000fea0003800000 */
[----:B------:R-:W-:Y:S02]  /*12f00*/  ISETP.GE.U32.AND P0, PT, R28, 0x4, PT ;  /* 0x000000041c00780c */ /* 0x000fe40003f06070 */
[----:B------:R-:W-:-:S04]  /*12f10*/  LOP3.LUT R14, R29, 0x3, RZ, 0xc0, !PT ;  /* 0x000000031d0e7812 */ /* 0x000fc800078ec0ff */
[----:B------:R-:W-:-:S07]  /*12f20*/  ISETP.NE.AND P4, PT, R14, RZ, PT ;  /* 0x000000ff0e00720c */ /* 0x000fce0003f85270 */
[----:B------:R-:W-:Y:S06]  /*12f30*/  @!P0 BRA `(.L_x_149) ;  /* 0x0000000000508947 */ /* 0x000fec0003800000 */
[----:B------:R-:W-:-:S05]  /*12f40*/  LEA R13, R36, UR15, 0x3 ;  /* 0x0000000f240d7c11 */ /* 0x000fca000f8e18ff */
[----:B---34-:R-:W2:Y:S04]  /*12f50*/  LDL.128 R4, [R13] ;  /* 0x000000000d047983 */ /* 0x018ea80000100c00 */
        /* <DEDUP_REMOVED lines=18> */
.L_x_149:
[----:B------:R-:W-:Y:S05]  /*13080*/  @!P4 BRA `(.L_x_147) ;  /* 0x000000000048c947 */ /* 0x000fea0003800000 */
[----:B------:R-:W-:-:S05]  /*13090*/  LEA R36, R36, UR15, 0x3 ;  /* 0x0000000f24247c11 */ /* 0x000fca000f8e18ff */
[----:B---34-:R-:W2:Y:S01]  /*130a0*/  LDL.128 R4, [R36] ;  /* 0x0000000024047983 */ /* 0x018ea20000100c00 */
        /* <DEDUP_REMOVED lines=16> */
.L_x_147:
[----:B------:R-:W-:Y:S05]  /*131b0*/  BSYNC.RECONVERGENT B1 ;  /* 0x0000000000017941 */ /* 0x000fea0003800200 */
.L_x_144:
[----:B------:R-:W-:Y:S01]  /*131c0*/  IMAD.MOV.U32 R13, RZ, RZ, R18 ;  /* 0x000000ffff0d7224 */ /* 0x000fe200078e0012 */
[----:B------:R-:W-:-:S04]  /*131d0*/  ISETP.GT.U32.AND P0, PT, R34, 0x23, PT ;  /* 0x000000232200780c */ /* 0x000fc80003f04070 */
[----:B------:R0:W-:Y:S09]  /*131e0*/  STS.64 [R31+0x200], R12 ;  /* 0x0002000c1f007388 */ /* 0x0001f20000000a00 */
[----:B------:R-:W-:Y:S05]  /*131f0*/  @P0 BRA `(.L_x_70) ;  /* 0x000000b800300947 */ /* 0x000fea0003800000 */
[----:B------:R-:W-:Y:S05]  /*13200*/  @!P3 BRA `(.L_x_150) ;  /* 0x0000000000c0b947 */ /* 0x000fea0003800000 */
[----:B------:R-:W-:Y:S01]  /*13210*/  ISETP.GE.U32.AND P0, PT, R29, 0x10, PT ;  /* 0x000000101d00780c */ /* 0x000fe20003f06070 */
[----:B------:R-:W-:Y:S01]  /*13220*/  BSSY.RECONVERGENT B1, `(.L_x_151) ;  /* 0x0000013000017945 */ /* 0x000fe20003800200 */
[----:B------:R-:W-:Y:S01]  /*13230*/  ISETP.NE.AND P4, PT, R30, RZ, PT ;  /* 0x000000ff1e00720c */ /* 0x000fe20003f85270 */
[----:B---34-:R-:W-:-:S10]  /*13240*/  IMAD.MOV.U32 R4, RZ, RZ, RZ ;  /* 0x000000ffff047224 */ /* 0x018fd400078e00ff */
[----:B------:R-:W-:Y:S05]  /*13250*/  @!P0 BRA `(.L_x_152) ;  /* 0x00000000003c8947 */ /* 0x000fea0003800000 */
[----:B------:R-:W-:Y:S01]  /*13260*/  LOP3.LUT R4, R29, 0x7ffffff0, RZ, 0xc0, !PT ;  /* 0x7ffffff01d047812 */ /* 0x000fe200078ec0ff */
[----:B------:R-:W-:-:S04]  /*13270*/  VIADD R6, R1, 0x1d0 ;  /* 0x000001d001067836 */ /* 0x000fc80000000000 */
[----:B------:R-:W-:-:S07]  /*13280*/  IMAD.MOV R5, RZ, RZ, -R4 ;  /* 0x000000ffff057224 */ /* 0x000fce00078e0a04 */
.L_x_153:
        /* <DEDUP_REMOVED lines=12> */
.L_x_152:
[----:B------:R-:W-:Y:S05]  /*13350*/  BSYNC.RECONVERGENT B1 ;  /* 0x0000000000017941 */ /* 0x000fea0003800200 */
.L_x_151:
        /* <DEDUP_REMOVED lines=26> */
.L_x_154:
[----:B------:R-:W-:Y:S05]  /*13500*/  BSYNC.RECONVERGENT B1 ;  /* 0x0000000000017941 */ /* 0x000fea0003800200 */
.L_x_150:
        /* <DEDUP_REMOVED lines=9> */
.L_x_158:
        /* <DEDUP_REMOVED lines=23> */
.L_x_157:
[----:B------:R-:W-:Y:S05]  /*13710*/  BSYNC.RECONVERGENT B1 ;  /* 0x0000000000017941 */ /* 0x000fea0003800200 */
.L_x_156:
        /* <DEDUP_REMOVED lines=16> */
.L_x_160:
        /* <DEDUP_REMOVED lines=21> */
.L_x_159:
[----:B------:R-:W-:Y:S05]  /*13970*/  BSYNC.RECONVERGENT B1 ;  /* 0x0000000000017941 */ /* 0x000fea0003800200 */
.L_x_155:
        /* <DEDUP_REMOVED lines=8> */
.L_x_163:
        /* <DEDUP_REMOVED lines=247> */
.L_x_162:
        /* <DEDUP_REMOVED lines=126> */
.L_x_164:
        /* <DEDUP_REMOVED lines=66> */
.L_x_165:
        /* <DEDUP_REMOVED lines=31> */
.L_x_161:
        /* <DEDUP_REMOVED lines=9> */
.L_x_169:
[----:B------:R-:W-:Y:S01]  /*157f0*/  IMAD R9, R8, 0x4, R25 ;  /* 0x0000000408097824 */ /* 0x000fe200078e0219 */
[----:B-1----:R-:W1:Y:S05]  /*15800*/  LDCU UR5, c[0x3][URZ] ;  /* 0x00c00000ff0577ac */ /* 0x002e6a0008000800 */
[----:B------:R-:W5:Y:S01]  /*15810*/  LDL R9, [R9] ;  /* 0x0000000009097983 */ /* 0x000f620000100800 */
[----:B------:R-:W-:Y:S01]  /*15820*/  IMAD.MOV.U32 R2, RZ, RZ, 0x1 ;  /* 0x00000001ff027424 */ /* 0x000fe200078e00ff */
[----:B------:R-:W-:-:S07]  /*15830*/  PRMT R11, RZ, 0x7610, R11 ;  /* 0x00007610ff0b7816 */ /* 0x000fce000000000b */
.L_x_168:
        /* <DEDUP_REMOVED lines=33> */
.L_x_167:
        /* <DEDUP_REMOVED lines=13> */
.L_x_174:
        /* <DEDUP_REMOVED lines=141> */
.L_x_173:
[----:B------:R1:W-:Y:S02]  /*163f0*/  STL.64 [R1+0x190], R18 ;  /* 0x0001901201007387 */ /* 0x0003e40000100a00 */
.L_x_172:
[----:B------:R-:W-:Y:S05]  /*16400*/  BSYNC.RECONVERGENT B2 ;  /* 0x0000000000027941 */ /* 0x000fea0003800200 */
.L_x_171:
        /* <DEDUP_REMOVED lines=85> */
.L_x_175:
        /* <DEDUP_REMOVED lines=49> */
.L_x_176:
        /* <DEDUP_REMOVED lines=41> */
.L_x_170:
[----:B------:R-:W-:Y:S05]  /*16f00*/  BSYNC.RECONVERGENT B1 ;  /* 0x0000000000017941 */ /* 0x000fea0003800200 */
.L_x_166:
        /* <DEDUP_REMOVED lines=9> */
.L_x_179:
        /* <DEDUP_REMOVED lines=13> */
.L_x_178:
        /* <DEDUP_REMOVED lines=26> */
.L_x_180:
[----:B------:R-:W-:Y:S05]  /*17210*/  BSYNC.RECONVERGENT B1 ;  /* 0x0000000000017941 */ /* 0x000fea0003800200 */
.L_x_177:
        /* <DEDUP_REMOVED lines=17> */
.L_x_184:
        /* <DEDUP_REMOVED lines=110> */
.L_x_183:
[----:B------:R-:W-:Y:S05]  /*17a10*/  BSYNC.RECONVERGENT B1 ;  /* 0x0000000000017941 */ /* 0x000fea0003800200 */
.L_x_182:
        /* <DEDUP_REMOVED lines=65> */
.L_x_186:
        /* <DEDUP_REMOVED lines=39> */
.L_x_187:
        /* <DEDUP_REMOVED lines=32> */
.L_x_185:
[----:B------:R-:W-:Y:S05]  /*182a0*/  BSYNC.RECONVERGENT B1 ;  /* 0x0000000000017941 */ /* 0x000fea0003800200 */
.L_x_181:
        /* <DEDUP_REMOVED lines=15> */
.L_x_190:
        /* <DEDUP_REMOVED lines=77> */
.L_x_189:
        /* <DEDUP_REMOVED lines=43> */
.L_x_192:
        /* <DEDUP_REMOVED lines=25> */
.L_x_193:
        /* <DEDUP_REMOVED lines=19> */
.L_x_191:
[----:B------:R-:W-:Y:S05]  /*18de0*/  BSYNC.RECONVERGENT B1 ;  /* 0x0000000000017941 */ /* 0x000fea0003800200 */
.L_x_188:
[----:B------:R-:W-:Y:S01]  /*18df0*/  IMAD.MOV.U32 R13, RZ, RZ, R18 ;  /* 0x000000ffff0d7224 */ /* 0x000fe200078e0012 */
[----:B------:R-:W-:-:S04]  /*18e00*/  ISETP.GT.U32.AND P0, PT, R34, 0x3, PT ;  /* 0x000000032200780c */ /* 0x000fc80003f04070 */
[----:B------:R0:W-:Y:S09]  /*18e10*/  STS.64 [R31+0x400], R12 ;  /* 0x0004000c1f007388 */ /* 0x0001f20000000a00 */
[----:B------:R-:W-:Y:S05]  /*18e20*/  @P0 BRA `(.L_x_70) ;  /* 0x0000005c00240947 */ /* 0x000fea0003800000 */
[----:B------:R-:W-:Y:S05]  /*18e30*/  @!P3 BRA `(.L_x_194) ;  /* 0x0000000000c0b947 */ /* 0x000fea0003800000 */
[----:B------:R-:W-:Y:S01]  /*18e40*/  ISETP.GE.U32.AND P0, PT, R35, 0xf, PT ;  /* 0x0000000f2300780c */ /* 0x000fe20003f06070 */
[----:B---34-:R-:W-:Y:S01]  /*18e50*/  IMAD.MOV.U32 R4, RZ, RZ, RZ ;  /* 0x000000ffff047224 */ /* 0x018fe200078e00ff */
[----:B------:R-:W-:-:S11]  /*18e60*/  ISETP.NE.AND P3, PT, R30, RZ, PT ;  /* 0x000000ff1e00720c */ /* 0x000fd60003f65270 */
[----:B------:R-:W-:Y:S05]  /*18e70*/  @!P0 BRA `(.L_x_195) ;  /* 0x0000000000448947 */ /* 0x000fea0003800000 */
[----:B------:R-:W-:Y:S01]  /*18e80*/  LOP3.LUT R4, R29, 0x7ffffff0, RZ, 0xc0, !PT ;  /* 0x7ffffff01d047812 */ /* 0x000fe200078ec0ff */
[----:B------:R-:W-:Y:S01]  /*18e90*/  BSSY.RECONVERGENT B1, `(.L_x_195) ;  /* 0x000000f000017945 */ /* 0x000fe20003800200 */
[----:B------:R-:W-:-:S03]  /*18ea0*/  VIADD R6, R1, 0x1d0 ;  /* 0x000001d001067836 */ /* 0x000fc60000000000 */
[----:B------:R-:W-:-:S07]  /*18eb0*/  IMAD.MOV R5, RZ, RZ, -R4 ;  /* 0x000000ffff057224 */ /* 0x000fce00078e0a04 */
.L_x_196:
        /* <DEDUP_REMOVED lines=12> */
[----:B------:R-:W-:Y:S05]  /*18f80*/  BSYNC.RECONVERGENT B1 ;  /* 0x0000000000017941 */ /* 0x000fea0003800200 */
.L_x_195:
        /* <DEDUP_REMOVED lines=26> */
.L_x_197:
[----:B------:R-:W-:Y:S05]  /*19130*/  BSYNC.RECONVERGENT B1 ;  /* 0x0000000000017941 */ /* 0x000fea0003800200 */
.L_x_194:
        /* <DEDUP_REMOVED lines=9> */
.L_x_201:
        /* <DEDUP_REMOVED lines=23> */
.L_x_200:
[----:B------:R-:W-:Y:S05]  /*19340*/  BSYNC.RECONVERGENT B1 ;  /* 0x0000000000017941 */ /* 0x000fea0003800200 */
.L_x_199:
        /* <DEDUP_REMOVED lines=16> */
.L_x_203:
        /* <DEDUP_REMOVED lines=21> */
.L_x_202:
[----:B------:R-:W-:Y:S05]  /*195a0*/  BSYNC.RECONVERGENT B1 ;  /* 0x0000000000017941 */ /* 0x000fea0003800200 */
.L_x_198:
        /* <DEDUP_REMOVED lines=8> */
.L_x_206:
[----:B-1----:R-:W-:Y:S01]  /*19630*/  VIADD R10, R6, 0x3 ;  /* 0x00000003060a7836 */ /* 0x002fe20000000000 */
[--C-:B------:R-:W-:Y:S02]  /*19640*/  SHF.R.U32.HI R9, RZ, 0x1, R3.reuse ;  /* 0x00000001ff097819 */ /* 0x100fe40000011603 */
[--C-:B0-----:R-:W-:Y:S01]  /*19650*/  SHF.R.U32.HI R12, RZ, 0x15, R3.reuse ;  /* 0x00000015ff0c7819 */ /* 0x101fe20000011603 */
[----:B------:R-:W0:Y:S01]  /*19660*/  I2F.U32.RP R8, R10 ;  /* 0x0000000a00087306 */ /* 0x000e220000209000 */
[----:B------:R-:W-:Y:S01]  /*19670*/  SHF.R.U32.HI R11, RZ, 0x1f, R3 ;  /* 0x0000001fff0b7819 */ /* 0x000fe20000011603 */
[----:B------:R-:W-:Y:S01]  /*19680*/  IMAD.MOV R13, RZ, RZ, -R10 ;  /* 0x000000ffff0d7224 */ /* 0x000fe200078e0a0a */
[----:B------:R-:W-:Y:S02]  /*19690*/  ISETP.NE.U32.AND P1, PT, R10, RZ, PT ;  /* 0x000000ff0a00720c */ /* 0x000fe40003f25070 */
[----:B------:R-:W-:Y:S01]  /*196a0*/  LOP3.LUT R12, R11, R12, R9, 0x96, !PT ;  /* 0x0000000c0b0c7212 */ /* 0x000fe200078e9609 */
[----:B------:R-:W-:-:S02]  /*196b0*/  IMAD.SHL.U32 R11, R3, 0x2, RZ ;  /* 0x00000002030b7824 */ /* 0x000fc400078e00ff */
[----:B0-----:R-:W3:Y:S02]  /*196c0*/  MUFU.RCP R8, R8 ;  /* 0x0000000800087308 */ /* 0x001ee40000001000 */
[----:B---34-:R-:W-:Y:S01]  /*196d0*/  VIADD R4, R8, 0xffffffe ;  /* 0x0ffffffe08047836 */ /* 0x018fe20000000000 */
        /* <DEDUP_REMOVED lines=106> */
[----:B--2---:R-:W-:Y:S04]  /*19d80*/  STL [R13], R16 ;  /* 0x000000100d007387 */ /* 0x004fe80000100800 */
[----:B---3--:R0:W-:Y:S04]  /*19d90*/  STL [R12], R17 ;  /* 0x000000110c007387 */ /* 0x0081e80000100800 */
        /* <DEDUP_REMOVED lines=37> */
[----:B------:R-:W-:Y:S01]  /*19ff0*/  IMAD.MOV R37, RZ, RZ, -R18 ;  /* 0x000000ffff257224 */ /* 0x000fe200078e0a12 */
[----:B0-----:R-:W-:Y:S01]  /*1a000*/  SHF.R.U32.HI R8, RZ, 0x1f, R14 ;  /* 0x0000001fff087819 */ /* 0x001fe2000001160e */
[----:B----4-:R-:W-:-:S04]  /*1a010*/  VIADD R4, R34, 0xffffffe ;  /* 0x0ffffffe22047836 */ /* 0x010fc80000000000 */
[----:B------:R0:W4:Y:S01]  /*1a020*/  F2I.FTZ.U32.TRUNC.NTZ R5, R4 ;  /* 0x0000000400057305 */ /* 0x000122000021f000 */
[----:B------:R-:W-:Y:S01]  /*1a030*/  LOP3.LUT R36, R36, 0x7fffffff, R11, 0x78, !PT ;  /* 0x7fffffff24247812 */ /* 0x000fe200078e780b */
[----:B------:R-:W-:-:S03]  /*1a040*/  IMAD.MOV.U32 R11, RZ, RZ, R37 ;  /* 0x000000ffff0b7224 */ /* 0x000fc600078e0025 */
[----:B------:R-:W-:Y:S01]  /*1a050*/  LOP3.LUT R8, R15, R36, R8, 0x96, !PT ;  /* 0x000000240f087212 */ /* 0x000fe200078e9608 */
[----:B------:R-:W-:Y:S02]  /*1a060*/  IMAD.SHL.U32 R15, R9, 0x2, RZ ;  /* 0x00000002090f7824 */ /* 0x000fe400078e00ff */
[----:B0-----:R-:W-:Y:S02]  /*1a070*/  IMAD.MOV.U32 R4, RZ, RZ, RZ ;  /* 0x000000ffff047224 */ /* 0x001fe400078e00ff */
[----:B----4-:R-:W-:Y:S01]  /*1a080*/  IMAD R11, R11, R5, RZ ;  /* 0x000000050b0b7224 */ /* 0x010fe200078e02ff */
        /* <DEDUP_REMOVED lines=29> */
[----:B------:R-:W-:Y:S01]  /*1a260*/  LOP3.LUT R16, R9, 0x1, RZ, 0xc0, !PT ;  /* 0x0000000109107812 */ /* 0x000fe200078ec0ff */
[----:B-----5:R-:W-:-:S04]  /*1a270*/  IMAD R13, R13, R5, RZ ;  /* 0x000000050d0d7224 */ /* 0x020fc800078e02ff */
[----:B------:R-:W-:Y:S02]  /*1a280*/  IMAD R19, R19, 0x2, R16 ;  /* 0x0000000213137824 */ /* 0x000fe400078e0210 */
[----:B-1----:R-:W-:-:S06]  /*1a290*/  IMAD.HI.U32 R12, R5, R13, R4 ;  /* 0x0000000d050c7227 */ /* 0x002fcc00078e0004 */
        /* <DEDUP_REMOVED lines=18> */
[----:B------:R-:W-:Y:S01]  /*1a3c0*/  IMAD.MOV R36, RZ, RZ, -R16 ;  /* 0x000000ffff247224 */ /* 0x000fe200078e0a10 */
[----:B------:R-:W-:-:S02]  /*1a3d0*/  SHF.R.U32.HI R34, RZ, 0x18, R3 ;  /* 0x00000018ff227819 */ /* 0x000fc40000011603 */
[----:B------:R-:W-:Y:S01]  /*1a3e0*/  SHF.R.U32.HI R3, RZ, 0xe, R3 ;  /* 0x0000000eff037819 */ /* 0x000fe20000011603 */
[----:B----4-:R-:W-:-:S04]  /*1a3f0*/  VIADD R4, R17, 0xffffffe ;  /* 0x0ffffffe11047836 */ /* 0x010fc80000000000 */
[----:B------:R4:W5:Y:S01]  /*1a400*/  F2I.FTZ.U32.TRUNC.NTZ R5, R4 ;  /* 0x0000000400057305 */ /* 0x000962000021f000 */
[----:B0-----:R-:W-:Y:S01]  /*1a410*/  IMAD.MOV.U32 R11, RZ, RZ, R36 ;  /* 0x000000ffff0b7224 */ /* 0x001fe200078e0024 */
[----:B------:R-:W-:-:S04]  /*1a420*/  LOP3.LUT R34, R34, R3, R8, 0x96, !PT ;  /* 0x0000000322227212 */ /* 0x000fc800078e9608 */
[----:B------:R-:W-:Y:S01]  /*1a430*/  LOP3.LUT R34, R34, 0x1, R9, 0x48, !PT ;  /* 0x0000000122227812 */ /* 0x000fe200078e4809 */
[----:B----4-:R-:W-:Y:S02]  /*1a440*/  IMAD.MOV.U32 R4, RZ, RZ, RZ ;  /* 0x000000ffff047224 */ /* 0x010fe400078e00ff */
[----:B-----5:R-:W-:-:S04]  /*1a450*/  IMAD R3, R11, R5, RZ ;  /* 0x000000050b037224 */ /* 0x020fc800078e02ff */
        /* <DEDUP_REMOVED lines=24> */
.L_x_205:
[----:B------:R-:W-:-:S13]  /*1a5e0*/  LOP3.LUT P0, RZ, R20, 0x7, RZ, 0xc0, !PT ;  /* 0x0000000714ff7812 */ /* 0x000fda000780c0ff */
[----:B------:R-:W-:Y:S05]  /*1a5f0*/  @!P0 BRA `(.L_x_204) ;  /* 0x0000000c00748947 */ /* 0x000fea0003800000 */
[----:B------:R-:W-:Y:S02]  /*1a600*/  ISETP.GE.U32.AND P1, PT, R22, 0x3, PT ;  /* 0x000000031600780c */ /* 0x000fe40003f26070 */
[----:B------:R-:W-:-:S11]  /*1a610*/  LOP3.LUT P0, RZ, R33, 0x3, RZ, 0xc0, !PT ;  /* 0x0000000321ff7812 */ /* 0x000fd6000780c0ff */
[----:B------:R-:W-:Y:S05]  /*1a620*/  @!P1 BRA `(.L_x_207) ;  /* 0x0000000400e89947 */ /* 0x000fea0003800000 */
[----:B------:R-:W-:Y:S01]  /*1a630*/  VIADD R14, R6, 0xffffffff ;  /* 0xffffffff060e7836 */ /* 0x000fe20000000000 */
[--C-:B------:R-:W-:Y:S02]  /*1a640*/  SHF.R.U32.HI R7, RZ, 0x1, R3.reuse ;  /* 0x00000001ff077819 */ /* 0x100fe40000011603 */
[--C-:B-1----:R-:W-:Y:S01]  /*1a650*/  SHF.R.U32.HI R10, RZ, 0x15, R3.reuse ;  /* 0x00000015ff0a7819 */ /* 0x102fe20000011603 */
[----:B------:R-:W1:Y:S01]  /*1a660*/  I2F.U32.RP R8, R14 ;  /* 0x0000000e00087306 */ /* 0x000e620000209000 */
[----:B------:R-:W-:Y:S01]  /*1a670*/  SHF.R.U32.HI R9, RZ, 0x1f, R3 ;  /* 0x0000001fff097819 */ /* 0x000fe20000011603 */
        /* <DEDUP_REMOVED lines=8> */
[----:B------:R1:W2:Y:S02]  /*1a700*/  F2I.FTZ.U32.TRUNC.NTZ R5, R4 ;  /* 0x0000000400057305 */ /* 0x0002a4000021f000 */
[----:B-1----:R-:W-:Y:S02]  /*1a710*/  IMAD.MOV.U32 R4, RZ, RZ, RZ ;  /* 0x000000ffff047224 */ /* 0x002fe400078e00ff */
[----:B--2---:R-:W-:-:S04]  /*1a720*/  IMAD R9, R11, R5, RZ ;  /* 0x000000050b097224 */ /* 0x004fc800078e02ff */
[----:B------:R-:W-:-:S06]  /*1a730*/  IMAD.HI.U32 R5, R5, R9, R4 ;  /* 0x0000000905057227 */ /* 0x000fcc00078e0004 */
[----:B------:R-:W-:-:S04]  /*1a740*/  IMAD.HI.U32 R5, R5, R8, RZ ;  /* 0x0000000805057227 */ /* 0x000fc800078e00ff */
[----:B------:R-:W-:-:S04]  /*1a750*/  IMAD.MOV R5, RZ, RZ, -R5 ;  /* 0x000000ffff057224 */ /* 0x000fc800078e0a05 */
[----:B0-----:R-:W-:-:S05]  /*1a760*/  IMAD R13, R14, R5, R8 ;  /* 0x000000050e0d7224 */ /* 0x001fca00078e0208 */
        /* <DEDUP_REMOVED lines=21> */
[----:B-1----:R-:W-:-:S04]  /*1a8c0*/  IMAD R11, R11, R5, RZ ;  /* 0x000000050b0b7224 */ /* 0x002fc800078e02ff */
        /* <DEDUP_REMOVED lines=21> */
[----:B------:R-:W-:-:S03]  /*1aa20*/  IMAD.MOV R22, RZ, RZ, -R20 ;  /* 0x000000ffff167224 */ /* 0x000fc600078e0a14 */
[----:B------:R-:W-:Y:S01]  /*1aa30*/  LOP3.LUT R23, R23, 0x7fffffff, R8, 0x78, !PT ;  /* 0x7fffffff17177812 */ /* 0x000fe200078e7808 */
[----:B-1----:R-:W-:-:S04]  /*1aa40*/  VIADD R4, R19, 0xffffffe ;  /* 0x0ffffffe13047836 */ /* 0x002fc80000000000 */
[----:B------:R1:W4:Y:S01]  /*1aa50*/  F2I.FTZ.U32.TRUNC.NTZ R5, R4 ;  /* 0x0000000400057305 */ /* 0x000322000021f000 */
[----:B------:R-:W-:Y:S01]  /*1aa60*/  SHF.R.U32.HI R8, RZ, 0x1f, R10 ;  /* 0x0000001fff087819 */ /* 0x000fe2000001160a */
[----:B0-----:R-:W-:-:S03]  /*1aa70*/  IMAD.MOV.U32 R13, RZ, RZ, R22 ;  /* 0x000000ffff0d7224 */ /* 0x001fc600078e0016 */
[----:B------:R-:W-:Y:S01]  /*1aa80*/  LOP3.LUT R8, R7, R23, R8, 0x96, !PT ;  /* 0x0000001707087212 */ /* 0x000fe200078e9608 */
[----:B-1----:R-:W-:-:S03]  /*1aa90*/  IMAD.MOV.U32 R4, RZ, RZ, RZ ;  /* 0x000000ffff047224 */ /* 0x002fc600078e00ff */
[----:B------:R-:W-:Y:S01]  /*1aaa0*/  LOP3.LUT R14, R8, 0x1, RZ, 0xc0, !PT ;  /* 0x00000001080e7812 */ /* 0x000fe200078ec0ff */
        /* <DEDUP_REMOVED lines=16> */
[----:B------:R-:W3:Y:S04]  /*1abb0*/  LDL R14, [R10] ;  /* 0x000000000a0e7983 */ /* 0x000ee80000100800 */
[----:B------:R-:W4:Y:S01]  /*1abc0*/  LDL R15, [R13] ;  /* 0x000000000d0f7983 */ /* 0x000f220000100800 */
[----:B------:R-:W-:-:S04]  /*1abd0*/  VIADD R6, R6, 0xfffffffc ;  /* 0xfffffffc06067836 */ /* 0x000fc80000000000 */
[----:B------:R-:W1:Y:S08]  /*1abe0*/  I2F.U32.RP R16, R6 ;  /* 0x0000000600107306 */ /* 0x000e700000209000 */
[----:B-1----:R-:W1:Y:S01]  /*1abf0*/  MUFU.RCP R16, R16 ;  /* 0x0000001000107308 */ /* 0x002e620000001000 */
[----:B------:R-:W-:Y:S01]  /*1ac00*/  IMAD.MOV R20, RZ, RZ, -R6 ;  /* 0x000000ffff147224 */ /* 0x000fe200078e0a06 */
[----:B------:R-:W-:-:S02]  /*1ac10*/  SHF.R.U32.HI R19, RZ, 0x1c, R3 ;  /* 0x0000001cff137819 */ /* 0x000fc40000011603 */
[----:B0-----:R-:W-:Y:S01]  /*1ac20*/  SHF.R.U32.HI R12, RZ, 0x12, R3 ;  /* 0x00000012ff0c7819 */ /* 0x001fe20000011603 */
[----:B-1----:R-:W-:-:S04]  /*1ac30*/  VIADD R4, R16, 0xffffffe ;  /* 0x0ffffffe10047836 */ /* 0x002fc80000000000 */
        /* <DEDUP_REMOVED lines=25> */
.L_x_207:
[----:B------:R-:W-:Y:S05]  /*1add0*/  @!P0 BRA `(.L_x_204) ;  /* 0x00000004007c8947 */ /* 0x000fea0003800000 */
[----:B------:R-:W-:Y:S02]  /*1ade0*/  ISETP.NE.AND P1, PT, R21, RZ, PT ;  /* 0x000000ff1500720c */ /* 0x000fe40003f25270 */
[----:B------:R-:W-:-:S04]  /*1adf0*/  LOP3.LUT R32, R32, 0x1, RZ, 0xc0, !PT ;  /* 0x0000000120207812 */ /* 0x000fc800078ec0ff */
[----:B------:R-:W-:-:S07]  /*1ae00*/  ISETP.NE.U32.AND P0, PT, R32, 0x1, PT ;  /* 0x000000012000780c */ /* 0x000fce0003f05070 */
[----:B------:R-:W-:Y:S06]  /*1ae10*/  @!P1 BRA `(.L_x_208) ;  /* 0x0000000000f09947 */ /* 0x000fec0003800000 */
[----:B-12---:R-:W-:Y:S01]  /*1ae20*/  VIADD R9, R6, 0xffffffff ;  /* 0xffffffff06097836 */ /* 0x006fe20000000000 */
[--C-:B---34-:R-:W-:Y:S02]  /*1ae30*/  SHF.R.U32.HI R4, RZ, 0x1, R3.reuse ;  /* 0x00000001ff047819 */ /* 0x118fe40000011603 */
[--C-:B------:R-:W-:Y:S01]  /*1ae40*/  SHF.R.U32.HI R7, RZ, 0x15, R3.reuse ;  /* 0x00000015ff077819 */ /* 0x100fe20000011603 */
[----:B------:R-:W1:Y:S01]  /*1ae50*/  I2F.U32.RP R10, R9 ;  /* 0x00000009000a7306 */ /* 0x000e620000209000 */
[----:B------:R-:W-:Y:S01]  /*1ae60*/  SHF.R.U32.HI R8, RZ, 0x1f, R3 ;  /* 0x0000001fff087819 */ /* 0x000fe20000011603 */
[----:B------:R-:W-:Y:S01]  /*1ae70*/  IMAD.MOV R11, RZ, RZ, -R9 ;  /* 0x000000ffff0b7224 */ /* 0x000fe200078e0a09 */
[C---:B------:R-:W-:Y:S01]  /*1ae80*/  ISETP.NE.U32.AND P2, PT, R9.reuse, RZ, PT ;  /* 0x000000ff0900720c */ /* 0x040fe20003f45070 */
[----:B0-----:R-:W-:Y:S01]  /*1ae90*/  IMAD R13, R9, 0x4, R25 ;  /* 0x00000004090d7824 */ /* 0x001fe200078e0219 */
[----:B------:R-:W-:-:S04]  /*1aea0*/  LOP3.LUT R4, R8, R7, R4, 0x96, !PT ;  /* 0x0000000708047212 */ /* 0x000fc800078e9604 */
[----:B------:R-:W-:Y:S01]  /*1aeb0*/  LOP3.LUT R7, R4, R3, RZ, 0x3c, !PT ;  /* 0x0000000304077212 */ /* 0x000fe200078e3cff */
[----:B------:R-:W-:-:S03]  /*1aec0*/  IMAD.MOV.U32 R4, RZ, RZ, RZ ;  /* 0x000000ffff047224 */ /* 0x000fc600078e00ff */
[----:B------:R-:W-:Y:S01]  /*1aed0*/  LOP3.LUT R8, R7, 0x1, RZ, 0xc0, !PT ;  /* 0x0000000107087812 */ /* 0x000fe200078ec0ff */
[----:B-1----:R-:W0:Y:S02]  /*1aee0*/  MUFU.RCP R10, R10 ;  /* 0x0000000a000a7308 */ /* 0x002e240000001000 */
[----:B0-----:R-:W-:-:S06]  /*1aef0*/  VIADD R5, R10, 0xffffffe ;  /* 0x0ffffffe0a057836 */ /* 0x001fcc0000000000 */
[----:B------:R-:W0:Y:S02]  /*1af00*/  F2I.FTZ.U32.TRUNC.NTZ R5, R5 ;  /* 0x0000000500057305 */ /* 0x000e24000021f000 */
[----:B0-----:R-:W-:-:S04]  /*1af10*/  IMAD R11, R11, R5, RZ ;  /* 0x000000050b0b7224 */ /* 0x001fc800078e02ff */
[----:B------:R-:W-:-:S04]  /*1af20*/  IMAD.HI.U32 R4, R5, R11, R4 ;  /* 0x0000000b05047227 */ /* 0x000fc800078e0004 */
[----:B------:R-:W-:-:S04]  /*1af30*/  IMAD R11, R3, 0x2, R8 ;  /* 0x00000002030b7824 */ /* 0x000fc800078e0208 */
[----:B------:R-:W-:-:S04]  /*1af40*/  IMAD.HI.U32 R4, R4, R11, RZ ;  /* 0x0000000b04047227 */ /* 0x000fc800078e00ff */
[----:B------:R-:W-:-:S04]  /*1af50*/  IMAD.MOV R4, RZ, RZ, -R4 ;  /* 0x000000ffff047224 */ /* 0x000fc800078e0a04 */
[----:B------:R-:W-:-:S05]  /*1af60*/  IMAD R8, R9, R4, R11 ;  /* 0x0000000409087224 */ /* 0x000fca00078e020b */
[----:B------:R-:W-:-:S13]  /*1af70*/  ISETP.GE.U32.AND P1, PT, R8, R9, PT ;  /* 0x000000090800720c */ /* 0x000fda0003f26070 */
[----:B------:R-:W-:-:S05]  /*1af80*/  @P1 IMAD.IADD R8, R8, 0x1, -R9 ;  /* 0x0000000108081824 */ /* 0x000fca00078e0a09 */
[----:B------:R-:W-:-:S13]  /*1af90*/  ISETP.GE.U32.AND P1, PT, R8, R9, PT ;  /* 0x000000090800720c */ /* 0x000fda0003f26070 */
[----:B------:R-:W-:Y:S01]  /*1afa0*/  @P1 IMAD.IADD R8, R8, 0x1, -R9 ;  /* 0x0000000108081824 */ /* 0x000fe200078e0a09 */
[----:B------:R-:W-:Y:S02]  /*1afb0*/  @!P2 LOP3.LUT R8, RZ, R9, RZ, 0x33, !PT ;  /* 0x00000009ff08a212 */ /* 0x000fe400078e33ff */
[----:B------:R-:W2:Y:S03]  /*1afc0*/  LDL R9, [R13] ;  /* 0x000000000d097983 */ /* 0x000ea60000100800 */
[----:B------:R-:W-:-:S05]  /*1afd0*/  IMAD R8, R8, 0x4, R25 ;  /* 0x0000000408087824 */ /* 0x000fca00078e0219 */
        /* <DEDUP_REMOVED lines=32> */
.L_x_208:
[----:B------:R-:W-:Y:S05]  /*1b1e0*/  @P0 BRA `(.L_x_204) ;  /* 0x0000000000780947 */ /* 0x000fea0003800000 */
[----:B------:R-:W-:Y:S01]  /*1b1f0*/  VIADD R6, R6, 0xffffffff ;  /* 0xffffffff06067836 */ /* 0x000fe20000000000 */
[--C-:B0-2---:R-:W-:Y:S02]  /*1b200*/  SHF.R.U32.HI R8, RZ, 0x1, R3.reuse ;  /* 0x00000001ff087819 */ /* 0x105fe40000011603 */
[--C-:B-1----:R-:W-:Y:S01]  /*1b210*/  SHF.R.U32.HI R9, RZ, 0x15, R3.reuse ;  /* 0x00000015ff097819 */ /* 0x102fe20000011603 */
[----:B------:R-:W0:Y:S01]  /*1b220*/  I2F.U32.RP R7, R6 ;  /* 0x0000000600077306 */ /* 0x000e220000209000 */
[----:B------:R-:W-:Y:S01]  /*1b230*/  SHF.R.U32.HI R10, RZ, 0x1f, R3 ;  /* 0x0000001fff0a7819 */ /* 0x000fe20000011603 */
[----:B------:R-:W-:Y:S01]  /*1b240*/  IMAD.MOV R11, RZ, RZ, -R6 ;  /* 0x000000ffff0b7224 */ /* 0x000fe200078e0a06 */
[----:B------:R-:W-:Y:S02]  /*1b250*/  ISETP.NE.U32.AND P1, PT, R6, RZ, PT ;  /* 0x000000ff0600720c */ /* 0x000fe40003f25070 */
[----:B------:R-:W-:-:S04]  /*1b260*/  LOP3.LUT R8, R10, R9, R8, 0x96, !PT ;  /* 0x000000090a087212 */ /* 0x000fc800078e9608 */
[----:B------:R-:W-:-:S05]  /*1b270*/  LOP3.LUT R10, R8, 0x1, R3, 0x48, !PT ;  /* 0x00000001080a7812 */ /* 0x000fca00078e4803 */
[----:B------:R-:W-:Y:S01]  /*1b280*/  IMAD R3, R3, 0x2, R10 ;  /* 0x0000000203037824 */ /* 0x000fe200078e020a */
[----:B0-----:R-:W3:Y:S02]  /*1b290*/  MUFU.RCP R7, R7 ;  /* 0x0000000700077308 */ /* 0x001ee40000001000 */
[----:B---34-:R-:W-:-:S06]  /*1b2a0*/  VIADD R4, R7, 0xffffffe ;  /* 0x0ffffffe07047836 */ /* 0x018fcc0000000000 */
        /* <DEDUP_REMOVED lines=18> */
.L_x_204:
[----:B------:R-:W-:Y:S01]  /*1b3d0*/  ISETP.GE.AND P0, PT, R2, 0x1, PT ;  /* 0x000000010200780c */ /* 0x000fe20003f06270 */
[----:B------:R-:W-:-:S12]  /*1b3e0*/  BSSY.RECONVERGENT B1, `(.L_x_209) ;  /* 0x000017b000017945 */ /* 0x000fd80003800200 */
[----:B------:R-:W-:Y:S05]  /*1b3f0*/  @!P0 BRA `(.L_x_210) ;  /* 0x0000001400e48947 */ /* 0x000fea0003800000 */
[----:B------:R-:W-:-:S13]  /*1b400*/  ISETP.GE.AND P0, PT, R29, 0x2, PT ;  /* 0x000000021d00780c */ /* 0x000fda0003f06270 */
[----:B------:R-:W-:Y:S05]  /*1b410*/  @!P0 BRA `(.L_x_211) ;  /* 0x0000000000ac8947 */ /* 0x000fea0003800000 */
[----:B------:R-:W5:Y:S01]  /*1b420*/  S2UR UR5, SR_CgaCtaId ;  /* 0x00000000000579c3 */ /* 0x000f620000008800 */
[----:B------:R-:W-:Y:S01]  /*1b430*/  UMOV UR4, 0x400 ;  /* 0x0000040000047882 */ /* 0x000fe20000000000 */
[----:B012---:R-:W-:Y:S01]  /*1b440*/  IMAD.MOV.U32 R6, RZ, RZ, RZ ;  /* 0x000000ffff067224 */ /* 0x007fe200078e00ff */
[----:B------:R-:W-:-:S04]  /*1b450*/  UIADD3 UR4, UPT, UPT, UR4, 0x208, URZ ;  /* 0x0000020804047890 */ /* 0x000fc8000fffe0ff */
[----:B-----5:R-:W-:-:S12]  /*1b460*/  ULEA UR4, UR5, UR4, 0x18 ;  /* 0x0000000405047291 */ /* 0x020fd8000f8ec0ff */
.L_x_213:
[----:B------:R-:W-:Y:S01]  /*1b470*/  IMAD R2, R6, 0x4, R25 ;  /* 0x0000000406027824 */ /* 0x000fe200078e0219 */
[----:B0-----:R-:W0:Y:S04]  /*1b480*/  LDCU UR5, c[0x3][URZ] ;  /* 0x00c00000ff0577ac */ /* 0x001e280008000800 */
[----:B------:R1:W5:Y:S01]  /*1b490*/  LDL R15, [R2] ;  /* 0x00000000020f7983 */ /* 0x0003620000100800 */
[----:B------:R-:W-:Y:S01]  /*1b4a0*/  IMAD.MOV.U32 R10, RZ, RZ, 0x1 ;  /* 0x00000001ff0a7424 */ /* 0x000fe200078e00ff */
[----:B------:R-:W-:-:S07]  /*1b4b0*/  PRMT R7, RZ, 0x7610, R7 ;  /* 0x00007610ff077816 */ /* 0x000fce0000000007 */
.L_x_212:
[----:B---34-:R-:W-:Y:S02]  /*1b4c0*/  LOP3.LUT R4, R7, 0xff, RZ, 0xc0, !PT ;  /* 0x000000ff07047812 */ /* 0x018fe400078ec0ff */
[----:B-1----:R-:W-:-:S03]  /*1b4d0*/  LOP3.LUT R2, R10, 0xff, RZ, 0xc0, !PT ;  /* 0x000000ff0a027812 */ /* 0x002fc600078ec0ff */
[--C-:B------:R-:W-:Y:S02]  /*1b4e0*/  IMAD R8, R4, 0x8, R27.reuse ;  /* 0x0000000804087824 */ /* 0x100fe400078e021b */
[----:B------:R-:W-:-:S04]  /*1b4f0*/  IMAD R2, R2, 0x8, R27 ;  /* 0x0000000802027824 */ /* 0x000fc800078e021b */
[----:B------:R-:W2:Y:S04]  /*1b500*/  LDL.64 R8, [R8] ;  /* 0x0000000008087983 */ /* 0x000ea80000100a00 */
[----:B------:R-:W2:Y:S01]  /*1b510*/  LDL.64 R4, [R2] ;  /* 0x0000000002047983 */ /* 0x000ea20000100a00 */
[----:B------:R-:W-:Y:S02]  /*1b520*/  VIADD R11, R10, 0x1 ;  /* 0x000000010a0b7836 */ /* 0x000fe40000000000 */
[----:B0-----:R-:W-:Y:S01]  /*1b530*/  IMAD.U32 R29, RZ, RZ, UR5 ;  /* 0x00000005ff1d7e24 */ /* 0x001fe2000f8e00ff */
[----:B--2---:R-:W-:Y:S02]  /*1b540*/  ISETP.GE.U32.AND P0, PT, R4, R8, PT ;  /* 0x000000080400720c */ /* 0x004fe40003f06070 */
[----:B------:R-:W-:-:S04]  /*1b550*/  LOP3.LUT R4, R11, 0xff, RZ, 0xc0, !PT ;  /* 0x000000ff0b047812 */ /* 0x000fc800078ec0ff */
[----:B------:R-:W-:Y:S02]  /*1b560*/  ISETP.GE.AND P1, PT, R4, R29, PT ;  /* 0x0000001d0400720c */ /* 0x000fe40003f26270 */
[----:B------:R-:W-:-:S04]  /*1b570*/  ISETP.GE.AND.EX P0, PT, R5, R9, PT, P0 ;  /* 0x000000090500720c */ /* 0x000fc80003f06300 */
[----:B------:R-:W-:Y:S02]  /*1b580*/  SEL R7, R10, R7, !P0 ;  /* 0x000000070a077207 */ /* 0x000fe40004000000 */
[----:B------:R-:W-:-:S05]  /*1b590*/  PRMT R10, R11, 0x7610, R10 ;  /* 0x000076100b0a7816 */ /* 0x000fca000000000a */
[----:B------:R-:W-:Y:S05]  /*1b5a0*/  @!P1 BRA `(.L_x_212) ;  /* 0xfffffffc00c49947 */ /* 0x000fea000383ffff */
        /* <DEDUP_REMOVED lines=10> */
[----:B-1----:R-:W-:Y:S02]  /*1b650*/  IMAD.U32 R2, RZ, RZ, UR5 ;  /* 0x00000005ff027e24 */ /* 0x002fe4000f8e00ff */
[----:B------:R-:W2:Y:S02]  /*1b660*/  LDS R11, [R10] ;  /* 0x000000000a0b7984 */ /* 0x000ea40000000800 */
[----:B--2---:R-:W-:-:S04]  /*1b670*/  IADD3 R4, P0, PT, R11, R4, RZ ;  /* 0x000000040b047210 */ /* 0x004fc80007f1e0ff */
[----:B------:R-:W-:Y:S02]  /*1b680*/  LEA.HI.X.SX32 R5, R11, R5, 0x1, P0 ;  /* 0x000000050b057211 */ /* 0x000fe400000f0eff */
[----:B------:R-:W-:-:S03]  /*1b690*/  ISETP.NE.AND P0, PT, R6, R2, PT ;  /* 0x000000020600720c */ /* 0x000fc60003f05270 */
[----:B------:R0:W-:Y:S10]  /*1b6a0*/  STL.64 [R13], R4 ;  /* 0x000000040d007387 */ /* 0x0001f40000100a00 */
[----:B------:R-:W-:Y:S05]  /*1b6b0*/  @P0 BRA `(.L_x_213) ;  /* 0xfffffffc006c0947 */ /* 0x000fea000383ffff */
[----:B------:R-:W-:Y:S05]  /*1b6c0*/  BRA `(.L_x_210) ;  /* 0x0000001400307947 */ /* 0x000fea0003800000 */
.L_x_211:
[----:B------:R-:W-:Y:S01]  /*1b6d0*/  ISETP.GE.U32.AND P0, PT, R2, 0x10, PT ;  /* 0x000000100200780c */ /* 0x000fe20003f06070 */
[----:B------:R-:W-:Y:S01]  /*1b6e0*/  BSSY.RECONVERGENT B2, `(.L_x_214) ;  /* 0x000009b000027945 */ /* 0x000fe20003800200 */
[----:B012---:R-:W-:-:S11]  /*1b6f0*/  IMAD.MOV.U32 R6, RZ, RZ, RZ ;  /* 0x000000ffff067224 */ /* 0x007fd600078e00ff */
[----:B------:R-:W-:Y:S05]  /*1b700*/  @!P0 BRA `(.L_x_215) ;  /* 0x0000000800608947 */ /* 0x000fea0003800000 */
[----:B---34-:R0:W5:Y:S01]  /*1b710*/  LDL.64 R4, [R1+0x190] ;  /* 0x0001900001047983 */ /* 0x0181620000100a00 */
[----:B------:R-:W-:Y:S01]  /*1b720*/  MOV R6, 0x400 ;  /* 0x0000040000067802 */ /* 0x000fe20000000f00 */
[----:B------:R-:W-:Y:S01]  /*1b730*/  BSSY.RECONVERGENT B3, `(.L_x_216) ;  /* 0x0000094000037945 */ /* 0x000fe20003800200 */
[----:B------:R-:W1:Y:S03]  /*1b740*/  S2R R8, SR_CgaCtaId ;  /* 0x0000000000087919 */ /* 0x000e660000008800 */
[----:B------:R-:W-:Y:S01]  /*1b750*/  VIADD R7, R6, 0x208 ;  /* 0x0000020806077836 */ /* 0x000fe20000000000 */
[----:B------:R-:W-:-:S05]  /*1b760*/  LOP3.LUT R6, R2, 0x7ffffff0, RZ, 0xc0, !PT ;  /* 0x7ffffff002067812 */ /* 0x000fca00078ec0ff */
[----:B------:R-:W-:Y:S01]  /*1b770*/  IMAD.MOV R9, RZ, RZ, -R6 ;  /* 0x000000ffff097224 */ /* 0x000fe200078e0a06 */
[----:B-1----:R-:W-:Y:S01]  /*1b780*/  LEA R7, R8, R7, 0x18 ;  /* 0x0000000708077211 */ /* 0x002fe200078ec0ff */
[----:B0-----:R-:W-:-:S07]  /*1b790*/  VIADD R8, R1, 0x340 ;  /* 0x0000034001087836 */ /* 0x001fce0000000000 */
.L_x_217:
[----:B------:R-:W2:Y:S04]  /*1b7a0*/  LDL.64 R12, [R8+-0x20] ;  /* 0xffffe000080c7983 */ /* 0x000ea80000100a00 */
[----:B------:R-:W2:Y:S02]  /*1b7b0*/  LDS.64 R10, [R31+0x608] ;  /* 0x000608001f0a7984 */ /* 0x000ea40000000a00 */
[C---:B--2---:R-:W-:Y:S01]  /*1b7c0*/  IADD3 R16, P0, PT, R12.reuse, R10, RZ ;  /* 0x0000000a0c107210 */ /* 0x044fe20007f1e0ff */
        /* <DEDUP_REMOVED lines=61> */
[----:B0-----:R-:W1:Y:S01]  /*1bba0*/  LDL.64 R10, [R8+0x8] ;  /* 0x00000800080a7983 */ /* 0x001e620000100a00 */
        /* <DEDUP_REMOVED lines=13> */
[--C-:B------:R-:W-:Y:S02]  /*1bc80*/  SHF.R.S32.HI R37, RZ, 0x1f, R18.reuse ;  /* 0x0000001fff257819 */ /* 0x100fe40000011412 */
[----:B-----5:R-:W-:-:S02]  /*1bc90*/  IADD3 R18, P0, P1, R20, R4, R18 ;  /* 0x0000000414127210 */ /* 0x020fc4000791e012 */
[----:B------:R-:W-:-:S04]  /*1bca0*/  SHF.R.S32.HI R4, RZ, 0x1f, R20 ;  /* 0x0000001fff047819 */ /* 0x000fc80000011414 */
[----:B------:R-:W-:Y:S02]  /*1bcb0*/  IADD3.X R20, PT, PT, R4, R5, R37, P0, P1 ;  /* 0x0000000504147210 */ /* 0x000fe400007e2425 */
[----:B-1----:R-:W-:Y:S01]  /*1bcc0*/  IADD3 R4, P0, PT, R12, R14, RZ ;  /* 0x0000000e0c047210 */ /* 0x002fe20007f1e0ff */
[----:B------:R-:W-:-:S03]  /*1bcd0*/  IMAD R14, R11, 0x4, R7 ;  /* 0x000000040b0e7824 */ /* 0x000fc600078e0207 */
[C---:B------:R-:W-:Y:S01]  /*1bce0*/  LEA.HI.X.SX32 R5, R12.reuse, R15, 0x1, P0 ;  /* 0x0000000f0c057211 */ /* 0x040fe200000f0eff */
[----:B------:R-:W-:Y:S02]  /*1bcf0*/  IMAD R12, R12, 0x4, R7 ;  /* 0x000000040c0c7824 */ /* 0x000fe400078e0207 */
[----:B------:R-:W-:Y:S04]  /*1bd00*/  LDS R14, [R14] ;  /* 0x000000000e0e7984 */ /* 0x000fe80000000800 */
[----:B------:R-:W-:Y:S04]  /*1bd10*/  ST.E.U8 desc[UR12][R4.64], RZ ;  /* 0x000000ff04007985 */ /* 0x000fe8000c10110c */
[----:B------:R-:W0:Y:S04]  /*1bd20*/  LDS.64 R4, [R31+0x608] ;  /* 0x000608001f047984 */ /* 0x000e280000000a00 */
[----:B------:R-:W-:Y:S01]  /*1bd30*/  LDS R12, [R12] ;  /* 0x000000000c0c7984 */ /* 0x000fe20000000800 */
[----:B0-----:R-:W-:-:S04]  /*1bd40*/  IADD3 R4, P0, PT, R13, R4, RZ ;  /* 0x000000040d047210 */ /* 0x001fc80007f1e0ff */
[----:B------:R-:W-:-:S05]  /*1bd50*/  LEA.HI.X.SX32 R5, R13, R5, 0x1, P0 ;  /* 0x000000050d057211 */ /* 0x000fca00000f0eff */
[----:B------:R0:W-:Y:S04]  /*1bd60*/  ST.E.U8 desc[UR12][R4.64], RZ ;  /* 0x000000ff04007985 */ /* 0x0001e8000c10110c */
[----:B------:R-:W1:Y:S04]  /*1bd70*/  LDS.64 R10, [R31+0x608] ;  /* 0x000608001f0a7984 */ /* 0x000e680000000a00 */
[----:B0-----:R0:W1:Y:S01]  /*1bd80*/  LDL.64 R4, [R8+0x18] ;  /* 0x0000180008047983 */ /* 0x0010620000100a00 */
[----:B------:R-:W-:Y:S01]  /*1bd90*/  IMAD R13, R13, 0x4, R7 ;  /* 0x000000040d0d7824 */ /* 0x000fe200078e0207 */
[----:B------:R-:W-:Y:S01]  /*1bda0*/  SHF.R.S32.HI R15, RZ, 0x1f, R16 ;  /* 0x0000001fff0f7819 */ /* 0x000fe20000011410 */
[----:B------:R-:W-:-:S04]  /*1bdb0*/  VIADD R9, R9, 0x10 ;  /* 0x0000001009097836 */ /* 0x000fc80000000000 */
[----:B------:R-:W-:Y:S01]  /*1bdc0*/  LDS R13, [R13] ;  /* 0x000000000d0d7984 */ /* 0x000fe20000000800 */
[----:B0-----:R-:W-:Y:S01]  /*1bdd0*/  VIADD R8, R8, 0x40 ;  /* 0x0000004008087836 */ /* 0x001fe20000000000 */
[----:B-1----:R-:W-:-:S04]  /*1bde0*/  IADD3 R10, P0, PT, R4, R10, RZ ;  /* 0x0000000a040a7210 */ /* 0x002fc80007f1e0ff */
        /* <DEDUP_REMOVED lines=8> */
[----:B------:R-:W-:Y:S02]  /*1be70*/  IADD3 R18, P0, P1, R17, R18, R16 ;  /* 0x0000001211127210 */ /* 0x000fe4000791e010 */
[----:B------:R-:W-:Y:S01]  /*1be80*/  SHF.R.S32.HI R17, RZ, 0x1f, R17 ;  /* 0x0000001fff117819 */ /* 0x000fe20000011411 */
[----:B------:R0:W-:Y:S01]  /*1be90*/  ST.E.U8 desc[UR12][R10.64], RZ ;  /* 0x000000ff0a007985 */ /* 0x0001e2000c10110c */
[----:B------:R-:W-:Y:S02]  /*1bea0*/  SHF.R.S32.HI R16, RZ, 0x1f, R21 ;  /* 0x0000001fff107819 */ /* 0x000fe40000011415 */
[----:B------:R-:W-:Y:S01]  /*1beb0*/  IADD3.X R17, PT, PT, R17, R20, R15, P0, P1 ;  /* 0x0000001411117210 */ /* 0x000fe200007e240f */
[----:B------:R-:W1:Y:S01]  /*1bec0*/  LDS R5, [R5] ;  /* 0x0000000005057984 */ /* 0x000e620000000800 */
[----:B------:R-:W-:-:S02]  /*1bed0*/  IADD3 R15, P0, P1, R21, R18, R19 ;  /* 0x00000012150f7210 */ /* 0x000fc4000791e013 */
[----:B------:R-:W-:-:S04]  /*1bee0*/  SHF.R.S32.HI R19, RZ, 0x1f, R19 ;  /* 0x0000001fff137819 */ /* 0x000fc80000011413 */
[----:B------:R-:W-:Y:S02]  /*1bef0*/  IADD3.X R16, PT, PT, R16, R17, R19, P0, P1 ;  /* 0x0000001110107210 */ /* 0x000fe400007e2413 */
[--C-:B0-----:R-:W-:Y:S02]  /*1bf00*/  IADD3 R10, P0, P1, R23, R15, R22.reuse ;  /* 0x0000000f170a7210 */ /* 0x101fe4000791e016 */
[----:B------:R-:W-:Y:S02]  /*1bf10*/  SHF.R.S32.HI R22, RZ, 0x1f, R22 ;  /* 0x0000001fff167819 */ /* 0x000fe40000011416 */
        /* <DEDUP_REMOVED lines=18> */
[----:B------:R-:W-:Y:S01]  /*1c040*/  IADD3.X R5, PT, PT, R5, R12, R4, P1, P2 ;  /* 0x0000000c05057210 */ /* 0x000fe20000fe4404 */
[----:B------:R-:W-:Y:S02]  /*1c050*/  IMAD.MOV.U32 R4, RZ, RZ, R10 ;  /* 0x000000ffff047224 */ /* 0x000fe400078e000a */
[----:B------:R-:W-:Y:S05]  /*1c060*/  @P0 BRA `(.L_x_217) ;  /* 0xfffffff400cc0947 */ /* 0x000fea000383ffff */
[----:B------:R-:W-:Y:S05]  /*1c070*/  BSYNC.RECONVERGENT B3 ;  /* 0x0000000000037941 */ /* 0x000fea0003800200 */
.L_x_216:
[----:B------:R0:W-:Y:S02]  /*1c080*/  STL.64 [R1+0x190], R4 ;  /* 0x0001900401007387 */ /* 0x0001e40000100a00 */
.L_x_215:
[----:B------:R-:W-:Y:S05]  /*1c090*/  BSYNC.RECONVERGENT B2 ;  /* 0x0000000000027941 */ /* 0x000fea0003800200 */
.L_x_214:
[----:B------:R-:W-:-:S13]  /*1c0a0*/  ISETP.NE.AND P0, PT, R24, RZ, PT ;  /* 0x000000ff1800720c */ /* 0x000fda0003f05270 */
[----:B------:R-:W-:Y:S05]  /*1c0b0*/  @!P0 BRA `(.L_x_210) ;  /* 0x0000000800b48947 */ /* 0x000fea0003800000 */
[----:B------:R-:W-:Y:S02]  /*1c0c0*/  ISETP.GE.U32.AND P1, PT, R24, 0x8, PT ;  /* 0x000000081800780c */ /* 0x000fe40003f26070 */
[----:B------:R-:W-:-:S11]  /*1c0d0*/  ISETP.NE.AND P0, PT, R26, RZ, PT ;  /* 0x000000ff1a00720c */ /* 0x000fd60003f05270 */
[----:B------:R-:W-:Y:S05]  /*1c0e0*/  @!P1 BRA `(.L_x_218) ;  /* 0x0000000400409947 */ /* 0x000fea0003800000 */
[----:B------:R-:W-:Y:S01]  /*1c0f0*/  IMAD R16, R6, 0x4, R25 ;  /* 0x0000000406107824 */ /* 0x000fe200078e0219 */
[----:B0--34-:R-:W0:Y:S04]  /*1c100*/  LDS.64 R4, [R31+0x608] ;  /* 0x000608001f047984 */ /* 0x019e280000000a00 */
[----:B------:R-:W0:Y:S01]  /*1c110*/  LDL R7, [R16] ;  /* 0x0000000010077983 */ /* 0x000e220000100800 */
[----:B------:R-:W1:Y:S01]  /*1c120*/  S2UR UR5, SR_CgaCtaId ;  /* 0x00000000000579c3 */ /* 0x000e620000008800 */
[----:B0-----:R-:W-:-:S04]  /*1c130*/  IADD3 R8, P1, PT, R7, R4, RZ ;  /* 0x0000000407087210 */ /* 0x001fc80007f3e0ff */
[----:B------:R-:W-:-:S05]  /*1c140*/  LEA.HI.X.SX32 R9, R7, R5, 0x1, P1 ;  /* 0x0000000507097211 */ /* 0x000fca00008f0eff */
[----:B------:R-:W-:Y:S04]  /*1c150*/  ST.E.U8 desc[UR12][R8.64], RZ ;  /* 0x000000ff08007985 */ /* 0x000fe8000c10110c */
[----:B------:R-:W2:Y:S01]  /*1c160*/  LDL R15, [R16+0x4] ;  /* 0x00000400100f7983 */ /* 0x000ea20000100800 */
[----:B------:R-:W-:Y:S02]  /*1c170*/  UMOV UR4, 0x400 ;  /* 0x0000040000047882 */ /* 0x000fe40000000000 */
[----:B------:R-:W-:Y:S01]  /*1c180*/  UIADD3 UR4, UPT, UPT, UR4, 0x208, URZ ;  /* 0x0000020804047890 */ /* 0x000fe2000fffe0ff */
[----:B------:R-:W2:Y:S03]  /*1c190*/  LDS.64 R4, [R31+0x608] ;  /* 0x000608001f047984 */ /* 0x000ea60000000a00 */
[----:B-1----:R-:W-:Y:S01]  /*1c1a0*/  ULEA UR4, UR5, UR4, 0x18 ;  /* 0x0000000405047291 */ /* 0x002fe2000f8ec0ff */
[----:B------:R-:W3:Y:S05]  /*1c1b0*/  LDL.64 R10, [R1+0x190] ;  /* 0x00019000010a7983 */ /* 0x000eea0000100a00 */
        /* <DEDUP_REMOVED lines=67> */
.L_x_218:
[----:B------:R-:W-:Y:S05]  /*1c5f0*/  @!P0 BRA `(.L_x_210) ;  /* 0x0000000400648947 */ /* 0x000fea0003800000 */
[----:B------:R-:W-:Y:S02]  /*1c600*/  ISETP.GE.U32.AND P1, PT, R26, 0x4, PT ;  /* 0x000000041a00780c */ /* 0x000fe40003f26070 */
[----:B------:R-:W-:-:S04]  /*1c610*/  LOP3.LUT R12, R2, 0x3, RZ, 0xc0, !PT ;  /* 0x00000003020c7812 */ /* 0x000fc800078ec0ff */
[----:B------:R-:W-:-:S07]  /*1c620*/  ISETP.NE.AND P0, PT, R12, RZ, PT ;  /* 0x000000ff0c00720c */ /* 0x000fce0003f05270 */
[----:B------:R-:W-:Y:S06]  /*1c630*/  @!P1 BRA `(.L_x_219) ;  /* 0x0000000000b09947 */ /* 0x000fec0003800000 */
[----:B------:R-:W-:Y:S01]  /*1c640*/  IMAD R18, R6, 0x4, R25 ;  /* 0x0000000406127824 */ /* 0x000fe200078e0219 */
[----:B01-34-:R-:W0:Y:S04]  /*1c650*/  LDS.64 R4, [R31+0x608] ;  /* 0x000608001f047984 */ /* 0x01be280000000a00 */
        /* <DEDUP_REMOVED lines=24> */
[----:B------:R-:W-:Y:S01]  /*1c7e0*/  LDS.64 R8, [R31+0x608] ;  /* 0x000608001f087984 */ /* 0x000fe20000000a00 */
[----:B------:R-:W-:-:S06]  /*1c7f0*/  LEA R13, R13, UR4, 0x2 ;  /* 0x000000040d0d7c11 */ /* 0x000fcc000f8e10ff */
[----:B------:R-:W0:Y:S01]  /*1c800*/  LDS R13, [R13] ;  /* 0x000000000d0d7984 */ /* 0x000e220000000800 */
[----:B------:R-:W-:Y:S01]  /*1c810*/  SHF.R.S32.HI R17, RZ, 0x1f, R14 ;  /* 0x0000001fff117819 */ /* 0x000fe2000001140e */
[----:B------:R-:W-:Y:S01]  /*1c820*/  VIADD R6, R6, 0x4 ;  /* 0x0000000406067836 */ /* 0x000fe20000000000 */
[----:B0-----:R-:W-:Y:S02]  /*1c830*/  SHF.R.S32.HI R5, RZ, 0x1f, R13 ;  /* 0x0000001fff057819 */ /* 0x001fe4000001140d */
[----:B--2---:R-:W-:-:S04]  /*1c840*/  IADD3 R8, P1, PT, R15, R8, RZ ;  /* 0x000000080f087210 */ /* 0x004fc80007f3e0ff */
[C---:B------:R-:W-:Y:S02]  /*1c850*/  LEA.HI.X.SX32 R9, R15.reuse, R9, 0x1, P1 ;  /* 0x000000090f097211 */ /* 0x040fe400008f0eff */
[----:B------:R-:W-:-:S03]  /*1c860*/  LEA R15, R15, UR4, 0x2 ;  /* 0x000000040f0f7c11 */ /* 0x000fc6000f8e10ff */
[----:B------:R-:W-:Y:S04]  /*1c870*/  ST.E.U8 desc[UR12][R8.64], RZ ;  /* 0x000000ff08007985 */ /* 0x000fe8000c10110c */
[----:B------:R-:W0:Y:S01]  /*1c880*/  LDS R16, [R15] ;  /* 0x000000000f107984 */ /* 0x000e220000000800 */
[----:B---3--:R-:W-:Y:S02]  /*1c890*/  IADD3 R4, P1, P2, R7, R10, R14 ;  /* 0x0000000a07047210 */ /* 0x008fe40007a3e00e */
[----:B------:R-:W-:-:S04]  /*1c8a0*/  SHF.R.S32.HI R10, RZ, 0x1f, R7 ;  /* 0x0000001fff0a7819 */ /* 0x000fc80000011407 */
[----:B------:R-:W-:Y:S02]  /*1c8b0*/  IADD3.X R10, PT, PT, R10, R11, R17, P1, P2 ;  /* 0x0000000b0a0a7210 */ /* 0x000fe40000fe4411 */
[----:B0-----:R-:W-:Y:S02]  /*1c8c0*/  IADD3 R4, P1, P2, R16, R4, R13 ;  /* 0x0000000410047210 */ /* 0x001fe40007a3e00d */
[----:B------:R-:W-:-:S04]  /*1c8d0*/  SHF.R.S32.HI R16, RZ, 0x1f, R16 ;  /* 0x0000001fff107819 */ /* 0x000fc80000011410 */
[----:B------:R-:W-:-:S05]  /*1c8e0*/  IADD3.X R5, PT, PT, R16, R10, R5, P1, P2 ;  /* 0x0000000a10057210 */ /* 0x000fca0000fe4405 */
[----:B------:R2:W-:Y:S02]  /*1c8f0*/  STL.64 [R1+0x190], R4 ;  /* 0x0001900401007387 */ /* 0x0005e40000100a00 */
.L_x_219:
[----:B------:R-:W-:Y:S05]  /*1c900*/  @!P0 BRA `(.L_x_210) ;  /* 0x0000000000a08947 */ /* 0x000fea0003800000 */
[----:B------:R-:W-:Y:S01]  /*1c910*/  IMAD R25, R6, 0x4, R25 ;  /* 0x0000000406197824 */ /* 0x000fe200078e0219 */
[----:B01234-:R-:W0:Y:S04]  /*1c920*/  LDS.64 R4, [R31+0x608] ;  /* 0x000608001f047984 */ /* 0x01fe280000000a00 */
[----:B------:R-:W0:Y:S02]  /*1c930*/  LDL R13, [R25] ;  /* 0x00000000190d7983 */ /* 0x000e240000100800 */
[----:B0-----:R-:W-:-:S04]  /*1c940*/  IADD3 R10, P0, PT, R13, R4, RZ ;  /* 0x000000040d0a7210 */ /* 0x001fc80007f1e0ff */
[----:B------:R-:W-:-:S05]  /*1c950*/  LEA.HI.X.SX32 R11, R13, R5, 0x1, P0 ;  /* 0x000000050d0b7211 */ /* 0x000fca00000f0eff */
[----:B------:R-:W-:Y:S04]  /*1c960*/  ST.E.U8 desc[UR12][R10.64], RZ ;  /* 0x000000ff0a007985 */ /* 0x000fe8000c10110c */
[----:B------:R-:W2:Y:S01]  /*1c970*/  LDL.64 R8, [R1+0x190] ;  /* 0x0001900001087983 */ /* 0x000ea20000100a00 */
[----:B------:R-:W-:Y:S01]  /*1c980*/  MOV R4, 0x400 ;  /* 0x0000040000047802 */ /* 0x000fe20000000f00 */
[----:B------:R-:W0:Y:S04]  /*1c990*/  S2R R5, SR_CgaCtaId ;  /* 0x0000000000057919 */ /* 0x000e280000008800 */
[----:B------:R-:W-:-:S05]  /*1c9a0*/  VIADD R4, R4, 0x208 ;  /* 0x0000020804047836 */ /* 0x000fca0000000000 */
[----:B0-----:R-:W-:-:S05]  /*1c9b0*/  LEA R7, R5, R4, 0x18 ;  /* 0x0000000405077211 */ /* 0x001fca00078ec0ff */
[----:B------:R-:W-:-:S06]  /*1c9c0*/  IMAD R6, R13, 0x4, R7 ;  /* 0x000000040d067824 */ /* 0x000fcc00078e0207 */
        /* <DEDUP_REMOVED lines=12> */
[----:B------:R-:W0:Y:S02]  /*1ca90*/  LDS R11, [R11] ;  /* 0x000000000b0b7984 */ /* 0x000e240000000800 */
[----:B0-----:R-:W-:-:S04]  /*1caa0*/  IADD3 R4, P0, PT, R11, R4, RZ ;  /* 0x000000040b047210 */ /* 0x001fc80007f1e0ff */
[----:B------:R-:W-:Y:S02]  /*1cab0*/  LEA.HI.X.SX32 R5, R11, R5, 0x1, P0 ;  /* 0x000000050b057211 */ /* 0x000fe400000f0eff */
[----:B------:R-:W-:-:S03]  /*1cac0*/  ISETP.NE.AND P0, PT, R12, 0x2, PT ;  /* 0x000000020c00780c */ /* 0x000fc60003f05270 */
[----:B------:R0:W-:Y:S10]  /*1cad0*/  STL.64 [R1+0x190], R4 ;  /* 0x0001900401007387 */ /* 0x0001f40000100a00 */
[----:B------:R-:W-:Y:S05]  /*1cae0*/  @!P0 BRA `(.L_x_210) ;  /* 0x0000000000288947 */ /* 0x000fea0003800000 */
[----:B------:R-:W2:Y:S04]  /*1caf0*/  LDL R25, [R25+0x8] ;  /* 0x0000080019197983 */ /* 0x000ea80000100800 */
[----:B------:R-:W2:Y:S02]  /*1cb00*/  LDS.64 R8, [R31+0x608] ;  /* 0x000608001f087984 */ /* 0x000ea40000000a00 */
[C---:B--2---:R-:W-:Y:S01]  /*1cb10*/  IADD3 R8, P0, PT, R25.reuse, R8, RZ ;  /* 0x0000000819087210 */ /* 0x044fe20007f1e0ff */
[----:B------:R-:W-:-:S03]  /*1cb20*/  IMAD R7, R25, 0x4, R7 ;  /* 0x0000000419077824 */ /* 0x000fc600078e0207 */
[----:B------:R-:W-:-:S05]  /*1cb30*/  LEA.HI.X.SX32 R9, R25, R9, 0x1, P0 ;  /* 0x0000000919097211 */ /* 0x000fca00000f0eff */
[----:B------:R-:W-:Y:S04]  /*1cb40*/  ST.E.U8 desc[UR12][R8.64], RZ ;  /* 0x000000ff08007985 */ /* 0x000fe8000c10110c */
[----:B------:R-:W0:Y:S02]  /*1cb50*/  LDS R7, [R7] ;  /* 0x0000000007077984 */ /* 0x000e240000000800 */
[----:B0-----:R-:W-:-:S04]  /*1cb60*/  IADD3 R4, P0, PT, R7, R4, RZ ;  /* 0x0000000407047210 */ /* 0x001fc80007f1e0ff */
[----:B------:R-:W-:-:S05]  /*1cb70*/  LEA.HI.X.SX32 R5, R7, R5, 0x1, P0 ;  /* 0x0000000507057211 */ /* 0x000fca00000f0eff */
[----:B------:R0:W-:Y:S04]  /*1cb80*/  STL.64 [R1+0x190], R4 ;  /* 0x0001900401007387 */ /* 0x0001e80000100a00 */
.L_x_210:
[----:B------:R-:W-:Y:S05]  /*1cb90*/  BSYNC.RECONVERGENT B1 ;  /* 0x0000000000017941 */ /* 0x000fea0003800200 */
.L_x_209:
[----:B------:R-:W-:Y:S01]  /*1cba0*/  ISETP.GE.AND P0, PT, R29, 0x1, PT ;  /* 0x000000011d00780c */ /* 0x000fe20003f06270 */
[----:B------:R-:W-:-:S12]  /*1cbb0*/  BSSY.RECONVERGENT B1, `(.L_x_220) ;  /* 0x0000030000017945 */ /* 0x000fd80003800200 */
        /* <DEDUP_REMOVED lines=9> */
.L_x_223:
        /* <DEDUP_REMOVED lines=13> */
.L_x_222:
        /* <DEDUP_REMOVED lines=25> */
.L_x_221:
[----:B------:R-:W-:Y:S05]  /*1ceb0*/  BSYNC.RECONVERGENT B1 ;  /* 0x0000000000017941 */ /* 0x000fea0003800200 */
.L_x_220:
[----:B------:R-:W-:Y:S01]  /*1cec0*/  ISETP.GE.AND P1, PT, R2, 0x1, PT ;  /* 0x000000010200780c */ /* 0x000fe20003f26270 */
[----:B------:R-:W-:-:S12]  /*1ced0*/  BSSY.RECONVERGENT B1, `(.L_x_224) ;  /* 0x0000108000017945 */ /* 0x000fd80003800200 */
[----:B------:R-:W-:Y:S05]  /*1cee0*/  @!P1 BRA `(.L_x_225) ;  /* 0x0000001000189947 */ /* 0x000fea0003800000 */
[----:B01234-:R0:W1:Y:S01]  /*1cef0*/  LDS.64 R4, [R31+0x608] ;  /* 0x000608001f047984 */ /* 0x01f0620000000a00 */
[----:B------:R-:W-:Y:S01]  /*1cf00*/  ISETP.GE.U32.AND P2, PT, R2, 0x10, PT ;  /* 0x000000100200780c */ /* 0x000fe20003f46070 */
[----:B------:R-:W-:Y:S01]  /*1cf10*/  BSSY.RECONVERGENT B2, `(.L_x_226) ;  /* 0x000007c000027945 */ /* 0x000fe20003800200 */
[----:B------:R-:W-:Y:S01]  /*1cf20*/  ISETP.NE.AND P1, PT, R24, RZ, PT ;  /* 0x000000ff1800720c */ /* 0x000fe20003f25270 */
[----:B------:R-:W-:-:S10]  /*1cf30*/  IMAD.MOV.U32 R9, RZ, RZ, RZ ;  /* 0x000000ffff097224 */ /* 0x000fd400078e00ff */
        /* <DEDUP_REMOVED lines=11> */
.L_x_228:
[----:B0-----:R-:W2:Y:S04]  /*1cff0*/  LD.E.U8 R11, desc[UR12][R6.64+-0x7] ;  /* 0xfffff90c060b7980 */ /* 0x001ea8000c101100 */
[----:B------:R-:W0:Y:S01]  /*1d000*/  LDS.64 R12, [R8+-0x20] ;  /* 0xffffe000080c7984 */ /* 0x000e220000000a00 */
[----:B--2---:R-:W-:-:S05]  /*1d010*/  LEA R11, R11, UR15, 0x3 ;  /* 0x0000000f0b0b7c11 */ /* 0x004fca000f8e18ff */
[----:B------:R-:W0:Y:S02]  /*1d020*/  LDL.64 R14, [R11] ;  /* 0x000000000b0e7983 */ /* 0x000e240000100a00 */
[----:B0-----:R-:W-:-:S04]  /*1d030*/  IADD3 R16, P2, PT, R12, R14, RZ ;  /* 0x0000000e0c107210 */ /* 0x001fc80007f5e0ff */
[----:B------:R-:W-:-:S05]  /*1d040*/  LEA.HI.X.SX32 R17, R12, R15, 0x1, P2 ;  /* 0x0000000f0c117211 */ /* 0x000fca00010f0eff */
[----:B------:R-:W-:Y:S04]  /*1d050*/  STL.64 [R11], R16 ;  /* 0x000000100b007387 */ /* 0x000fe80000100a00 */
[----:B------:R-:W2:Y:S02]  /*1d060*/  LD.E.U8 R12, desc[UR12][R6.64+-0x6] ;  /* 0xfffffa0c060c7980 */ /* 0x000ea4000c101100 */
[----:B--2---:R-:W-:-:S05]  /*1d070*/  LEA R21, R12, UR15, 0x3 ;  /* 0x0000000f0c157c11 */ /* 0x004fca000f8e18ff */
[----:B------:R-:W2:Y:S02]  /*1d080*/  LDL.64 R14, [R21] ;  /* 0x00000000150e7983 */ /* 0x000ea40000100a00 */
[----:B--2---:R-:W-:-:S04]  /*1d090*/  IADD3 R18, P2, PT, R14, R13, RZ ;  /* 0x0000000d0e127210 */ /* 0x004fc80007f5e0ff */
[----:B------:R-:W-:-:S05]  /*1d0a0*/  LEA.HI.X.SX32 R19, R13, R15, 0x1, P2 ;  /* 0x0000000f0d137211 */ /* 0x000fca00010f0eff */
[----:B------:R-:W-:Y:S04]  /*1d0b0*/  STL.64 [R21], R18 ;  /* 0x0000001215007387 */ /* 0x000fe80000100a00 */
[----:B------:R-:W2:Y:S02]  /*1d0c0*/  LD.E.U8 R12, desc[UR12][R6.64+-0x5] ;  /* 0xfffffb0c060c7980 */ /* 0x000ea4000c101100 */
[----:B--2---:R-:W-:Y:S02]  /*1d0d0*/  LEA R23, R12, UR15, 0x3 ;  /* 0x0000000f0c177c11 */ /* 0x004fe4000f8e18ff */
[----:B------:R-:W0:Y:S04]  /*1d0e0*/  LDS.64 R12, [R8+-0x18] ;  /* 0xffffe800080c7984 */ /* 0x000e280000000a00 */
        /* <DEDUP_REMOVED lines=21> */
[----:B------:R-:W-:Y:S02]  /*1d240*/  LEA.HI.X.SX32 R19, R13, R15, 0x1, P2 ;  /* 0x0000000f0d137211 */ /* 0x000fe400010f0eff */
[----:B------:R-:W0:Y:S04]  /*1d250*/  LDS.64 R12, [R8+-0x8] ;  /* 0xfffff800080c7984 */ /* 0x000e280000000a00 */
[----:B------:R1:W-:Y:S04]  /*1d260*/  STL.64 [R23], R18 ;  /* 0x0000001217007387 */ /* 0x0003e80000100a00 */
[----:B------:R-:W2:Y:S02]  /*1d270*/  LD.E.U8 R11, desc[UR12][R6.64+-0x1] ;  /* 0xffffff0c060b7980 */ /* 0x000ea4000c101100 */
[----:B--2---:R-:W-:-:S05]  /*1d280*/  LEA R11, R11, UR15, 0x3 ;  /* 0x0000000f0b0b7c11 */ /* 0x004fca000f8e18ff */
[----:B------:R-:W0:Y:S02]  /*1d290*/  LDL.64 R14, [R11] ;  /* 0x000000000b0e7983 */ /* 0x000e240000100a00 */
[----:B0-----:R-:W-:-:S04]  /*1d2a0*/  IADD3 R16, P2, PT, R12, R14, RZ ;  /* 0x0000000e0c107210 */ /* 0x001fc80007f5e0ff */
[----:B------:R-:W-:-:S05]  /*1d2b0*/  LEA.HI.X.SX32 R17, R12, R15, 0x1, P2 ;  /* 0x0000000f0c117211 */ /* 0x000fca00010f0eff */
[----:B------:R-:W-:Y:S04]  /*1d2c0*/  STL.64 [R11], R16 ;  /* 0x000000100b007387 */ /* 0x000fe80000100a00 */
[----:B------:R-:W2:Y:S02]  /*1d2d0*/  LD.E.U8 R12, desc[UR12][R6.64] ;  /* 0x0000000c060c7980 */ /* 0x000ea4000c101100 */
[----:B--2---:R-:W-:-:S05]  /*1d2e0*/  LEA R21, R12, UR15, 0x3 ;  /* 0x0000000f0c157c11 */ /* 0x004fca000f8e18ff */
[----:B------:R-:W1:Y:S02]  /*1d2f0*/  LDL.64 R14, [R21] ;  /* 0x00000000150e7983 */ /* 0x000e640000100a00 */
[----:B-1----:R-:W-:-:S04]  /*1d300*/  IADD3 R18, P2, PT, R14, R13, RZ ;  /* 0x0000000d0e127210 */ /* 0x002fc80007f5e0ff */
[----:B------:R-:W-:-:S05]  /*1d310*/  LEA.HI.X.SX32 R19, R13, R15, 0x1, P2 ;  /* 0x0000000f0d137211 */ /* 0x000fca00010f0eff */
[----:B------:R-:W-:Y:S04]  /*1d320*/  STL.64 [R21], R18 ;  /* 0x0000001215007387 */ /* 0x000fe80000100a00 */
[----:B------:R-:W2:Y:S02]  /*1d330*/  LD.E.U8 R12, desc[UR12][R6.64+0x1] ;  /* 0x0000010c060c7980 */ /* 0x000ea4000c101100 */
[----:B--2---:R-:W-:Y:S02]  /*1d340*/  LEA R23, R12, UR15, 0x3 ;  /* 0x0000000f0c177c11 */ /* 0x004fe4000f8e18ff */
[----:B------:R-:W0:Y:S04]  /*1d350*/  LDS.64 R12, [R8] ;  /* 0x00000000080c7984 */ /* 0x000e280000000a00 */
        /* <DEDUP_REMOVED lines=12> */
[----:B------:R-:W0:Y:S04]  /*1d420*/  LDS.64 R12, [R8+0x8] ;  /* 0x00000800080c7984 */ /* 0x000e280000000a00 */
        /* <DEDUP_REMOVED lines=9> */
[----:B------:R-:W0:Y:S04]  /*1d4c0*/  LDS.64 R12, [R8+0x10] ;  /* 0x00001000080c7984 */ /* 0x000e280000000a00 */
        /* <DEDUP_REMOVED lines=32> */
.L_x_227:
[----:B------:R-:W-:Y:S05]  /*1d6d0*/  BSYNC.RECONVERGENT B2 ;  /* 0x0000000000027941 */ /* 0x000fea0003800200 */
.L_x_226:
[----:B------:R-:W-:Y:S05]  /*1d6e0*/  @!P1 BRA `(.L_x_225) ;  /* 0x0000000800189947 */ /* 0x000fea0003800000 */
[----:B------:R-:W-:Y:S02]  /*1d6f0*/  ISETP.GE.U32.AND P2, PT, R24, 0x8, PT ;  /* 0x000000081800780c */ /* 0x000fe40003f46070 */
[----:B------:R-:W-:-:S11]  /*1d700*/  ISETP.NE.AND P1, PT, R26, RZ, PT ;  /* 0x000000ff1a00720c */ /* 0x000fd60003f25270 */
[----:B------:R-:W-:Y:S05]  /*1d710*/  @!P2 BRA `(.L_x_229) ;  /* 0x0000000000f0a947 */ /* 0x000fea0003800000 */
[----:B-1----:R-:W-:-:S05]  /*1d720*/  IADD3 R6, P2, PT, R4, R9, RZ ;  /* 0x0000000904067210 */ /* 0x002fca0007f5e0ff */
[----:B------:R-:W-:-:S05]  /*1d730*/  IMAD.X R7, RZ, RZ, R5, P2 ;  /* 0x000000ffff077224 */ /* 0x000fca00010e0605 */
[----:B------:R-:W2:Y:S01]  /*1d740*/  LD.E.U8 R8, desc[UR12][R6.64] ;  /* 0x0000000c06087980 */ /* 0x000ea2000c101100 */
[----:B------:R-:W1:Y:S01]  /*1d750*/  S2UR UR5, SR_CgaCtaId ;  /* 0x00000000000579c3 */ /* 0x000e620000008800 */
[----:B------:R-:W-:Y:S02]  /*1d760*/  UMOV UR4, 0x400 ;  /* 0x0000040000047882 */ /* 0x000fe40000000000 */
[----:B------:R-:W-:-:S04]  /*1d770*/  UIADD3 UR4, UPT, UPT, UR4, 0x208, URZ ;  /* 0x0000020804047890 */ /* 0x000fc8000fffe0ff */
[----:B-1----:R-:W-:Y:S01]  /*1d780*/  ULEA UR4, UR5, UR4, 0x18 ;  /* 0x0000000405047291 */ /* 0x002fe2000f8ec0ff */
[----:B--2---:R-:W-:-:S05]  /*1d790*/  LEA R19, R8, UR15, 0x3 ;  /* 0x0000000f08137c11 */ /* 0x004fca000f8e18ff */
[----:B0-----:R-:W2:Y:S01]  /*1d7a0*/  LDL.64 R12, [R19] ;  /* 0x00000000130c7983 */ /* 0x001ea20000100a00 */
[----:B------:R-:W-:-:S05]  /*1d7b0*/  LEA R8, R9, UR4, 0x2 ;  /* 0x0000000409087c11 */ /* 0x000fca000f8e10ff */
[----:B------:R-:W2:Y:S02]  /*1d7c0*/  LDS.64 R10, [R8] ;  /* 0x00000000080a7984 */ /* 0x000ea40000000a00 */
[----:B--2---:R-:W-:-:S04]  /*1d7d0*/  IADD3 R14, P2, PT, R10, R12, RZ ;  /* 0x0000000c0a0e7210 */ /* 0x004fc80007f5e0ff */
        /* <DEDUP_REMOVED lines=48> */
.L_x_229:
[----:B------:R-:W-:Y:S05]  /*1dae0*/  @!P1 BRA `(.L_x_225) ;  /* 0x0000000400189947 */ /* 0x000fea0003800000 */
[----:B------:R-:W-:Y:S02]  /*1daf0*/  ISETP.GE.U32.AND P2, PT, R26, 0x4, PT ;  /* 0x000000041a00780c */ /* 0x000fe40003f46070 */
[----:B0-----:R-:W-:-:S04]  /*1db00*/  LOP3.LUT R16, R2, 0x3, RZ, 0xc0, !PT ;  /* 0x0000000302107812 */ /* 0x001fc800078ec0ff */
[----:B------:R-:W-:-:S07]  /*1db10*/  ISETP.NE.AND P1, PT, R16, RZ, PT ;  /* 0x000000ff1000720c */ /* 0x000fce0003f25270 */
[----:B------:R-:W-:Y:S06]  /*1db20*/  @!P2 BRA `(.L_x_230) ;  /* 0x000000000088a947 */ /* 0x000fec0003800000 */
[----:B-1----:R-:W-:-:S05]  /*1db30*/  IADD3 R6, P2, PT, R4, R9, RZ ;  /* 0x0000000904067210 */ /* 0x002fca0007f5e0ff */
[----:B------:R-:W-:-:S05]  /*1db40*/  IMAD.X R7, RZ, RZ, R5, P2 ;  /* 0x000000ffff077224 */ /* 0x000fca00010e0605 */
[----:B------:R-:W3:Y:S01]  /*1db50*/  LD.E.U8 R8, desc[UR12][R6.64] ;  /* 0x0000000c06087980 */ /* 0x000ee2000c101100 */
[----:B------:R-:W0:Y:S01]  /*1db60*/  S2UR UR5, SR_CgaCtaId ;  /* 0x00000000000579c3 */ /* 0x000e220000008800 */
[----:B------:R-:W-:Y:S02]  /*1db70*/  UMOV UR4, 0x400 ;  /* 0x0000040000047882 */ /* 0x000fe40000000000 */
[----:B------:R-:W-:-:S04]  /*1db80*/  UIADD3 UR4, UPT, UPT, UR4, 0x208, URZ ;  /* 0x0000020804047890 */ /* 0x000fc8000fffe0ff */
[----:B0-----:R-:W-:-:S06]  /*1db90*/  ULEA UR4, UR5, UR4, 0x18 ;  /* 0x0000000405047291 */ /* 0x001fcc000f8ec0ff */
[----:B------:R-:W-:-:S05]  /*1dba0*/  LEA R20, R9, UR4, 0x2 ;  /* 0x0000000409147c11 */ /* 0x000fca000f8e10ff */
[----:B--2---:R-:W0:Y:S01]  /*1dbb0*/  LDS.64 R10, [R20] ;  /* 0x00000000140a7984 */ /* 0x004e220000000a00 */
[----:B---3--:R-:W-:-:S05]  /*1dbc0*/  LEA R17, R8, UR15, 0x3 ;  /* 0x0000000f08117c11 */ /* 0x008fca000f8e18ff */
        /* <DEDUP_REMOVED lines=24> */
.L_x_230:
[----:B------:R-:W-:Y:S05]  /*1dd50*/  @!P1 BRA `(.L_x_225) ;  /* 0x00000000007c9947 */ /* 0x000fea0003800000 */
[----:B-1----:R-:W-:-:S05]  /*1dd60*/  IADD3 R4, P1, PT, R4, R9, RZ ;  /* 0x0000000904047210 */ /* 0x002fca0007f3e0ff */
[----:B------:R-:W-:-:S05]  /*1dd70*/  IMAD.X R5, RZ, RZ, R5, P1 ;  /* 0x000000ffff057224 */ /* 0x000fca00008e0605 */
[----:B------:R-:W4:Y:S01]  /*1dd80*/  LD.E.U8 R6, desc[UR12][R4.64] ;  /* 0x0000000c04067980 */ /* 0x000f22000c101100 */
[----:B------:R-:W0:Y:S01]  /*1dd90*/  S2UR UR5, SR_CgaCtaId ;  /* 0x00000000000579c3 */ /* 0x000e220000008800 */
[----:B------:R-:W-:Y:S02]  /*1dda0*/  UMOV UR4, 0x400 ;  /* 0x0000040000047882 */ /* 0x000fe40000000000 */
[----:B------:R-:W-:-:S04]  /*1ddb0*/  UIADD3 UR4, UPT, UPT, UR4, 0x208, URZ ;  /* 0x0000020804047890 */ /* 0x000fc8000fffe0ff */
[----:B0-----:R-:W-:-:S06]  /*1ddc0*/  ULEA UR4, UR5, UR4, 0x18 ;  /* 0x0000000405047291 */ /* 0x001fcc000f8ec0ff */
[----:B------:R-:W-:Y:S02]  /*1ddd0*/  LEA R12, R9, UR4, 0x2 ;  /* 0x00000004090c7c11 */ /* 0x000fe4000f8e10ff */
[----:B----4-:R-:W-:-:S03]  /*1dde0*/  LEA R13, R6, UR15, 0x3 ;  /* 0x0000000f060d7c11 */ /* 0x010fc6000f8e18ff */
[----:B------:R-:W0:Y:S04]  /*1ddf0*/  LDS.64 R6, [R12] ;  /* 0x000000000c067984 */ /* 0x000e280000000a00 */
[----:B--23--:R-:W0:Y:S02]  /*1de00*/  LDL.64 R10, [R13] ;  /* 0x000000000d0a7983 */ /* 0x00ce240000100a00 */
[----:B0-----:R-:W-:-:S04]  /*1de10*/  IADD3 R8, P1, PT, R6, R10, RZ ;  /* 0x0000000a06087210 */ /* 0x001fc80007f3e0ff */
[----:B------:R-:W-:Y:S02]  /*1de20*/  LEA.HI.X.SX32 R9, R6, R11, 0x1, P1 ;  /* 0x0000000b06097211 */ /* 0x000fe400008f0eff */
[----:B------:R-:W-:-:S03]  /*1de30*/  ISETP.NE.AND P1, PT, R16, 0x1, PT ;  /* 0x000000011000780c */ /* 0x000fc60003f25270 */
[----:B------:R0:W-:Y:S10]  /*1de40*/  STL.64 [R13], R8 ;  /* 0x000000080d007387 */ /* 0x0001f40000100a00 */
[----:B------:R-:W-:Y:S05]  /*1de50*/  @!P1 BRA `(.L_x_225) ;  /* 0x00000000003c9947 */ /* 0x000fea0003800000 */
[----:B------:R-:W2:Y:S02]  /*1de60*/  LD.E.U8 R6, desc[UR12][R4.64+0x1] ;  /* 0x0000010c04067980 */ /* 0x000ea4000c101100 */
[----:B--2---:R-:W-:-:S05]  /*1de70*/  LEA R11, R6, UR15, 0x3 ;  /* 0x0000000f060b7c11 */ /* 0x004fca000f8e18ff */
[----:B0-----:R-:W2:Y:S02]  /*1de80*/  LDL.64 R8, [R11] ;  /* 0x000000000b087983 */ /* 0x001ea40000100a00 */
[----:B--2---:R-:W-:-:S04]  /*1de90*/  IADD3 R6, P1, PT, R8, R7, RZ ;  /* 0x0000000708067210 */ /* 0x004fc80007f3e0ff */
[----:B------:R-:W-:Y:S02]  /*1dea0*/  LEA.HI.X.SX32 R7, R7, R9, 0x1, P1 ;  /* 0x0000000907077211 */ /* 0x000fe400008f0eff */
[----:B------:R-:W-:-:S03]  /*1deb0*/  ISETP.NE.AND P1, PT, R16, 0x2, PT ;  /* 0x000000021000780c */ /* 0x000fc60003f25270 */
[----:B------:R0:W-:Y:S10]  /*1dec0*/  STL.64 [R11], R6 ;  /* 0x000000060b007387 */ /* 0x0001f40000100a00 */
[----:B------:R-:W-:Y:S05]  /*1ded0*/  @!P1 BRA `(.L_x_225) ;  /* 0x00000000001c9947 */ /* 0x000fea0003800000 */
[----:B------:R-:W0:Y:S04]  /*1dee0*/  LD.E.U8 R4, desc[UR12][R4.64+0x2] ;  /* 0x0000020c04047980 */ /* 0x000e28000c101100 */
[----:B------:R-:W1:Y:S01]  /*1def0*/  LDS R9, [R12+0x8] ;  /* 0x000008000c097984 */ /* 0x000e620000000800 */
[----:B0-----:R-:W-:-:S05]  /*1df00*/  LEA R11, R4, UR15, 0x3 ;  /* 0x0000000f040b7c11 */ /* 0x001fca000f8e18ff */
[----:B------:R-:W1:Y:S02]  /*1df10*/  LDL.64 R6, [R11] ;  /* 0x000000000b067983 */ /* 0x000e640000100a00 */
[----:B-1----:R-:W-:-:S04]  /*1df20*/  IADD3 R6, P1, PT, R9, R6, RZ ;  /* 0x0000000609067210 */ /* 0x002fc80007f3e0ff */
[----:B------:R-:W-:-:S05]  /*1df30*/  LEA.HI.X.SX32 R7, R9, R7, 0x1, P1 ;  /* 0x0000000709077211 */ /* 0x000fca00008f0eff */
[----:B------:R0:W-:Y:S04]  /*1df40*/  STL.64 [R11], R6 ;  /* 0x000000060b007387 */ /* 0x0001e80000100a00 */
.L_x_225:
[----:B------:R-:W-:Y:S05]  /*1df50*/  BSYNC.RECONVERGENT B1 ;  /* 0x0000000000017941 */ /* 0x000fea0003800200 */
.L_x_224:
[----:B------:R-:W-:Y:S01]  /*1df60*/  BSSY.RECONVERGENT B1, `(.L_x_231) ;  /* 0x00000b2000017945 */ /* 0x000fe20003800200 */
[----:B------:R-:W-:Y:S02]  /*1df70*/  IMAD.MOV.U32 R33, RZ, RZ, RZ ;  /* 0x000000ffff217224 */ /* 0x000fe400078e00ff */
        /* <DEDUP_REMOVED lines=13> */
.L_x_234:
[----:B------:R-:W5:Y:S04]  /*1e050*/  LDL.128 R24, [R35+-0x40] ;  /* 0xffffc00023187983 */ /* 0x000f680000100c00 */
[----:B0123--:R-:W2:Y:S04]  /*1e060*/  LDL.128 R8, [R35+-0x30] ;  /* 0xffffd00023087983 */ /* 0x00fea80000100c00 */
[----:B------:R-:W3:Y:S04]  /*1e070*/  LDL.128 R12, [R35+-0x20] ;  /* 0xffffe000230c7983 */ /* 0x000ee80000100c00 */
[----:B------:R-:W3:Y:S04]  /*1e080*/  LDL.128 R16, [R35+-0x10] ;  /* 0xfffff00023107983 */ /* 0x000ee80000100c00 */
[----:B------:R-:W3:Y:S04]  /*1e090*/  LDL.128 R20, [R35] ;  /* 0x0000000023147983 */ /* 0x000ee80000100c00 */
[----:B----4-:R-:W4:Y:S01]  /*1e0a0*/  LDL.128 R4, [R35+0x10] ;  /* 0x0000100023047983 */ /* 0x010f220000100c00 */
        /* <DEDUP_REMOVED lines=17> */
[----:B---3--:R-:W-:-:S04]  /*1e1c0*/  ISETP.GT.U32.AND P0, PT, R12, R33, PT ;  /* 0x000000210c00720c */ /* 0x008fc80003f04070 */
[----:B------:R-:W-:-:S04]  /*1e1d0*/  ISETP.GT.AND.EX P0, PT, R13, R11, PT, P0 ;  /* 0x0000000b0d00720c */ /* 0x000fc80003f04300 */
[----:B------:R-:W-:Y:S02]  /*1e1e0*/  SEL R13, R13, R11, P0 ;  /* 0x0000000b0d0d7207 */ /* 0x000fe40000000000 */
[----:B------:R0:W3:Y:S01]  /*1e1f0*/  LDL.128 R8, [R35+0x30] ;  /* 0x0000300023087983 */ /* 0x0000e20000100c00 */
        /* <DEDUP_REMOVED lines=50> */
.L_x_233:
[----:B------:R-:W-:Y:S05]  /*1e520*/  @!P1 BRA `(.L_x_232) ;  /* 0x0000000400549947 */ /* 0x000fea0003800000 */
[----:B------:R-:W-:Y:S02]  /*1e530*/  ISETP.GE.U32.AND P0, PT, R30, 0x8, PT ;  /* 0x000000081e00780c */ /* 0x000fe40003f06070 */
[----:B------:R-:W-:-:S11]  /*1e540*/  ISETP.NE.AND P1, PT, R28, RZ, PT ;  /* 0x000000ff1c00720c */ /* 0x000fd60003f25270 */
[----:B------:R-:W-:Y:S05]  /*1e550*/  @!P0 BRA `(.L_x_235) ;  /* 0x0000000000988947 */ /* 0x000fea0003800000 */
[----:B------:R-:W-:-:S05]  /*1e560*/  LEA R20, R32, UR15, 0x3 ;  /* 0x0000000f20147c11 */ /* 0x000fca000f8e18ff */
[----:B01234-:R-:W2:Y:S04]  /*1e570*/  LDL.128 R4, [R20] ;  /* 0x0000000014047983 */ /* 0x01fea80000100c00 */
        /* <DEDUP_REMOVED lines=36> */
.L_x_235:
[----:B------:R-:W-:Y:S05]  /*1e7c0*/  @!P1 BRA `(.L_x_232) ;  /* 0x0000000000ac9947 */ /* 0x000fea0003800000 */
[----:B------:R-:W-:Y:S02]  /*1e7d0*/  ISETP.GE.U32.AND P0, PT, R28, 0x4, PT ;  /* 0x000000041c00780c */ /* 0x000fe40003f06070 */
[----:B------:R-:W-:-:S04]  /*1e7e0*/  LOP3.LUT R29, R29, 0x3, RZ, 0xc0, !PT ;  /* 0x000000031d1d7812 */ /* 0x000fc800078ec0ff */
[----:B------:R-:W-:-:S07]  /*1e7f0*/  ISETP.NE.AND P1, PT, R29, RZ, PT ;  /* 0x000000ff1d00720c */ /* 0x000fce0003f25270 */
[----:B------:R-:W-:Y:S06]  /*1e800*/  @!P0 BRA `(.L_x_236) ;  /* 0x0000000000508947 */ /* 0x000fec0003800000 */
[----:B01----:R-:W-:-:S05]  /*1e810*/  LEA R12, R32, UR15, 0x3 ;  /* 0x0000000f200c7c11 */ /* 0x003fca000f8e18ff */
[----:B--234-:R-:W2:Y:S04]  /*1e820*/  LDL.128 R4, [R12] ;  /* 0x000000000c047983 */ /* 0x01cea80000100c00 */
        /* <DEDUP_REMOVED lines=18> */
.L_x_236:
[----:B------:R-:W-:Y:S05]  /*1e950*/  @!P1 BRA `(.L_x_232) ;  /* 0x0000000000489947 */ /* 0x000fea0003800000 */
[----:B------:R-:W-:-:S05]  /*1e960*/  LEA R32, R32, UR15, 0x3 ;  /* 0x0000000f20207c11 */ /* 0x000fca000f8e18ff */
[----:B01234-:R-:W2:Y:S01]  /*1e970*/  LDL.128 R4, [R32] ;  /* 0x0000000020047983 */ /* 0x01fea20000100c00 */
        /* <DEDUP_REMOVED lines=16> */
.L_x_232:
[----:B------:R-:W-:Y:S05]  /*1ea80*/  BSYNC.RECONVERGENT B1 ;  /* 0x0000000000017941 */ /* 0x000fea0003800200 */
.L_x_231:
[----:B------:R-:W-:Y:S02]  /*1ea90*/  IMAD.MOV.U32 R35, RZ, RZ, R34 ;  /* 0x000000ffff237224 */ /* 0x000fe400078e0022 */
[----:B------:R-:W-:-:S05]  /*1eaa0*/  IMAD.MOV.U32 R34, RZ, RZ, R33 ;  /* 0x000000ffff227224 */ /* 0x000fca00078e0021 */
[----:B------:R0:W-:Y:S02]  /*1eab0*/  STS.64 [R31+0x600], R34 ;  /* 0x000600221f007388 */ /* 0x0001e40000000a00 */
.L_x_70:
[----:B------:R-:W-:Y:S05]  /*1eac0*/  BSYNC.RECONVERGENT B0 ;  /* 0x0000000000007941 */ /* 0x000fea0003800200 */
.L_x_69:
[----:B------:R-:W5:Y:S01]  /*1ead0*/  S2UR UR9, SR_CgaCtaId ;  /* 0x00000000000979c3 */ /* 0x000f620000008800 */
[----:B------:R-:W-:Y:S01]  /*1eae0*/  ISETP.NE.AND P0, PT, R0, RZ, PT ;  /* 0x000000ff0000720c */ /* 0x000fe20003f05270 */
[----:B------:R-:W-:Y:S01]  /*1eaf0*/  UMOV UR8, 0x400 ;  /* 0x0000040000087882 */ /* 0x000fe20000000000 */
[----:B01234-:R-:W-:Y:S01]  /*1eb00*/  IMAD.MOV.U32 R4, RZ, RZ, -0x1 ;  /* 0xffffffffff047424 */ /* 0x01ffe200078e00ff */
[----:B------:R-:W-:Y:S01]  /*1eb10*/  BSSY.RECONVERGENT B0, `(.L_x_237) ;  /* 0x00000cc000007945 */ /* 0x000fe20003800200 */
[----:B------:R-:W-:Y:S01]  /*1eb20*/  IMAD.MOV.U32 R5, RZ, RZ, 0x7fffffff ;  /* 0x7fffffffff057424 */ /* 0x000fe200078e00ff */
[----:B-----5:R-:W-:-:S09]  /*1eb30*/  ULEA UR4, UR9, UR8, 0x18 ;  /* 0x0000000809047291 */ /* 0x020fd2000f8ec0ff */
[----:B------:R0:W-:Y:S01]  /*1eb40*/  STS.64 [UR4+0x6ed8], R4 ;  /* 0x006ed804ff007988 */ /* 0x0001e20008000a04 */
[----:B------:R-:W-:Y:S05]  /*1eb50*/  @P0 BRA `(.L_x_238) ;  /* 0x0000000c001c0947 */ /* 0x000fea0003800000 */
[----:B------:R-:W-:-:S13]  /*1eb60*/  ISETP.GT.AND P0, PT, R2, RZ, PT ;  /* 0x000000ff0200720c */ /* 0x000fda0003f04270 */
[----:B------:R-:W-:Y:S05]  /*1eb70*/  @P0 BRA `(.L_x_239) ;  /* 0x0000000000b80947 */ /* 0x000fea0003800000 */
[----:B------:R-:W-:Y:S01]  /*1eb80*/  UIADD3 UR4, UPT, UPT, UR8, 0x6798, URZ ;  /* 0x0000679808047890 */ /* 0x000fe2000fffe0ff */
[----:B------:R-:W-:Y:S02]  /*1eb90*/  IMAD.MOV.U32 R11, RZ, RZ, -0x1 ;  /* 0xffffffffff0b7424 */ /* 0x000fe400078e00ff */
[----:B------:R-:W-:Y:S01]  /*1eba0*/  IMAD.MOV.U32 R13, RZ, RZ, 0x7fffffff ;  /* 0x7fffffffff0d7424 */ /* 0x000fe200078e00ff */
[----:B------:R-:W-:-:S03]  /*1ebb0*/  ULEA UR5, UR9, UR4, 0x18 ;  /* 0x0000000409057291 */ /* 0x000fc6000f8ec0ff */
[----:B------:R-:W-:-:S09]  /*1ebc0*/  UMOV UR4, URZ ;  /* 0x000000ff00047c82 */ /* 0x000fd20008000000 */
.L_x_240:
[----:B------:R-:W-:Y:S02]  /*1ebd0*/  ULEA UR7, UR4, UR5, 0x4 ;  /* 0x0000000504077291 */ /* 0x000fe4000f8e20ff */
[----:B------:R-:W-:-:S04]  /*1ebe0*/  UIADD3 UR4, UPT, UPT, UR4, 0x4, URZ ;  /* 0x0000000404047890 */ /* 0x000fc8000fffe0ff */
[----:B------:R-:W-:-:S03]  /*1ebf0*/  UISETP.NE.AND UP0, UPT, UR4, 0x64, UPT ;  /* 0x000000640400788c */ /* 0x000fc6000bf05270 */
[----:B01----:R-:W0:Y:S02]  /*1ec00*/  LDS.64 R4, [UR7] ;  /* 0x00000007ff047984 */ /* 0x003e240008000a00 */
[----:B0-----:R-:W-:-:S04]  /*1ec10*/  ISETP.GE.U32.AND P0, PT, R4, R11, PT ;  /* 0x0000000b0400720c */ /* 0x001fc80003f06070 */
[----:B------:R-:W-:-:S13]  /*1ec20*/  ISETP.GE.AND.EX P0, PT, R5, R13, PT, P0 ;  /* 0x0000000d0500720c */ /* 0x000fda0003f06300 */
[----:B------:R-:W0:Y:S01]  /*1ec30*/  @!P0 S2R R7, SR_CgaCtaId ;  /* 0x0000000000078919 */ /* 0x000e220000008800 */
[----:B------:R-:W-:Y:S01]  /*1ec40*/  @!P0 MOV R2, 0x400 ;  /* 0x0000040000028802 */ /* 0x000fe20000000f00 */
[----:B------:R-:W-:Y:S02]  /*1ec50*/  @!P0 IMAD.MOV.U32 R11, RZ, RZ, R4 ;  /* 0x000000ffff0b8224 */ /* 0x000fe400078e0004 */
[----:B------:R-:W-:Y:S01]  /*1ec60*/  @!P0 IMAD.MOV.U32 R13, RZ, RZ, R5 ;  /* 0x000000ffff0d8224 */ /* 0x000fe200078e0005 */
[----:B0-----:R-:W-:-:S05]  /*1ec70*/  @!P0 LEA R15, R7, R2, 0x18 ;  /* 0x00000002070f8211 */ /* 0x001fca00078ec0ff */
[----:B------:R-:W-:Y:S04]  /*1ec80*/  @!P0 STS.64 [R15+0x6ed8], R4 ;  /* 0x006ed8040f008388 */ /* 0x000fe80000000a00 */
[----:B------:R-:W0:Y:S02]  /*1ec90*/  LDS.64 R6, [UR7+0x10] ;  /* 0x00001007ff067984 */ /* 0x000e240008000a00 */
        /* <DEDUP_REMOVED lines=25> */
[----:B------:R1:W-:Y:S01]  /*1ee30*/  @!P0 STS.64 [R7+0x6ed8], R4 ;  /* 0x006ed80407008388 */ /* 0x0003e20000000a00 */
[----:B------:R-:W-:Y:S05]  /*1ee40*/  BRA.U UP0, `(.L_x_240) ;  /* 0xfffffffd00607547 */ /* 0x000fea000b83ffff */
[----:B------:R-:W-:Y:S05]  /*1ee50*/  BRA `(.L_x_238) ;  /* 0x00000008005c7947 */ /* 0x000fea0003800000 */
.L_x_239:
[C---:B------:R-:W-:Y:S01]  /*1ee60*/  LOP3.LUT R17, R2.reuse, 0xf, RZ, 0xc0, !PT ;  /* 0x0000000f02117812 */ /* 0x040fe200078ec0ff */
[----:B------:R-:W-:Y:S01]  /*1ee70*/  IMAD.MOV.U32 R10, RZ, RZ, RZ ;  /* 0x000000ffff0a7224 */ /* 0x000fe200078e00ff */
[C---:B------:R-:W-:Y:S01]  /*1ee80*/  LOP3.LUT R19, R2.reuse, 0x7, RZ, 0xc0, !PT ;  /* 0x0000000702137812 */ /* 0x040fe200078ec0ff */
[----:B------:R-:W-:Y:S01]  /*1ee90*/  IMAD.MOV.U32 R8, RZ, RZ, -0x1 ;  /* 0xffffffffff087424 */ /* 0x000fe200078e00ff */
[C---:B------:R-:W-:Y:S01]  /*1eea0*/  LOP3.LUT R21, R2.reuse, 0x3, RZ, 0xc0, !PT ;  /* 0x0000000302157812 */ /* 0x040fe200078ec0ff */
[----:B0-----:R-:W-:Y:S01]  /*1eeb0*/  VIADD R4, R17, 0xffffffff ;  /* 0xffffffff11047836 */ /* 0x001fe20000000000 */
[----:B------:R-:W-:Y:S01]  /*1eec0*/  LOP3.LUT R2, R2, 0x7ffffff0, RZ, 0xc0, !PT ;  /* 0x7ffffff002027812 */ /* 0x000fe200078ec0ff */
[----:B------:R-:W-:Y:S02]  /*1eed0*/  VIADD R5, R19, 0xffffffff ;  /* 0xffffffff13057836 */ /* 0x000fe40000000000 */
[----:B------:R-:W-:Y:S01]  /*1eee0*/  IMAD.MOV.U32 R9, RZ, RZ, 0x7fffffff ;  /* 0x7fffffffff097424 */ /* 0x000fe200078e00ff */
[----:B------:R-:W-:-:S02]  /*1eef0*/  ISETP.GE.U32.AND P1, PT, R4, 0x7, PT ;  /* 0x000000070400780c */ /* 0x000fc40003f26070 */
[----:B------:R-:W-:-:S13]  /*1ef00*/  ISETP.GE.U32.AND P2, PT, R5, 0x3, PT ;  /* 0x000000030500780c */ /* 0x000fda0003f46070 */
.L_x_250:
[----:B0-----:R-:W0:Y:S01]  /*1ef10*/  S2R R11, SR_CgaCtaId ;  /* 0x00000000000b7919 */ /* 0x001e220000008800 */
[----:B------:R-:W-:Y:S01]  /*1ef20*/  MOV R12, 0x400 ;  /* 0x00000400000c7802 */ /* 0x000fe20000000f00 */
[----:B------:R-:W-:Y:S04]  /*1ef30*/  BSSY.RECONVERGENT B1, `(.L_x_241) ;  /* 0x0000088000017945 */ /* 0x000fe80003800200 */
[----:B------:R-:W-:-:S05]  /*1ef40*/  VIADD R4, R12, 0x6798 ;  /* 0x000067980c047836 */ /* 0x000fca0000000000 */
[----:B0-----:R-:W-:-:S05]  /*1ef50*/  LEA R5, R11, R4, 0x18 ;  /* 0x000000040b057211 */ /* 0x001fca00078ec0ff */
[C---:B--2---:R-:W-:Y:S02]  /*1ef60*/  IMAD R6, R10.reuse, 0x10, R5 ;  /* 0x000000100a067824 */ /* 0x044fe400078e0205 */
[----:B------:R-:W-:-:S03]  /*1ef70*/  VIADD R10, R10, 0x1 ;  /* 0x000000010a0a7836 */ /* 0x000fc60000000000 */
[----:B------:R-:W0:Y:S02]  /*1ef80*/  LDS.64 R4, [R6] ;  /* 0x0000000006047984 */ /* 0x000e240000000a00 */
[----:B------:R-:W-:Y:S02]  /*1ef90*/  ISETP.NE.AND P3, PT, R10, 0x64, PT ;  /* 0x000000640a00780c */ /* 0x000fe40003f65270 */
[----:B0-----:R-:W-:-:S04]  /*1efa0*/  ISETP.GE.U32.AND P0, PT, R4, R8, PT ;  /* 0x000000080400720c */ /* 0x001fc80003f06070 */
[----:B------:R-:W-:-:S13]  /*1efb0*/  ISETP.GE.AND.EX P0, PT, R5, R9, PT, P0 ;  /* 0x000000090500720c */ /* 0x000fda0003f06300 */
[----:B-1-34-:R-:W-:Y:S05]  /*1efc0*/  @P0 BRA `(.L_x_242) ;  /* 0x0000000400f80947 */ /* 0x01afea0003800000 */
[----:B------:R-:W-:Y:S01]  /*1efd0*/  LEA R9, R11, R12, 0x18 ;  /* 0x0000000c0b097211 */ /* 0x000fe200078ec0ff */
[----:B------:R-:W0:Y:S01]  /*1efe0*/  LDCU UR4, c[0x3][0x4] ;  /* 0x00c00080ff0477ac */ /* 0x000e220008000800 */
[----:B------:R-:W-:-:S03]  /*1eff0*/  IMAD.MOV.U32 R13, RZ, RZ, RZ ;  /* 0x000000ffff0d7224 */ /* 0x000fc600078e00ff */
[----:B------:R1:W-:Y:S04]  /*1f000*/  STS.64 [R9+0x6ed8], R4 ;  /* 0x006ed80409007388 */ /* 0x0003e80000000a00 */
[----:B------:R-:W2:Y:S01]  /*1f010*/  LDS.64 R6, [R6+0x8] ;  /* 0x0000080006067984 */ /* 0x000ea20000000a00 */
[----:B0-----:R-:W-:-:S09]  /*1f020*/  UISETP.GE.U32.AND UP0, UPT, UR4, 0x10, UPT ;  /* 0x000000100400788c */ /* 0x001fd2000bf06070 */
[----:B-1----:R-:W-:Y:S05]  /*1f030*/  BRA.U !UP0, `(.L_x_243) ;  /* 0x0000000108b07547 */ /* 0x002fea000b800000 */
[----:B------:R-:W-:Y:S01]  /*1f040*/  VIADD R8, R12, 0x6dd8 ;  /* 0x00006dd80c087836 */ /* 0x000fe20000000000 */
[----:B------:R-:W-:Y:S01]  /*1f050*/  BSSY.RECONVERGENT B2, `(.L_x_244) ;  /* 0x0000029000027945 */ /* 0x000fe20003800200 */
[----:B------:R-:W-:-:S03]  /*1f060*/  IMAD.MOV.U32 R13, RZ, RZ, RZ ;  /* 0x000000ffff0d7224 */ /* 0x000fc600078e00ff */
[----:B------:R-:W-:-:S07]  /*1f070*/  LEA R16, R11, R8, 0x18 ;  /* 0x000000080b107211 */ /* 0x000fce00078ec0ff */
.L_x_245:
[----:B--2---:R-:W-:-:S05]  /*1f080*/  IADD3 R8, P0, PT, R6, R13, RZ ;  /* 0x0000000d06087210 */ /* 0x004fca0007f1e0ff */
[----:B------:R-:W-:-:S05]  /*1f090*/  IMAD.X R9, RZ, RZ, R7, P0 ;  /* 0x000000ffff097224 */ /* 0x000fca00000e0607 */
[----:B----4-:R-:W2:Y:S01]  /*1f0a0*/  LD.E.U8 R14, desc[UR12][R8.64] ;  /* 0x0000000c080e7980 */ /* 0x010ea2000c101100 */
[----:B------:R-:W-:-:S05]  /*1f0b0*/  IMAD.IADD R15, R16, 0x1, R13 ;  /* 0x00000001100f7824 */ /* 0x000fca00078e020d */
[----:B--2---:R0:W-:Y:S04]  /*1f0c0*/  STS.U8 [R15], R14 ;  /* 0x0000000e0f007388 */ /* 0x0041e80000000000 */
[----:B------:R-:W2:Y:S04]  /*1f0d0*/  LD.E.U8 R18, desc[UR12][R8.64+0x1] ;  /* 0x0000010c08127980 */ /* 0x000ea8000c101100 */
[----:B--2---:R1:W-:Y:S04]  /*1f0e0*/  STS.U8 [R15+0x1], R18 ;  /* 0x000001120f007388 */ /* 0x0043e80000000000 */
[----:B------:R-:W2:Y:S04]  /*1f0f0*/  LD.E.U8 R20, desc[UR12][R8.64+0x2] ;  /* 0x0000020c08147980 */ /* 0x000ea8000c101100 */
[----:B--2---:R2:W-:Y:S04]  /*1f100*/  STS.U8 [R15+0x2], R20 ;  /* 0x000002140f007388 */ /* 0x0045e80000000000 */
[----:B------:R-:W3:Y:S04]  /*1f110*/  LD.E.U8 R22, desc[UR12][R8.64+0x3] ;  /* 0x0000030c08167980 */ /* 0x000ee8000c101100 */
[----:B---3--:R3:W-:Y:S04]  /*1f120*/  STS.U8 [R15+0x3], R22 ;  /* 0x000003160f007388 */ /* 0x0087e80000000000 */
[----:B------:R-:W4:Y:S04]  /*1f130*/  LD.E.U8 R24, desc[UR12][R8.64+0x4] ;  /* 0x0000040c08187980 */ /* 0x000f28000c101100 */
[----:B----4-:R4:W-:Y:S04]  /*1f140*/  STS.U8 [R15+0x4], R24 ;  /* 0x000004180f007388 */ /* 0x0109e80000000000 */
[----:B------:R-:W5:Y:S04]  /*1f150*/  LD.E.U8 R26, desc[UR12][R8.64+0x5] ;  /* 0x0000050c081a7980 */ /* 0x000f68000c101100 */
[----:B-----5:R5:W-:Y:S04]  /*1f160*/  STS.U8 [R15+0x5], R26 ;  /* 0x0000051a0f007388 */ /* 0x020be80000000000 */
[----:B0-----:R-:W2:Y:S04]  /*1f170*/  LD.E.U8 R14, desc[UR12][R8.64+0x6] ;  /* 0x0000060c080e7980 */ /* 0x001ea8000c101100 */
[----:B--2---:R0:W-:Y:S04]  /*1f180*/  STS.U8 [R15+0x6], R14 ;  /* 0x0000060e0f007388 */ /* 0x0041e80000000000 */
[----:B-1----:R-:W2:Y:S04]  /*1f190*/  LD.E.U8 R18, desc[UR12][R8.64+0x7] ;  /* 0x0000070c08127980 */ /* 0x002ea8000c101100 */
[----:B--2---:R1:W-:Y:S04]  /*1f1a0*/  STS.U8 [R15+0x7], R18 ;  /* 0x000007120f007388 */ /* 0x0043e80000000000 */
[----:B------:R-:W2:Y:S04]  /*1f1b0*/  LD.E.U8 R20, desc[UR12][R8.64+0x8] ;  /* 0x0000080c08147980 */ /* 0x000ea8000c101100 */
[----:B--2---:R2:W-:Y:S04]  /*1f1c0*/  STS.U8 [R15+0x8], R20 ;  /* 0x000008140f007388 */ /* 0x0045e80000000000 */
[----:B---3--:R-:W3:Y:S04]  /*1f1d0*/  LD.E.U8 R22, desc[UR12][R8.64+0x9] ;  /* 0x0000090c08167980 */ /* 0x008ee8000c101100 */
[----:B---3--:R3:W-:Y:S04]  /*1f1e0*/  STS.U8 [R15+0x9], R22 ;  /* 0x000009160f007388 */ /* 0x0087e80000000000 */
[----:B----4-:R-:W4:Y:S04]  /*1f1f0*/  LD.E.U8 R24, desc[UR12][R8.64+0xa] ;  /* 0x00000a0c08187980 */ /* 0x010f28000c101100 */
[----:B----4-:R4:W-:Y:S04]  /*1f200*/  STS.U8 [R15+0xa], R24 ;  /* 0x00000a180f007388 */ /* 0x0109e80000000000 */
[----:B-----5:R-:W5:Y:S04]  /*1f210*/  LD.E.U8 R26, desc[UR12][R8.64+0xb] ;  /* 0x00000b0c081a7980 */ /* 0x020f68000c101100 */
[----:B-----5:R4:W-:Y:S04]  /*1f220*/  STS.U8 [R15+0xb], R26 ;  /* 0x00000b1a0f007388 */ /* 0x0209e80000000000 */
[----:B0-----:R-:W5:Y:S04]  /*1f230*/  LD.E.U8 R14, desc[UR12][R8.64+0xc] ;  /* 0x00000c0c080e7980 */ /* 0x001f68000c101100 */
[----:B-----5:R4:W-:Y:S04]  /*1f240*/  STS.U8 [R15+0xc], R14 ;  /* 0x00000c0e0f007388 */ /* 0x0209e80000000000 */
[----:B-1----:R-:W5:Y:S04]  /*1f250*/  LD.E.U8 R18, desc[UR12][R8.64+0xd] ;  /* 0x00000d0c08127980 */ /* 0x002f68000c101100 */
[----:B-----5:R4:W-:Y:S04]  /*1f260*/  STS.U8 [R15+0xd], R18 ;  /* 0x00000d120f007388 */ /* 0x0209e80000000000 */
[----:B--2---:R-:W2:Y:S04]  /*1f270*/  LD.E.U8 R20, desc[UR12][R8.64+0xe] ;  /* 0x00000e0c08147980 */ /* 0x004ea8000c101100 */
[----:B--2---:R4:W-:Y:S04]  /*1f280*/  STS.U8 [R15+0xe], R20 ;  /* 0x00000e140f007388 */ /* 0x0049e80000000000 */
[----:B---3--:R-:W2:Y:S01]  /*1f290*/  LD.E.U8 R22, desc[UR12][R8.64+0xf] ;  /* 0x00000f0c08167980 */ /* 0x008ea2000c101100 */
[----:B------:R-:W-:-:S05]  /*1f2a0*/  VIADD R13, R13, 0x10 ;  /* 0x000000100d0d7836 */ /* 0x000fca0000000000 */
[----:B------:R-:W-:Y:S01]  /*1f2b0*/  ISETP.NE.AND P0, PT, R13, R2, PT ;  /* 0x000000020d00720c */ /* 0x000fe20003f05270 */
[----:B--2---:R4:W-:-:S12]  /*1f2c0*/  STS.U8 [R15+0xf], R22 ;  /* 0x00000f160f007388 */ /* 0x0049d80000000000 */
[----:B------:R-:W-:Y:S05]  /*1f2d0*/  @P0 BRA `(.L_x_245) ;  /* 0xfffffffc00680947 */ /* 0x000fea000383ffff */
[----:B------:R-:W-:Y:S05]  /*1f2e0*/  BSYNC.RECONVERGENT B2 ;  /* 0x0000000000027941 */ /* 0x000fea0003800200 */
.L_x_244:
[----:B------:R-:W-:-:S07]  /*1f2f0*/  IMAD.MOV.U32 R13, RZ, RZ, R2 ;  /* 0x000000ffff0d7224 */ /* 0x000fce00078e0002 */
.L_x_243:
[----:B------:R-:W-:Y:S01]  /*1f300*/  ISETP.NE.AND P0, PT, R17, RZ, PT ;  /* 0x000000ff1100720c */ /* 0x000fe20003f05270 */
[----:B------:R-:W-:Y:S02]  /*1f310*/  IMAD.MOV.U32 R8, RZ, RZ, R4 ;  /* 0x000000ffff087224 */ /* 0x000fe400078e0004 */
[----:B------:R-:W-:-:S10]  /*1f320*/  IMAD.MOV.U32 R9, RZ, RZ, R5 ;  /* 0x000000ffff097224 */ /* 0x000fd400078e0005 */
[----:B------:R-:W-:Y:S05]  /*1f330*/  @!P0 BRA `(.L_x_242) ;  /* 0x00000004001c8947 */ /* 0x000fea0003800000 */
[----:B------:R-:W-:Y:S01]  /*1f340*/  BSSY.RECONVERGENT B2, `(.L_x_246) ;  /* 0x0000019000027945 */ /* 0x000fe20003800200 */
[----:B------:R-:W-:-:S03]  /*1f350*/  ISETP.NE.AND P4, PT, R19, RZ, PT ;  /* 0x000000ff1300720c */ /* 0x000fc60003f85270 */
[----:B------:R-:W-:Y:S10]  /*1f360*/  @!P1 BRA `(.L_x_247) ;  /* 0x0000000000589947 */ /* 0x000ff40003800000 */
[----:B--2---:R-:W-:-:S05]  /*1f370*/  IADD3 R8, P0, PT, R6, R13, RZ ;  /* 0x0000000d06087210 */ /* 0x004fca0007f1e0ff */
[----:B------:R-:W-:-:S05]  /*1f380*/  IMAD.X R9, RZ, RZ, R7, P0 ;  /* 0x000000ffff097224 */ /* 0x000fca00000e0607 */
[----:B----4-:R-:W2:Y:S01]  /*1f390*/  LD.E.U8 R14, desc[UR12][R8.64] ;  /* 0x0000000c080e7980 */ /* 0x010ea2000c101100 */
[----:B------:R-:W-:-:S05]  /*1f3a0*/  VIADD R16, R12, 0x6dd8 ;  /* 0x00006dd80c107836 */ /* 0x000fca0000000000 */
[----:B------:R-:W-:-:S05]  /*1f3b0*/  LEA R16, R11, R16, 0x18 ;  /* 0x000000100b107211 */ /* 0x000fca00078ec0ff */
[----:B------:R-:W-:-:S05]  /*1f3c0*/  IMAD.IADD R15, R13, 0x1, R16 ;  /* 0x000000010d0f7824 */ /* 0x000fca00078e0210 */
[----:B--2---:R0:W-:Y:S04]  /*1f3d0*/  STS.U8 [R15], R14 ;  /* 0x0000000e0f007388 */ /* 0x0041e80000000000 */
[----:B------:R-:W2:Y:S04]  /*1f3e0*/  LD.E.U8 R16, desc[UR12][R8.64+0x1] ;  /* 0x0000010c08107980 */ /* 0x000ea8000c101100 */
[----:B--2---:R1:W-:Y:S04]  /*1f3f0*/  STS.U8 [R15+0x1], R16 ;  /* 0x000001100f007388 */ /* 0x0043e80000000000 */
        /* <DEDUP_REMOVED lines=8> */
[----:B0-----:R-:W2:Y:S04]  /*1f480*/  LD.E.U8 R14, desc[UR12][R8.64+0x6] ;  /* 0x0000060c080e7980 */ /* 0x001ea8000c101100 */
[----:B--2---:R3:W-:Y:S04]  /*1f490*/  STS.U8 [R15+0x6], R14 ;  /* 0x0000060e0f007388 */ /* 0x0047e80000000000 */
[----:B-1----:R-:W2:Y:S01]  /*1f4a0*/  LD.E.U8 R16, desc[UR12][R8.64+0x7] ;  /* 0x0000070c08107980 */ /* 0x002ea2000c101100 */
[----:B------:R-:W-:-:S03]  /*1f4b0*/  VIADD R13, R13, 0x8 ;  /* 0x000000080d0d7836 */ /* 0x000fc60000000000 */
[----:B--2---:R3:W-:Y:S04]  /*1f4c0*/  STS.U8 [R15+0x7], R16 ;  /* 0x000007100f007388 */ /* 0x0047e80000000000 */
.L_x_247:
[----:B------:R-:W-:Y:S05]  /*1f4d0*/  BSYNC.RECONVERGENT B2 ;  /* 0x0000000000027941 */ /* 0x000fea0003800200 */
.L_x_246:
[----:B------:R-:W-:Y:S02]  /*1f4e0*/  IMAD.MOV.U32 R8, RZ, RZ, R4 ;  /* 0x000000ffff087224 */ /* 0x000fe400078e0004 */
[----:B------:R-:W-:Y:S01]  /*1f4f0*/  IMAD.MOV.U32 R9, RZ, RZ, R5 ;  /* 0x000000ffff097224 */ /* 0x000fe200078e0005 */
[----:B------:R-:W-:Y:S06]  /*1f500*/  @!P4 BRA `(.L_x_242) ;  /* 0x0000000000a8c947 */ /* 0x000fec0003800000 */
[----:B------:R-:W-:Y:S01]  /*1f510*/  BSSY.RECONVERGENT B2, `(.L_x_248) ;  /* 0x0000011000027945 */ /* 0x000fe20003800200 */
[----:B------:R-:W-:-:S03]  /*1f520*/  ISETP.NE.AND P4, PT, R21, RZ, PT ;  /* 0x000000ff1500720c */ /* 0x000fc60003f85270 */
[----:B------:R-:W-:Y:S10]  /*1f530*/  @!P2 BRA `(.L_x_249) ;  /* 0x000000000038a947 */ /* 0x000ff40003800000 */
[----:B--2---:R-:W-:-:S05]  /*1f540*/  IADD3 R8, P0, PT, R6, R13, RZ ;  /* 0x0000000d06087210 */ /* 0x004fca0007f1e0ff */
[----:B------:R-:W-:-:S05]  /*1f550*/  IMAD.X R9, RZ, RZ, R7, P0 ;  /* 0x000000ffff097224 */ /* 0x000fca00000e0607 */
[----:B---34-:R-:W2:Y:S01]  /*1f560*/  LD.E.U8 R14, desc[UR12][R8.64] ;  /* 0x0000000c080e7980 */ /* 0x018ea2000c101100 */
        /* <DEDUP_REMOVED lines=8> */
[----:B------:R-:W2:Y:S01]  /*1f5f0*/  LD.E.U8 R18, desc[UR12][R8.64+0x3] ;  /* 0x0000030c08127980 */ /* 0x000ea2000c101100 */
[----:B------:R-:W-:-:S03]  /*1f600*/  VIADD R13, R13, 0x4 ;  /* 0x000000040d0d7836 */ /* 0x000fc60000000000 */
[----:B--2---:R0:W-:Y:S04]  /*1f610*/  STS.U8 [R23+0x3], R18 ;  /* 0x0000031217007388 */ /* 0x0041e80000000000 */
.L_x_249:
[----:B------:R-:W-:Y:S05]  /*1f620*/  BSYNC.RECONVERGENT B2 ;  /* 0x0000000000027941 */ /* 0x000fea0003800200 */
.L_x_248:
[----:B------:R-:W-:Y:S02]  /*1f630*/  IMAD.MOV.U32 R8, RZ, RZ, R4 ;  /* 0x000000ffff087224 */ /* 0x000fe400078e0004 */
[----:B------:R-:W-:Y:S01]  /*1f640*/  IMAD.MOV.U32 R9, RZ, RZ, R5 ;  /* 0x000000ffff097224 */ /* 0x000fe200078e0005 */
[----:B------:R-:W-:Y:S06]  /*1f650*/  @!P4 BRA `(.L_x_242) ;  /* 0x000000000054c947 */ /* 0x000fec0003800000 */
[----:B--2---:R-:W-:-:S05]  /*1f660*/  IADD3 R6, P0, PT, R6, R13, RZ ;  /* 0x0000000d06067210 */ /* 0x004fca0007f1e0ff */
[----:B------:R-:W-:-:S05]  /*1f670*/  IMAD.X R7, RZ, RZ, R7, P0 ;  /* 0x000000ffff077224 */ /* 0x000fca00000e0607 */
[----:B0--34-:R-:W2:Y:S01]  /*1f680*/  LD.E.U8 R14, desc[UR12][R6.64] ;  /* 0x0000000c060e7980 */ /* 0x019ea2000c101100 */
[----:B------:R-:W-:Y:S01]  /*1f690*/  VIADD R12, R12, 0x6dd8 ;  /* 0x00006dd80c0c7836 */ /* 0x000fe20000000000 */
[----:B------:R-:W-:Y:S01]  /*1f6a0*/  ISETP.NE.AND P0, PT, R21, 0x1, PT ;  /* 0x000000011500780c */ /* 0x000fe20003f05270 */
[----:B------:R-:W-:Y:S02]  /*1f6b0*/  IMAD.MOV.U32 R8, RZ, RZ, R4 ;  /* 0x000000ffff087224 */ /* 0x000fe400078e0004 */
[----:B------:R-:W-:Y:S01]  /*1f6c0*/  IMAD.MOV.U32 R9, RZ, RZ, R5 ;  /* 0x000000ffff097224 */ /* 0x000fe200078e0005 */
[----:B------:R-:W-:-:S05]  /*1f6d0*/  LEA R12, R11, R12, 0x18 ;  /* 0x0000000c0b0c7211 */ /* 0x000fca00078ec0ff */
[----:B------:R-:W-:-:S05]  /*1f6e0*/  IMAD.IADD R13, R12, 0x1, R13 ;  /* 0x000000010c0d7824 */ /* 0x000fca00078e020d */
[----:B--2---:R1:W-:Y:S01]  /*1f6f0*/  STS.U8 [R13], R14 ;  /* 0x0000000e0d007388 */ /* 0x0043e20000000000 */
[----:B------:R-:W-:Y:S05]  /*1f700*/  @!P0 BRA `(.L_x_242) ;  /* 0x0000000000288947 */ /* 0x000fea0003800000 */
[----:B------:R-:W2:Y:S01]  /*1f710*/  LD.E.U8 R11, desc[UR12][R6.64+0x1] ;  /* 0x0000010c060b7980 */ /* 0x000ea2000c101100 */
[----:B------:R-:W-:Y:S01]  /*1f720*/  ISETP.NE.AND P0, PT, R21, 0x2, PT ;  /* 0x000000021500780c */ /* 0x000fe20003f05270 */
[----:B------:R-:W-:Y:S02]  /*1f730*/  IMAD.MOV.U32 R8, RZ, RZ, R4 ;  /* 0x000000ffff087224 */ /* 0x000fe400078e0004 */
[----:B------:R-:W-:Y:S01]  /*1f740*/  IMAD.MOV.U32 R9, RZ, RZ, R5 ;  /* 0x000000ffff097224 */ /* 0x000fe200078e0005 */
[----:B--2---:R0:W-:Y:S09]  /*1f750*/  STS.U8 [R13+0x1], R11 ;  /* 0x0000010b0d007388 */ /* 0x0041f20000000000 */
[----:B------:R-:W-:Y:S05]  /*1f760*/  @!P0 BRA `(.L_x_242) ;  /* 0x0000000000108947 */ /* 0x000fea0003800000 */
[----:B------:R-:W2:Y:S01]  /*1f770*/  LD.E.U8 R6, desc[UR12][R6.64+0x2] ;  /* 0x0000020c06067980 */ /* 0x000ea2000c101100 */
[----:B------:R-:W-:Y:S02]  /*1f780*/  IMAD.MOV.U32 R8, RZ, RZ, R4 ;  /* 0x000000ffff087224 */ /* 0x000fe400078e0004 */
[----:B------:R-:W-:Y:S01]  /*1f790*/  IMAD.MOV.U32 R9, RZ, RZ, R5 ;  /* 0x000000ffff097224 */ /* 0x000fe200078e0005 */
[----:B--2---:R2:W-:Y:S06]  /*1f7a0*/  STS.U8 [R13+0x2], R6 ;  /* 0x000002060d007388 */ /* 0x0045ec0000000000 */
.L_x_242:
[----:B------:R-:W-:Y:S05]  /*1f7b0*/  BSYNC.RECONVERGENT B1 ;  /* 0x0000000000017941 */ /* 0x000fea0003800200 */
.L_x_241:
[----:B------:R-:W-:Y:S05]  /*1f7c0*/  @P3 BRA `(.L_x_250) ;  /* 0xfffffff400d03947 */ /* 0x000fea000383ffff */
.L_x_238:
[----:B------:R-:W-:Y:S05]  /*1f7d0*/  BSYNC.RECONVERGENT B0 ;  /* 0x0000000000007941 */ /* 0x000fea0003800200 */
.L_x_237:
[----:B------:R-:W5:Y:S01]  /*1f7e0*/  LDCU.64 UR10, c[0x3][URZ] ;  /* 0x00c00000ff0a77ac */ /* 0x000f620008000a00 */
[----:B------:R-:W0:Y:S01]  /*1f7f0*/  S2UR UR9, SR_CgaCtaId ;  /* 0x00000000000979c3 */ /* 0x000e220000008800 */
[----:B------:R-:W-:Y:S01]  /*1f800*/  LOP3.LUT R28, RZ, R0, RZ, 0x33, !PT ;  /* 0x00000000ff1c7212 */ /* 0x000fe200078e33ff */
[----:B------:R-:W-:Y:S01]  /*1f810*/  BSSY.RECONVERGENT B1, `(.L_x_251) ;  /* 0x00010cf000017945 */ /* 0x000fe20003800200 */
[----:B------:R-:W-:-:S03]  /*1f820*/  UMOV UR5, 0x400 ;  /* 0x0000040000057882 */ /* 0x000fc60000000000 */
[----:B------:R-:W-:Y:S01]  /*1f830*/  BSSY.RELIABLE B0, `(.L_x_252) ;  /* 0x00010cb000007945 */ /* 0x000fe20003800100 */
[----:B------:R-:W-:Y:S01]  /*1f840*/  UIADD3 UR5, UPT, UPT, UR5, 0x6dd8, URZ ;  /* 0x00006dd805057890 */ /* 0x000fe2000fffe0ff */
[----:B----4-:R-:W-:Y:S01]  /*1f850*/  IMAD.MOV.U32 R26, RZ, RZ, RZ ;  /* 0x000000ffff1a7224 */ /* 0x010fe200078e00ff */
[----:B------:R-:W-:Y:S01]  /*1f860*/  UIADD3 UR6, UPT, UPT, UR6, 0x320, URZ ;  /* 0x0000032006067890 */ /* 0x000fe2000fffe0ff */
[----:B------:R-:W-:Y:S01]  /*1f870*/  VIADD R2, R1, 0x190 ;  /* 0x0000019001027836 */ /* 0x000fe20000000000 */
[----:B-----5:R-:W-:Y:S01]  /*1f880*/  UISETP.LT.AND UP0, UPT, UR10, 0x1, UPT ;  /* 0x000000010a00788c */ /* 0x020fe2000bf01270 */
[----:B------:R-:W-:Y:S01]  /*1f890*/  VIADD R28, R28, UR11 ;  /* 0x0000000b1c1c7c36 */ /* 0x000fe20008000000 */
[----:B------:R-:W-:Y:S02]  /*1f8a0*/  ULOP3.LUT UR18, UR10, 0xf, URZ, 0xc0, !UPT ;  /* 0x0000000f0a127892 */ /* 0x000fe4000f8ec0ff */
[----:B------:R-:W-:Y:S02]  /*1f8b0*/  USEL UR4, UR10, 0x1, !UP0 ;  /* 0x000000010a047887 */ /* 0x000fe4000c000000 */
[----:B------:R-:W-:-:S02]  /*1f8c0*/  ULOP3.LUT UR19, UR10, 0x7, URZ, 0xc0, !UPT ;  /* 0x000000070a137892 */ /* 0x000fc4000f8ec0ff */
[----:B------:R-:W-:Y:S01]  /*1f8d0*/  ULOP3.LUT UR20, UR11, 0xf, URZ, 0xc0, !UPT ;  /* 0x0000000f0b147892 */ /* 0x000fe2000f8ec0ff */
[----:B------:R-:W-:Y:S01]  /*1f8e0*/  IMAD.U32 R30, RZ, RZ, UR18 ;  /* 0x00000012ff1e7e24 */ /* 0x000fe2000f8e00ff */
[----:B------:R-:W-:Y:S01]  /*1f8f0*/  UISETP.LT.AND UP1, UPT, UR11, 0x1, UPT ;  /* 0x000000010b00788c */ /* 0x000fe2000bf21270 */
[----:B------:R-:W-:Y:S01]  /*1f900*/  IMAD.U32 R27, RZ, RZ, UR4 ;  /* 0x00000004ff1b7e24 */ /* 0x000fe2000f8e00ff */
[----:B------:R-:W-:Y:S01]  /*1f910*/  UIADD3 UR14, UPT, UPT, UR11, -0x1, URZ ;  /* 0xffffffff0b0e7890 */ /* 0x000fe2000fffe0ff */
[----:B------:R-:W-:Y:S01]  /*1f920*/  IMAD.U32 R29, RZ, RZ, UR19 ;  /* 0x00000013ff1d7e24 */ /* 0x000fe2000f8e00ff */
[----:B------:R-:W-:Y:S01]  /*1f930*/  ULOP3.LUT UR7, UR10, 0x7ffffff0, URZ, 0xc0, !UPT ;  /* 0x7ffffff00a077892 */ /* 0x000fe2000f8ec0ff */
[----:B------:R-:W-:Y:S01]  /*1f940*/  IMAD.U32 R25, RZ, RZ, UR20 ;  /* 0x00000014ff197e24 */ /* 0x000fe2000f8e00ff */
[----:B------:R-:W-:Y:S01]  /*1f950*/  ULOP3.LUT UR21, UR10, 0x3, URZ, 0xc0, !UPT ;  /* 0x000000030a157892 */ /* 0x000fe2000f8ec0ff */
[----:B------:R-:W-:Y:S01]  /*1f960*/  VIADD R30, R30, 0xffffffff ;  /* 0xffffffff1e1e7836 */ /* 0x000fe20000000000 */
[----:B------:R-:W-:Y:S01]  /*1f970*/  USEL UR10, UR11, 0x1, !UP1 ;  /* 0x000000010b0a7887 */ /* 0x000fe2000c800000 */
[----:B---3--:R-:W-:Y:S01]  /*1f980*/  IMAD.U32 R24, RZ, RZ, UR14 ;  /* 0x0000000eff187e24 */ /* 0x008fe2000f8e00ff */
[----:B------:R-:W-:Y:S01]  /*1f990*/  ULOP3.LUT UR16, UR11, 0x7, URZ, 0xc0, !UPT ;  /* 0x000000070b107892 */ /* 0x000fe2000f8ec0ff */
[----:B------:R-:W-:Y:S01]  /*1f9a0*/  VIADD R29, R29, 0xffffffff ;  /* 0xffffffff1d1d7836 */ /* 0x000fe20000000000 */
[----:B------:R-:W-:Y:S01]  /*1f9b0*/  LOP3.LUT R27, R27, 0x3, RZ, 0xc0, !PT ;  /* 0x000000031b1b7812 */ /* 0x000fe200078ec0ff */
[----:B------:R-:W-:Y:S01]  /*1f9c0*/  VIADD R25, R25, 0xffffffff ;  /* 0xffffffff19197836 */ /* 0x000fe20000000000 */
[----:B------:R-:W-:-:S02]  /*1f9d0*/  ULOP3.LUT UR24, UR10, 0x3, URZ, 0xc0, !UPT ;  /* 0x000000030a187892 */ /* 0x000fc4000f8ec0ff */
[----:B------:R-:W-:Y:S02]  /*1f9e0*/  ULOP3.LUT UR17, UR11, 0x3, URZ, 0xc0, !UPT ;  /* 0x000000030b117892 */ /* 0x000fe4000f8ec0ff */
[----:B------:R-:W-:Y:S02]  /*1f9f0*/  ULOP3.LUT UR8, UR11, 0x7ffffff0, URZ, 0xc0, !UPT ;  /* 0x7ffffff00b087892 */ /* 0x000fe4000f8ec0ff */
[----:B------:R-:W-:Y:S02]  /*1fa00*/  ULOP3.LUT UR22, UR11, 0x7ffffffc, URZ, 0xc0, !UPT ;  /* 0x7ffffffc0b167892 */ /* 0x000fe4000f8ec0ff */
[----:B------:R-:W-:Y:S02]  /*1fa10*/  UIADD3 UR23, UPT, UPT, UR16, -0x1, URZ ;  /* 0xffffffff10177890 */ /* 0x000fe4000fffe0ff */
[----:B0-----:R-:W-:Y:S02]  /*1fa20*/  ULEA UR9, UR9, UR5, 0x18 ;  /* 0x0000000509097291 */ /* 0x001fe4000f8ec0ff */
[----:B------:R-:W-:-:S12]  /*1fa30*/  ULOP3.LUT UR10, UR10, 0x7ffffffc, URZ, 0xc0, !UPT ;  /* 0x7ffffffc0a0a7892 */ /* 0x000fd8000f8ec0ff */
.L_x_405:
[----:B0-----:R-:W0:Y:S01]  /*1fa40*/  S2R R31, SR_TID.X ;  /* 0x00000000001f7919 */ /* 0x001e220000002100 */
[----:B------:R-:W-:Y:S01]  /*1fa50*/  BSSY.RECONVERGENT B2, `(.L_x_253) ;  /* 0x000037a000027945 */ /* 0x000fe20003800200 */
[----:B0-----:R-:W-:-:S13]  /*1fa60*/  ISETP.GE.U32.AND P0, PT, R31, 0xf, PT ;  /* 0x0000000f1f00780c */ /* 0x001fda0003f06070 */
[----:B--234-:R-:W-:Y:S05]  /*1fa70*/  @P0 BRA `(.L_x_254) ;  /* 0x0000003400dc0947 */ /* 0x01cfea0003800000 */
[--C-:B-1----:R-:W-:Y:S01]  /*1fa80*/  SHF.R.U32.HI R4, RZ, 0x1, R3.reuse ;  /* 0x00000001ff047819 */ /* 0x102fe20000011603 */
[----:B------:R-:W-:Y:S01]  /*1fa90*/  BSSY.RECONVERGENT B3, `(.L_x_255) ;  /* 0x0000014000037945 */ /* 0x000fe20003800200 */
[--C-:B------:R-:W-:Y:S02]  /*1faa0*/  SHF.R.U32.HI R5, RZ, 0x15, R3.reuse ;  /* 0x00000015ff057819 */ /* 0x100fe40000011603 */
[----:B--2---:R-:W-:-:S04]  /*1fab0*/  SHF.R.U32.HI R6, RZ, 0x1f, R3 ;  /* 0x0000001fff067819 */ /* 0x004fc80000011603 */
[----:B------:R-:W-:-:S04]  /*1fac0*/  LOP3.LUT R4, R6, R5, R4, 0x96, !PT ;  /* 0x0000000506047212 */ /* 0x000fc800078e9604 */
[----:B------:R-:W-:-:S05]  /*1fad0*/  LOP3.LUT R4, R4, 0x1, R3, 0x48, !PT ;  /* 0x0000000104047812 */ /* 0x000fca00078e4803 */
[----:B------:R-:W-:-:S04]  /*1fae0*/  IMAD R3, R3, 0x2, R4 ;  /* 0x0000000203037824 */ /* 0x000fc800078e0204 */
[----:B------:R-:W-:-:S05]  /*1faf0*/  IMAD.HI.U32 R4, R3, 0x51eb851f, RZ ;  /* 0x51eb851f03047827 */ /* 0x000fca00078e00ff */
[----:B------:R-:W-:-:S05]  /*1fb00*/  SHF.R.U32.HI R4, RZ, 0x5, R4 ;  /* 0x00000005ff047819 */ /* 0x000fca0000011604 */
[----:B------:R-:W-:-:S07]  /*1fb10*/  IMAD R6, R4, -0x64, R3 ;  /* 0xffffff9c04067824 */ /* 0x000fce00078e0203 */
.L_x_256:
[--C-:B------:R-:W-:Y:S02]  /*1fb20*/  SHF.R.U32.HI R4, RZ, 0x1, R3.reuse ;  /* 0x00000001ff047819 */ /* 0x100fe40000011603 */
[--C-:B------:R-:W-:Y:S02]  /*1fb30*/  SHF.R.U32.HI R5, RZ, 0x15, R3.reuse ;  /* 0x00000015ff057819 */ /* 0x100fe40000011603 */
[----:B------:R-:W-:-:S04]  /*1fb40*/  SHF.R.U32.HI R7, RZ, 0x1f, R3 ;  /* 0x0000001fff077819 */ /* 0x000fc80000011603 */
[----:B------:R-:W-:-:S04]  /*1fb50*/  LOP3.LUT R4, R7, R5, R4, 0x96, !PT ;  /* 0x0000000507047212 */ /* 0x000fc800078e9604 */
[----:B------:R-:W-:-:S05]  /*1fb60*/  LOP3.LUT R4, R4, 0x1, R3, 0x48, !PT ;  /* 0x0000000104047812 */ /* 0x000fca00078e4803 */
[----:B------:R-:W-:-:S04]  /*1fb70*/  IMAD R3, R3, 0x2, R4 ;  /* 0x0000000203037824 */ /* 0x000fc800078e0204 */
[----:B------:R-:W-:-:S05]  /*1fb80*/  IMAD.HI.U32 R4, R3, 0x51eb851f, RZ ;  /* 0x51eb851f03047827 */ /* 0x000fca00078e00ff */
[----:B------:R-:W-:-:S05]  /*1fb90*/  SHF.R.U32.HI R4, RZ, 0x5, R4 ;  /* 0x00000005ff047819 */ /* 0x000fca0000011604 */
[----:B------:R-:W-:-:S05]  /*1fba0*/  IMAD R7, R4, -0x64, R3 ;  /* 0xffffff9c04077824 */ /* 0x000fca00078e0203 */
[----:B------:R-:W-:-:S13]  /*1fbb0*/  ISETP.NE.AND P0, PT, R6, R7, PT ;  /* 0x000000070600720c */ /* 0x000fda0003f05270 */
[----:B------:R-:W-:Y:S05]  /*1fbc0*/  @!P0 BRA `(.L_x_256) ;  /* 0xfffffffc00d48947 */ /* 0x000fea000383ffff */
[----:B------:R-:W-:Y:S05]  /*1fbd0*/  BSYNC.RECONVERGENT B3 ;  /* 0x0000000000037941 */ /* 0x000fea0003800200 */
.L_x_255:
[----:B------:R-:W-:Y:S01]  /*1fbe0*/  BSSY.RECONVERGENT B3, `(.L_x_257) ;  /* 0x000000f000037945 */ /* 0x000fe20003800200 */
.L_x_258:
[--C-:B------:R-:W-:Y:S01]  /*1fbf0*/  SHF.R.U32.HI R4, RZ, 0x1, R3.reuse ;  /* 0x00000001ff047819 */ /* 0x100fe20000011603 */
[----:B------:R-:W-:Y:S01]  /*1fc00*/  IMAD.SHL.U32 R9, R3, 0x2, RZ ;  /* 0x0000000203097824 */ /* 0x000fe200078e00ff */
[--C-:B------:R-:W-:Y:S02]  /*1fc10*/  SHF.R.U32.HI R5, RZ, 0x15, R3.reuse ;  /* 0x00000015ff057819 */ /* 0x100fe40000011603 */
[----:B------:R-:W-:-:S04]  /*1fc20*/  SHF.R.U32.HI R8, RZ, 0x1f, R3 ;  /* 0x0000001fff087819 */ /* 0x000fc80000011603 */
[----:B------:R-:W-:Y:S01]  /*1fc30*/  LOP3.LUT R10, R8, R4, R5, 0x96, !PT ;  /* 0x00000004080a7212 */ /* 0x000fe200078e9605 */
[----:B------:R-:W-:-:S03]  /*1fc40*/  IMAD.MOV.U32 R8, RZ, RZ, R3 ;  /* 0x000000ffff087224 */ /* 0x000fc600078e0003 */
[----:B------:R-:W-:-:S04]  /*1fc50*/  LOP3.LUT R4, R10, 0x1, R3, 0x48, !PT ;  /* 0x000000010a047812 */ /* 0x000fc800078e4803 */
[----:B------:R-:W-:-:S05]  /*1fc60*/  LOP3.LUT R3, R4, R9, RZ, 0xfc, !PT ;  /* 0x0000000904037212 */ /* 0x000fca00078efcff */
[----:B------:R-:W-:-:S05]  /*1fc70*/  IMAD.HI.U32 R4, R3, 0x51eb851f, RZ ;  /* 0x51eb851f03047827 */ /* 0x000fca00078e00ff */
[----:B------:R-:W-:-:S05]  /*1fc80*/  SHF.R.U32.HI R4, RZ, 0x5, R4 ;  /* 0x00000005ff047819 */ /* 0x000fca0000011604 */
[----:B------:R-:W-:-:S05]  /*1fc90*/  IMAD R32, R4, -0x64, R3 ;  /* 0xffffff9c04207824 */ /* 0x000fca00078e0203 */
[----:B------:R-:W-:-:S04]  /*1fca0*/  ISETP.NE.AND P0, PT, R7, R32, PT ;  /* 0x000000200700720c */ /* 0x000fc80003f05270 */
[----:B------:R-:W-:-:S13]  /*1fcb0*/  ISETP.EQ.OR P0, PT, R6, R32, !P0 ;  /* 0x000000200600720c */ /* 0x000fda0004702670 */
[----:B------:R-:W-:Y:S05]  /*1fcc0*/  @P0 BRA `(.L_x_258) ;  /* 0xfffffffc00c80947 */ /* 0x000fea000383ffff */
[----:B------:R-:W-:Y:S05]  /*1fcd0*/  BSYNC.RECONVERGENT B3 ;  /* 0x0000000000037941 */ /* 0x000fea0003800200 */
.L_x_257:
[----:B------:R-:W0:Y:S01]  /*1fce0*/  LDCU UR14, c[0x3][0x4] ;  /* 0x00c00080ff0e77ac */ /* 0x000e220008000800 */
[--C-:B------:R-:W-:Y:S01]  /*1fcf0*/  SHF.R.U32.HI R4, RZ, 0x15, R9.reuse ;  /* 0x00000015ff047819 */ /* 0x100fe20000011609 */
[----:B------:R-:W1:Y:S01]  /*1fd00*/  S2UR UR5, SR_CgaCtaId ;  /* 0x00000000000579c3 */ /* 0x000e620000008800 */
[----:B------:R-:W-:Y:S01]  /*1fd10*/  SHF.R.U32.HI R9, RZ, 0x1f, R9 ;  /* 0x0000001fff097819 */ /* 0x000fe20000011609 */
[----:B------:R-:W-:Y:S02]  /*1fd20*/  UMOV UR4, 0x400 ;  /* 0x0000040000047882 */ /* 0x000fe40000000000 */
[----:B------:R-:W-:Y:S01]  /*1fd30*/  UIADD3 UR4, UPT, UPT, UR4, 0x6798, URZ ;  /* 0x0000679804047890 */ /* 0x000fe2000fffe0ff */
[----:B------:R-:W-:Y:S01]  /*1fd40*/  LOP3.LUT R9, R4, R9, RZ, 0x3c, !PT ;  /* 0x0000000904097212 */ /* 0x000fe200078e3cff */
[----:B------:R-:W-:-:S03]  /*1fd50*/  IMAD.MOV.U32 R4, RZ, RZ, RZ ;  /* 0x000000ffff047224 */ /* 0x000fc600078e00ff */
[----:B------:R-:W-:-:S05]  /*1fd60*/  LOP3.LUT R10, R9, 0x1, R10, 0x48, !PT ;  /* 0x00000001090a7812 */ /* 0x000fca00078e480a */
[----:B------:R-:W-:Y:S01]  /*1fd70*/  IMAD R10, R3, 0x2, R10 ;  /* 0x00000002030a7824 */ /* 0x000fe200078e020a */
[----:B0-----:R-:W0:Y:S01]  /*1fd80*/  I2F.U32.RP R11, UR14 ;  /* 0x0000000e000b7d06 */ /* 0x001e220008209000 */
[----:B------:R-:W-:Y:S01]  /*1fd90*/  ISETP.NE.U32.AND P1, PT, RZ, UR14, PT ;  /* 0x0000000eff007c0c */ /* 0x000fe2000bf25070 */
[----:B------:R-:W-:Y:S02]  /*1fda0*/  UISETP.GE.AND UP0, UPT, UR14, 0x1, UPT ;  /* 0x000000010e00788c */ /* 0x000fe4000bf06270 */
[----:B-1----:R-:W-:-:S06]  /*1fdb0*/  ULEA UR4, UR5, UR4, 0x18 ;  /* 0x0000000405047291 */ /* 0x002fcc000f8ec0ff */
[----:B------:R-:W-:Y:S01]  /*1fdc0*/  LEA R32, R32, UR4, 0x4 ;  /* 0x0000000420207c11 */ /* 0x000fe2000f8e20ff */
[----:B0-----:R-:W0:Y:S02]  /*1fdd0*/  MUFU.RCP R11, R11 ;  /* 0x0000000b000b7308 */ /* 0x001e240000001000 */
[----:B0-----:R-:W-:-:S06]  /*1fde0*/  VIADD R5, R11, 0xffffffe ;  /* 0x0ffffffe0b057836 */ /* 0x001fcc0000000000 */
[----:B------:R-:W0:Y:S02]  /*1fdf0*/  F2I.FTZ.U32.TRUNC.NTZ R5, R5 ;  /* 0x0000000500057305 */ /* 0x000e24000021f000 */
[----:B0-----:R-:W-:-:S04]  /*1fe00*/  IMAD.MOV R13, RZ, RZ, -R5 ;  /* 0x000000ffff0d7224 */ /* 0x001fc800078e0a05 */
[----:B------:R-:W-:-:S04]  /*1fe10*/  IMAD R13, R13, UR14, RZ ;  /* 0x0000000e0d0d7c24 */ /* 0x000fc8000f8e02ff */
[----:B------:R-:W-:Y:S01]  /*1fe20*/  IMAD.HI.U32 R11, R5, R13, R4 ;  /* 0x0000000d050b7227 */ /* 0x000fe200078e0004 */
[--C-:B------:R-:W-:Y:S02]  /*1fe30*/  SHF.R.U32.HI R5, RZ, 0x14, R3.reuse ;  /* 0x00000014ff057819 */ /* 0x100fe40000011603 */
[----:B------:R-:W-:-:S03]  /*1fe40*/  SHF.R.U32.HI R3, RZ, 0x1e, R3 ;  /* 0x0000001eff037819 */ /* 0x000fc60000011603 */
[----:B------:R-:W-:Y:S01]  /*1fe50*/  IMAD.HI.U32 R11, R11, R10, RZ ;  /* 0x0000000a0b0b7227 */ /* 0x000fe200078e00ff */
[----:B------:R-:W-:-:S03]  /*1fe60*/  LOP3.LUT R8, R8, R3, R5, 0x96, !PT ;  /* 0x0000000308087212 */ /* 0x000fc600078e9605 */
[----:B------:R-:W-:Y:S01]  /*1fe70*/  IMAD.MOV R11, RZ, RZ, -R11 ;  /* 0x000000ffff0b7224 */ /* 0x000fe200078e0a0b */
[----:B------:R-:W-:-:S03]  /*1fe80*/  LOP3.LUT R9, R8, 0x1, R9, 0x48, !PT ;  /* 0x0000000108097812 */ /* 0x000fc600078e4809 */
[----:B------:R-:W-:Y:S02]  /*1fe90*/  IMAD R4, R11, UR14, R10 ;  /* 0x0000000e0b047c24 */ /* 0x000fe4000f8e020a */
[----:B------:R-:W-:-:S03]  /*1fea0*/  IMAD R3, R10, 0x2, R9 ;  /* 0x000000020a037824 */ /* 0x000fc600078e0209 */
[----:B------:R-:W-:-:S13]  /*1feb0*/  ISETP.GE.U32.AND P0, PT, R4, UR14, PT ;  /* 0x0000000e04007c0c */ /* 0x000fda000bf06070 */
[----:B------:R-:W-:-:S05]  /*1fec0*/  @P0 VIADD R4, R4, -UR14 ;  /* 0x8000000e04040c36 */ /* 0x000fca0008000000 */
[----:B------:R-:W-:-:S13]  /*1fed0*/  ISETP.GE.U32.AND P0, PT, R4, UR14, PT ;  /* 0x0000000e04007c0c */ /* 0x000fda000bf06070 */
[----:B------:R-:W-:Y:S01]  /*1fee0*/  @P0 VIADD R4, R4, -UR14 ;  /* 0x8000000e04040c36 */ /* 0x000fe20008000000 */
[----:B------:R-:W-:-:S04]  /*1fef0*/  @!P1 LOP3.LUT R4, RZ, UR14, RZ, 0x33, !PT ;  /* 0x0000000eff049c12 */ /* 0x000fc8000f8e33ff */
[----:B------:R-:W-:Y:S01]  /*1ff00*/  IADD3 R10, PT, PT, -R4, UR14, RZ ;  /* 0x0000000e040a7c10 */ /* 0x000fe2000fffe1ff */
[----:B------:R-:W-:Y:S06]  /*1ff10*/  BRA.U !UP0, `(.L_x_259) ;  /* 0x0000001508207547 */ /* 0x000fec000b800000 */
[----:B------:R-:W0:Y:S01]  /*1ff20*/  I2F.U32.RP R5, R10 ;  /* 0x0000000a00057306 */ /* 0x000e220000209000 */
[----:B------:R-:W-:Y:S01]  /*1ff30*/  IMAD.MOV R11, RZ, RZ, -R10 ;  /* 0x000000ffff0b7224 */ /* 0x000fe200078e0a0a */
[----:B------:R-:W-:Y:S01]  /*1ff40*/  ISETP.NE.U32.AND P1, PT, R10, RZ, PT ;  /* 0x000000ff0a00720c */ /* 0x000fe20003f25070 */
[----:B------:R-:W-:-:S05]  /*1ff50*/  UISETP.GE.U32.AND UP1, UPT, UR14, 0x8, UPT ;  /* 0x000000080e00788c */ /* 0x000fca000bf26070 */
[----:B0-----:R-:W0:Y:S02]  /*1ff60*/  MUFU.RCP R5, R5 ;  /* 0x0000000500057308 */ /* 0x001e240000001000 */
[----:B0-----:R-:W-:Y:S01]  /*1ff70*/  VIADD R8, R5, 0xffffffe ;  /* 0x0ffffffe05087836 */ /* 0x001fe20000000000 */
[----:B------:R-:W-:Y:S02]  /*1ff80*/  LEA R5, R6, UR4, 0x4 ;  /* 0x0000000406057c11 */ /* 0x000fe4000f8e20ff */
[----:B------:R-:W-:-:S03]  /*1ff90*/  LEA R6, R7, UR4, 0x4 ;  /* 0x0000000407067c11 */ /* 0x000fc6000f8e20ff */
[----:B------:R0:W1:Y:S01]  /*1ffa0*/  F2I.FTZ.U32.TRUNC.NTZ R9, R8 ;  /* 0x0000000800097305 */ /* 0x000062000021f000 */
[----:B------:R-:W-:Y:S01]  /*1ffb0*/  UMOV UR4, URZ ;  /* 0x000000ff00047c82 */ /* 0x000fe20008000000 */
        /* <DEDUP_REMOVED lines=11> */
[----:B------:R-:W-:Y:S01]  /*20070*/  IMAD.IADD R7, R4, 0x1, R9 ;  /* 0x0000000104077824 */ /* 0x000fe200078e0209 */
[----:B------:R-:W-:Y:S06]  /*20080*/  BRA.U !UP1, `(.L_x_260) ;  /* 0x00000009097c7547 */ /* 0x000fec000b800000 */
[----:B------:R-:W-:Y:S01]  /*20090*/  ULOP3.LUT UR14, UR14, 0x7ffffff8, URZ, 0xc0, !UPT ;  /* 0x7ffffff80e0e7892 */ /* 0x000fe2000f8ec0ff */
[----:B------:R-:W-:Y:S01]  /*200a0*/  UMOV UR4, URZ ;  /* 0x000000ff00047c82 */ /* 0x000fe20008000000 */
[----:B------:R-:W-:-:S10]  /*200b0*/  UMOV UR5, URZ ;  /* 0x000000ff00057c82 */ /* 0x000fd40008000000 */
.L_x_261:
[----:B------:R-:W-:-:S04]  /*200c0*/  ISETP.LT.AND P0, PT, R7, UR4, PT ;  /* 0x0000000407007c0c */ /* 0x000fc8000bf01270 */
[----:B------:R-:W-:-:S13]  /*200d0*/  ISETP.GT.OR P1, PT, R4, UR4, P0 ;  /* 0x0000000404007c0c */ /* 0x000fda0008724670 */
[----:B0-----:R-:W0:Y:S02]  /*200e0*/  @!P1 LDS.64 R8, [R6+0x8] ;  /* 0x0000080006089984 */ /* 0x001e240000000a00 */
[----:B0-----:R-:W-:-:S04]  /*200f0*/  @!P1 IADD3 R10, P0, PT, R8, UR4, RZ ;  /* 0x00000004080a9c10 */ /* 0x001fc8000ff1e0ff */
[----:B------:R-:W-:Y:S02]  /*20100*/  @!P1 IADD3.X R11, PT, PT, R9, UR5, RZ, P0, !PT ;  /* 0x00000005090b9c10 */ /* 0x000fe400087fe4ff */
[----:B------:R-:W0:Y:S04]  /*20110*/  @!P1 LDS.64 R8, [R32+0x8] ;  /* 0x0000080020089984 */ /* 0x000e280000000a00 */
[----:B------:R-:W2:Y:S01]  /*20120*/  @!P1 LD.E.U8 R17, desc[UR12][R10.64] ;  /* 0x0000000c0a119980 */ /* 0x000ea2000c101100 */
[----:B0-----:R-:W-:-:S04]  /*20130*/  @!P1 IADD3 R12, P0, PT, R8, UR4, RZ ;  /* 0x00000004080c9c10 */ /* 0x001fc8000ff1e0ff */
[----:B------:R-:W-:-:S05]  /*20140*/  @!P1 IADD3.X R13, PT, PT, R9, UR5, RZ, P0, !PT ;  /* 0x00000005090d9c10 */ /* 0x000fca00087fe4ff */
[----:B--2---:R-:W-:Y:S04]  /*20150*/  @!P1 ST.E.U8 desc[UR12][R12.64], R17 ;  /* 0x000000110c009985 */ /* 0x004fe8000c10110c */
[----:B------:R-:W0:Y:S02]  /*20160*/  @P1 LDS.64 R8, [R5+0x8] ;  /* 0x0000080005081984 */ /* 0x000e240000000a00 */
[----:B0-----:R-:W-:-:S04]  /*20170*/  @P1 IADD3 R14, P0, PT, R8, UR4, RZ ;  /* 0x00000004080e1c10 */ /* 0x001fc8000ff1e0ff */
[----:B------:R-:W-:Y:S02]  /*20180*/  @P1 IADD3.X R15, PT, PT, R9, UR5, RZ, P0, !PT ;  /* 0x00000005090f1c10 */ /* 0x000fe400087fe4ff */
[----:B------:R-:W0:Y:S04]  /*20190*/  @P1 LDS.64 R8, [R32+0x8] ;  /* 0x0000080020081984 */ /* 0x000e280000000a00 */
[----:B------:R-:W2:Y:S01]  /*201a0*/  @P1 LD.E.U8 R19, desc[UR12][R14.64] ;  /* 0x0000000c0e131980 */ /* 0x000ea2000c101100 */
[----:B------:R-:W-:Y:S02]  /*201b0*/  UIADD3 UR11, UPT, UPT, UR4, 0x1, URZ ;  /* 0x00000001040b7890 */ /* 0x000fe4000fffe0ff */
[----:B------:R-:W-:-:S04]  /*201c0*/  ISETP.LE.AND P0, PT, R7, UR4, PT ;  /* 0x0000000407007c0c */ /* 0x000fc8000bf03270 */
[----:B------:R-:W-:Y:S02]  /*201d0*/  ISETP.LE.AND P0, PT, R4, UR11, !P0 ;  /* 0x0000000b04007c0c */ /* 0x000fe4000c703270 */
[----:B0-----:R-:W-:-:S04]  /*201e0*/  @P1 IADD3 R10, P2, PT, R8, UR4, RZ ;  /* 0x00000004080a1c10 */ /* 0x001fc8000ff5e0ff */
[----:B------:R-:W-:-:S05]  /*201f0*/  @P1 IADD3.X R11, PT, PT, R9, UR5, RZ, P2, !PT ;  /* 0x00000005090b1c10 */ /* 0x000fca00097fe4ff */
[----:B--2---:R-:W-:Y:S04]  /*20200*/  @P1 ST.E.U8 desc[UR12][R10.64], R19 ;  /* 0x000000130a001985 */ /* 0x004fe8000c10110c */
[----:B------:R-:W0:Y:S02]  /*20210*/  @!P0 LDS.64 R8, [R5+0x8] ;  /* 0x0000080005088984 */ /* 0x000e240000000a00 */
        /* <DEDUP_REMOVED lines=12> */
[----:B------:R-:W-:-:S06]  /*202e0*/  UIADD3 UR11, UPT, UPT, UR4, 0x2, URZ ;  /* 0x00000002040b7890 */ /* 0x000fcc000fffe0ff */
[----:B------:R-:W-:-:S04]  /*202f0*/  ISETP.LT.AND P1, PT, R7, UR11, PT ;  /* 0x0000000b07007c0c */ /* 0x000fc8000bf21270 */
        /* <DEDUP_REMOVED lines=112> */
[----:B0-----:R-:W-:Y:S01]  /*20a00*/  @P0 IADD3 R8, P1, PT, R8, UR4, RZ ;  /* 0x0000000408080c10 */ /* 0x001fe2000ff3e0ff */
[----:B------:R-:W-:-:S03]  /*20a10*/  UIADD3 UR4, UP1, UPT, UR4, 0x8, URZ ;  /* 0x0000000804047890 */ /* 0x000fc6000ff3e0ff */
[----:B------:R-:W-:Y:S01]  /*20a20*/  @P0 IADD3.X R9, PT, PT, R9, UR5, RZ, P1, !PT ;  /* 0x0000000509090c10 */ /* 0x000fe20008ffe4ff */
[----:B------:R-:W-:Y:S02]  /*20a30*/  UIADD3.X UR5, UPT, UPT, URZ, UR5, URZ, UP1, !UPT ;  /* 0x00000005ff057290 */ /* 0x000fe40008ffe4ff */
[----:B------:R-:W-:Y:S02]  /*20a40*/  UISETP.NE.AND UP1, UPT, UR4, UR14, UPT ;  /* 0x0000000e0400728c */ /* 0x000fe4000bf25270 */
[----:B--2---:R0:W-:Y:S07]  /*20a50*/  @P0 ST.E.U8 desc[UR12][R8.64+0x7], R17 ;  /* 0x0000071108000985 */ /* 0x0041ee000c10110c */
[----:B------:R-:W-:Y:S05]  /*20a60*/  BRA.U UP1, `(.L_x_261) ;  /* 0xfffffff501947547 */ /* 0x000fea000b83ffff */
[----:B------:R-:W-:-:S05]  /*20a70*/  UMOV UR4, UR14 ;  /* 0x0000000e00047c82 */ /* 0x000fca0008000000 */
.L_x_260:
[----:B------:R-:W-:-:S09]  /*20a80*/  UISETP.NE.AND UP1, UPT, UR16, URZ, UPT ;  /* 0x000000ff1000728c */ /* 0x000fd2000bf25270 */
[----:B------:R-:W-:Y:S05]  /*20a90*/  BRA.U !UP1, `(.L_x_259) ;  /* 0x0000000909407547 */ /* 0x000fea000b800000 */
[----:B0-----:R-:W-:Y:S01]  /*20aa0*/  IMAD.U32 R8, RZ, RZ, UR23 ;  /* 0x00000017ff087e24 */ /* 0x001fe2000f8e00ff */
[----:B------:R-:W-:-:S04]  /*20ab0*/  UISETP.NE.AND UP1, UPT, UR17, URZ, UPT ;  /* 0x000000ff1100728c */ /* 0x000fc8000bf25270 */
[----:B------:R-:W-:-:S13]  /*20ac0*/  ISETP.GE.U32.AND P0, PT, R8, 0x3, PT ;  /* 0x000000030800780c */ /* 0x000fda0003f06070 */
[----:B------:R-:W-:Y:S05]  /*20ad0*/  @!P0 BRA `(.L_x_262) ;  /* 0x0000000400308947 */ /* 0x000fea0003800000 */
[----:B------:R-:W-:-:S04]  /*20ae0*/  ISETP.LT.AND P1, PT, R7, UR4, PT ;  /* 0x0000000407007c0c */ /* 0x000fc8000bf21270 */
[----:B------:R-:W-:-:S13]  /*20af0*/  ISETP.LE.AND P1, PT, R4, UR4, !P1 ;  /* 0x0000000404007c0c */ /* 0x000fda000cf23270 */
[----:B------:R-:W0:Y:S02]  /*20b00*/  @!P1 LDS.64 R8, [R5+0x8] ;  /* 0x0000080005089984 */ /* 0x000e240000000a00 */
[----:B0-----:R-:W-:-:S05]  /*20b10*/  @!P1 IADD3 R10, P0, PT, R8, UR4, RZ ;  /* 0x00000004080a9c10 */ /* 0x001fca000ff1e0ff */
[----:B------:R-:W-:Y:S02]  /*20b20*/  @!P1 IMAD.X R11, RZ, RZ, R9, P0 ;  /* 0x000000ffff0b9224 */ /* 0x000fe400000e0609 */
[----:B------:R-:W0:Y:S04]  /*20b30*/  @!P1 LDS.64 R8, [R32+0x8] ;  /* 0x0000080020089984 */ /* 0x000e280000000a00 */
[----:B------:R-:W2:Y:S01]  /*20b40*/  @!P1 LD.E.U8 R17, desc[UR12][R10.64] ;  /* 0x0000000c0a119980 */ /* 0x000ea2000c101100 */
[----:B0-----:R-:W-:-:S05]  /*20b50*/  @!P1 IADD3 R12, P0, PT, R8, UR4, RZ ;  /* 0x00000004080c9c10 */ /* 0x001fca000ff1e0ff */
[----:B------:R-:W-:-:S05]  /*20b60*/  @!P1 IMAD.X R13, RZ, RZ, R9, P0 ;  /* 0x000000ffff0d9224 */ /* 0x000fca00000e0609 */
[----:B--2---:R-:W-:Y:S04]  /*20b70*/  @!P1 ST.E.U8 desc[UR12][R12.64], R17 ;  /* 0x000000110c009985 */ /* 0x004fe8000c10110c */
[----:B------:R-:W0:Y:S02]  /*20b80*/  @P1 LDS.64 R8, [R6+0x8] ;  /* 0x0000080006081984 */ /* 0x000e240000000a00 */
[----:B0-----:R-:W-:-:S05]  /*20b90*/  @P1 IADD3 R14, P0, PT, R8, UR4, RZ ;  /* 0x00000004080e1c10 */ /* 0x001fca000ff1e0ff */
[----:B------:R-:W-:Y:S02]  /*20ba0*/  @P1 IMAD.X R15, RZ, RZ, R9, P0 ;  /* 0x000000ffff0f1224 */ /* 0x000fe400000e0609 */
[----:B------:R-:W0:Y:S04]  /*20bb0*/  @P1 LDS.64 R8, [R32+0x8] ;  /* 0x0000080020081984 */ /* 0x000e280000000a00 */
[----:B------:R-:W2:Y:S01]  /*20bc0*/  @P1 LD.E.U8 R19, desc[UR12][R14.64] ;  /* 0x0000000c0e131980 */ /* 0x000ea2000c101100 */
[----:B------:R-:W-:Y:S02]  /*20bd0*/  UIADD3 UR5, UPT, UPT, UR4, 0x1, URZ ;  /* 0x0000000104057890 */ /* 0x000fe4000fffe0ff */
[----:B------:R-:W-:-:S04]  /*20be0*/  ISETP.LE.AND P0, PT, R7, UR4, PT ;  /* 0x0000000407007c0c */ /* 0x000fc8000bf03270 */
[----:B------:R-:W-:Y:S02]  /*20bf0*/  ISETP.LE.AND P0, PT, R4, UR5, !P0 ;  /* 0x0000000504007c0c */ /* 0x000fe4000c703270 */
[----:B0-----:R-:W-:-:S05]  /*20c00*/  @P1 IADD3 R10, P2, PT, R8, UR4, RZ ;  /* 0x00000004080a1c10 */ /* 0x001fca000ff5e0ff */
[----:B------:R-:W-:-:S05]  /*20c10*/  @P1 IMAD.X R11, RZ, RZ, R9, P2 ;  /* 0x000000ffff0b1224 */ /* 0x000fca00010e0609 */
[----:B--2---:R-:W-:Y:S04]  /*20c20*/  @P1 ST.E.U8 desc[UR12][R10.64], R19 ;  /* 0x000000130a001985 */ /* 0x004fe8000c10110c */
        /* <DEDUP_REMOVED lines=13> */
[----:B------:R-:W-:-:S06]  /*20d00*/  UIADD3 UR5, UPT, UPT, UR4, 0x2, URZ ;  /* 0x0000000204057890 */ /* 0x000fcc000fffe0ff */
[----:B------:R-:W-:-:S04]  /*20d10*/  ISETP.LT.AND P1, PT, R7, UR5, PT ;  /* 0x0000000507007c0c */ /* 0x000fc8000bf21270 */
        /* <DEDUP_REMOVED lines=36> */
[----:B0-----:R-:W-:Y:S01]  /*20f60*/  @P0 IADD3 R8, P1, PT, R8, UR4, RZ ;  /* 0x0000000408080c10 */ /* 0x001fe2000ff3e0ff */
[----:B------:R-:W-:-:S04]  /*20f70*/  UIADD3 UR4, UPT, UPT, UR4, 0x4, URZ ;  /* 0x0000000404047890 */ /* 0x000fc8000fffe0ff */
[----:B------:R-:W-:-:S05]  /*20f80*/  @P0 IMAD.X R9, RZ, RZ, R9, P1 ;  /* 0x000000ffff090224 */ /* 0x000fca00008e0609 */
[----:B--2---:R0:W-:Y:S03]  /*20f90*/  @P0 ST.E.U8 desc[UR12][R8.64+0x3], R17 ;  /* 0x0000031108000985 */ /* 0x0041e6000c10110c */
.L_x_262:
[----:B------:R-:W-:Y:S05]  /*20fa0*/  BRA.U !UP1, `(.L_x_259) ;  /* 0x0000000109fc7547 */ /* 0x000fea000b800000 */
[----:B------:R-:W1:Y:S01]  /*20fb0*/  LDCU UR5, c[0x3][0x4] ;  /* 0x00c00080ff0577ac */ /* 0x000e620008000800 */
[----:B0-----:R-:W-:-:S05]  /*20fc0*/  IMAD.U32 R8, RZ, RZ, UR17 ;  /* 0x00000011ff087e24 */ /* 0x001fca000f8e00ff */
[----:B------:R-:W-:Y:S01]  /*20fd0*/  ISETP.NE.AND P0, PT, R8, 0x1, PT ;  /* 0x000000010800780c */ /* 0x000fe20003f05270 */
[----:B-1----:R-:W-:-:S04]  /*20fe0*/  ULOP3.LUT UR5, UR5, 0x1, URZ, 0xc0, !UPT ;  /* 0x0000000105057892 */ /* 0x002fc8000f8ec0ff */
[----:B------:R-:W-:-:S08]  /*20ff0*/  UISETP.NE.U32.AND UP1, UPT, UR5, 0x1, UPT ;  /* 0x000000010500788c */ /* 0x000fd0000bf25070 */
        /* <DEDUP_REMOVED lines=39> */
.L_x_263:
[----:B------:R-:W-:Y:S05]  /*21270*/  BRA.U UP1, `(.L_x_259) ;  /* 0x0000000101487547 */ /* 0x000fea000b800000 */
[----:B------:R-:W-:-:S04]  /*21280*/  ISETP.LT.AND P0, PT, R7, UR4, PT ;  /* 0x0000000407007c0c */ /* 0x000fc8000bf01270 */
[----:B------:R-:W-:-:S13]  /*21290*/  ISETP.LE.AND P0, PT, R4, UR4, !P0 ;  /* 0x0000000404007c0c */ /* 0x000fda000c703270 */
[----:B------:R-:W1:Y:S04]  /*212a0*/  @!P0 LDS.64 R4, [R5+0x8] ;  /* 0x0000080005048984 */ /* 0x000e680000000a00 */
[----:B0-----:R-:W0:Y:S01]  /*212b0*/  @!P0 LDS.64 R8, [R32+0x8] ;  /* 0x0000080020088984 */ /* 0x001e220000000a00 */
[----:B-1----:R-:W-:-:S05]  /*212c0*/  @!P0 IADD3 R10, P1, PT, R4, UR4, RZ ;  /* 0x00000004040a8c10 */ /* 0x002fca000ff3e0ff */
[----:B------:R-:W-:-:S06]  /*212d0*/  @!P0 IMAD.X R11, RZ, RZ, R5, P1 ;  /* 0x000000ffff0b8224 */ /* 0x000fcc00008e0605 */
[----:B------:R-:W2:Y:S01]  /*212e0*/  @!P0 LD.E.U8 R11, desc[UR12][R10.64] ;  /* 0x0000000c0a0b8980 */ /* 0x000ea2000c101100 */
[----:B0-----:R-:W-:-:S05]  /*212f0*/  @!P0 IADD3 R8, P1, PT, R8, UR4, RZ ;  /* 0x0000000408088c10 */ /* 0x001fca000ff3e0ff */
[----:B------:R-:W-:-:S05]  /*21300*/  @!P0 IMAD.X R9, RZ, RZ, R9, P1 ;  /* 0x000000ffff098224 */ /* 0x000fca00008e0609 */
[----:B--2---:R-:W-:Y:S04]  /*21310*/  @!P0 ST.E.U8 desc[UR12][R8.64], R11 ;  /* 0x0000000b08008985 */ /* 0x004fe8000c10110c */
[----:B------:R-:W0:Y:S04]  /*21320*/  @P0 LDS.64 R6, [R6+0x8] ;  /* 0x0000080006060984 */ /* 0x000e280000000a00 */
[----:B------:R-:W1:Y:S01]  /*21330*/  @P0 LDS.64 R4, [R32+0x8] ;  /* 0x0000080020040984 */ /* 0x000e620000000a00 */
[----:B0-----:R-:W-:-:S05]  /*21340*/  @P0 IADD3 R12, P1, PT, R6, UR4, RZ ;  /* 0x00000004060c0c10 */ /* 0x001fca000ff3e0ff */
[----:B------:R-:W-:-:S06]  /*21350*/  @P0 IMAD.X R13, RZ, RZ, R7, P1 ;  /* 0x000000ffff0d0224 */ /* 0x000fcc00008e0607 */
[----:B------:R-:W2:Y:S01]  /*21360*/  @P0 LD.E.U8 R13, desc[UR12][R12.64] ;  /* 0x0000000c0c0d0980 */ /* 0x000ea2000c101100 */
[----:B-1----:R-:W-:-:S05]  /*21370*/  @P0 IADD3 R4, P1, PT, R4, UR4, RZ ;  /* 0x0000000404040c10 */ /* 0x002fca000ff3e0ff */
[----:B------:R-:W-:-:S05]  /*21380*/  @P0 IMAD.X R5, RZ, RZ, R5, P1 ;  /* 0x000000ffff050224 */ /* 0x000fca00008e0605 */
[----:B--2---:R1:W-:Y:S03]  /*21390*/  @P0 ST.E.U8 desc[UR12][R4.64], R13 ;  /* 0x0000000d04000985 */ /* 0x0043e6000c10110c */
.L_x_259:
[----:B------:R-:W2:Y:S02]  /*213a0*/  LDCU UR14, c[0x3][URZ] ;  /* 0x00c00000ff0e77ac */ /* 0x000ea40008000800 */
[----:B--2---:R-:W-:-:S09]  /*213b0*/  UISETP.GE.AND UP1, UPT, UR14, 0x1, UPT ;  /* 0x000000010e00788c */ /* 0x004fd2000bf26270 */
[----:B------:R-:W-:Y:S05]  /*213c0*/  BRA.U !UP1, `(.L_x_264) ;  /* 0x0000000109b07547 */ /* 0x000fea000b800000 */
[----:B------:R-:W-:Y:S01]  /*213d0*/  UISETP.GE.U32.AND UP2, UPT, UR14, 0x10, UPT ;  /* 0x000000100e00788c */ /* 0x000fe2000bf46070 */
[----:B-1----:R-:W-:-:S08]  /*213e0*/  IMAD.MOV.U32 R4, RZ, RZ, RZ ;  /* 0x000000ffff047224 */ /* 0x002fd000078e00ff */
[----:B------:R-:W-:Y:S05]  /*213f0*/  BRA.U !UP2, `(.L_x_265) ;  /* 0x000000010a387547 */ /* 0x000fea000b800000 */
[----:B------:R-:W-:-:S05]  /*21400*/  UMOV UR4, URZ ;  /* 0x000000ff00047c82 */ /* 0x000fca0008000000 */
.L_x_266:
[----:B------:R-:W-:Y:S02]  /*21410*/  ULEA UR5, UR4, UR6, 0x3 ;  /* 0x0000000604057291 */ /* 0x000fe4000f8e18ff */
[----:B------:R-:W-:-:S04]  /*21420*/  UIADD3 UR4, UPT, UPT, UR4, 0x10, URZ ;  /* 0x0000001004047890 */ /* 0x000fc8000fffe0ff */
[----:B------:R-:W-:-:S03]  /*21430*/  UISETP.NE.AND UP2, UPT, UR4, UR7, UPT ;  /* 0x000000070400728c */ /* 0x000fc6000bf45270 */
[----:B------:R-:W-:Y:S04]  /*21440*/  STL.128 [UR5], RZ ;  /* 0x000000ffff007987 */ /* 0x000fe80008100c05 */
[----:B------:R-:W-:Y:S04]  /*21450*/  STL.128 [UR5+0x10], RZ ;  /* 0x000010ffff007987 */ /* 0x000fe80008100c05 */
[----:B------:R-:W-:Y:S04]  /*21460*/  STL.128 [UR5+0x20], RZ ;  /* 0x000020ffff007987 */ /* 0x000fe80008100c05 */
[----:B------:R-:W-:Y:S04]  /*21470*/  STL.128 [UR5+0x30], RZ ;  /* 0x000030ffff007987 */ /* 0x000fe80008100c05 */
[----:B------:R-:W-:Y:S04]  /*21480*/  STL.128 [UR5+0x40], RZ ;  /* 0x000040ffff007987 */ /* 0x000fe80008100c05 */
[----:B------:R-:W-:Y:S04]  /*21490*/  STL.128 [UR5+0x50], RZ ;  /* 0x000050ffff007987 */ /* 0x000fe80008100c05 */
[----:B------:R-:W-:Y:S04]  /*214a0*/  STL.128 [UR5+0x60], RZ ;  /* 0x000060ffff007987 */ /* 0x000fe80008100c05 */
[----:B------:R-:W-:Y:S01]  /*214b0*/  STL.128 [UR5+0x70], RZ ;  /* 0x000070ffff007987 */ /* 0x000fe20008100c05 */
[----:B------:R-:W-:Y:S05]  /*214c0*/  BRA.U UP2, `(.L_x_266) ;  /* 0xfffffffd02d07547 */ /* 0x000fea000b83ffff */
[----:B------:R-:W-:-:S07]  /*214d0*/  IMAD.U32 R4, RZ, RZ, UR7 ;  /* 0x00000007ff047e24 */ /* 0x000fce000f8e00ff */
.L_x_265:
[----:B------:R-:W-:-:S09]  /*214e0*/  UISETP.NE.AND UP2, UPT, UR18, URZ, UPT ;  /* 0x000000ff1200728c */ /* 0x000fd2000bf45270 */
[----:B------:R-:W-:Y:S05]  /*214f0*/  BRA.U !UP2, `(.L_x_264) ;  /* 0x000000010a647547 */ /* 0x000fea000b800000 */
[----:B------:R-:W-:Y:S01]  /*21500*/  ISETP.GE.U32.AND P0, PT, R30, 0x7, PT ;  /* 0x000000071e00780c */ /* 0x000fe20003f06070 */
[----:B------:R-:W-:-:S12]  /*21510*/  UISETP.NE.AND UP2, UPT, UR19, URZ, UPT ;  /* 0x000000ff1300728c */ /* 0x000fd8000bf45270 */
[C---:B------:R-:W-:Y:S01]  /*21520*/  @P0 LEA R5, R4.reuse, UR6, 0x3 ;  /* 0x0000000604050c11 */ /* 0x040fe2000f8e18ff */
[----:B------:R-:W-:-:S04]  /*21530*/  @P0 VIADD R4, R4, 0x8 ;  /* 0x0000000804040836 */ /* 0x000fc80000000000 */
[----:B------:R2:W-:Y:S04]  /*21540*/  @P0 STL.128 [R5], RZ ;  /* 0x000000ff05000387 */ /* 0x0005e80000100c00 */
[----:B------:R2:W-:Y:S04]  /*21550*/  @P0 STL.128 [R5+0x10], RZ ;  /* 0x000010ff05000387 */ /* 0x0005e80000100c00 */
[----:B------:R2:W-:Y:S04]  /*21560*/  @P0 STL.128 [R5+0x20], RZ ;  /* 0x000020ff05000387 */ /* 0x0005e80000100c00 */
[----:B------:R2:W-:Y:S01]  /*21570*/  @P0 STL.128 [R5+0x30], RZ ;  /* 0x000030ff05000387 */ /* 0x0005e20000100c00 */
[----:B------:R-:W-:Y:S05]  /*21580*/  BRA.U !UP2, `(.L_x_264) ;  /* 0x000000010a407547 */ /* 0x000fea000b800000 */
[----:B------:R-:W-:Y:S01]  /*21590*/  ISETP.GE.U32.AND P0, PT, R29, 0x3, PT ;  /* 0x000000031d00780c */ /* 0x000fe20003f06070 */
[----:B------:R-:W-:-:S12]  /*215a0*/  UISETP.NE.AND UP2, UPT, UR21, URZ, UPT ;  /* 0x000000ff1500728c */ /* 0x000fd8000bf45270 */
[C---:B--2---:R-:W-:Y:S01]  /*215b0*/  @P0 LEA R5, R4.reuse, UR6, 0x3 ;  /* 0x0000000604050c11 */ /* 0x044fe2000f8e18ff */
[----:B------:R-:W-:-:S04]  /*215c0*/  @P0 VIADD R4, R4, 0x4 ;  /* 0x0000000404040836 */ /* 0x000fc80000000000 */
[----:B------:R3:W-:Y:S04]  /*215d0*/  @P0 STL.128 [R5], RZ ;  /* 0x000000ff05000387 */ /* 0x0007e80000100c00 */
[----:B------:R3:W-:Y:S01]  /*215e0*/  @P0 STL.128 [R5+0x10], RZ ;  /* 0x000010ff05000387 */ /* 0x0007e20000100c00 */
[----:B------:R-:W-:Y:S05]  /*215f0*/  BRA.U !UP2, `(.L_x_264) ;  /* 0x000000010a247547 */ /* 0x000fea000b800000 */
[----:B------:R-:W-:Y:S01]  /*21600*/  LEA R4, R4, UR6, 0x3 ;  /* 0x0000000604047c11 */ /* 0x000fe2000f8e18ff */
[----:B---3--:R-:W-:-:S04]  /*21610*/  IMAD.U32 R5, RZ, RZ, UR21 ;  /* 0x00000015ff057e24 */ /* 0x008fc8000f8e00ff */
[----:B------:R4:W-:Y:S01]  /*21620*/  STL.64 [R4], RZ ;  /* 0x000000ff04007387 */ /* 0x0009e20000100a00 */
[----:B------:R-:W-:-:S13]  /*21630*/  ISETP.NE.AND P0, PT, R5, 0x1, PT ;  /* 0x000000010500780c */ /* 0x000fda0003f05270 */
[----:B----4-:R-:W-:Y:S05]  /*21640*/  @!P0 BRA `(.L_x_264) ;  /* 0x0000000000108947 */ /* 0x010fea0003800000 */
[----:B------:R-:W-:Y:S01]  /*21650*/  IMAD.U32 R5, RZ, RZ, UR21 ;  /* 0x00000015ff057e24 */ /* 0x000fe2000f8e00ff */
[----:B------:R4:W-:Y:S04]  /*21660*/  STL.64 [R4+0x8], RZ ;  /* 0x000008ff04007387 */ /* 0x0009e80000100a00 */
[----:B------:R-:W-:-:S13]  /*21670*/  ISETP.NE.AND P0, PT, R5, 0x2, PT ;  /* 0x000000020500780c */ /* 0x000fda0003f05270 */
[----:B------:R4:W-:Y:S02]  /*21680*/  @P0 STL.64 [R4+0x10], RZ ;  /* 0x000010ff04000387 */ /* 0x0009e40000100a00 */
.L_x_264:
[----:B------:R-:W-:Y:S05]  /*21690*/  BRA.U !UP0, `(.L_x_267) ;  /* 0x00000011080c7547 */ /* 0x000fea000b800000 */
[----:B0-----:R0:W0:Y:S01]  /*216a0*/  LDS.64 R8, [R32+0x8] ;  /* 0x0000080020087984 */ /* 0x0010220000000a00 */
[----:B------:R-:W5:Y:S02]  /*216b0*/  LDCU UR4, c[0x3][0x4] ;  /* 0x00c00080ff0477ac */ /* 0x000f640008000800 */
[----:B-----5:R-:W-:-:S03]  /*216c0*/  UISETP.GE.U32.AND UP0, UPT, UR4, 0x10, UPT ;  /* 0x000000100400788c */ /* 0x020fc6000bf06070 */
[----:B------:R-:W-:-:S06]  /*216d0*/  UMOV UR4, URZ ;  /* 0x000000ff00047c82 */ /* 0x000fcc0008000000 */
[----:B------:R-:W-:Y:S05]  /*216e0*/  BRA.U !UP0, `(.L_x_268) ;  /* 0x0000000508d07547 */ /* 0x000fea000b800000 */
[----:B------:R-:W5:Y:S01]  /*216f0*/  S2UR UR5, SR_CgaCtaId ;  /* 0x00000000000579c3 */ /* 0x000f620000008800 */
[----:B------:R-:W-:Y:S02]  /*21700*/  UMOV UR4, 0x400 ;  /* 0x0000040000047882 */ /* 0x000fe40000000000 */
[----:B------:R-:W-:-:S04]  /*21710*/  UIADD3 UR4, UPT, UPT, UR4, 0x208, URZ ;  /* 0x0000020804047890 */ /* 0x000fc8000fffe0ff */
[----:B-----5:R-:W-:-:S03]  /*21720*/  ULEA UR5, UR5, UR4, 0x18 ;  /* 0x0000000405057291 */ /* 0x020fc6000f8ec0ff */
[----:B------:R-:W-:-:S09]  /*21730*/  UMOV UR4, URZ ;  /* 0x000000ff00047c82 */ /* 0x000fd20008000000 */
.L_x_269:
[----:B01--4-:R-:W-:-:S05]  /*21740*/  IADD3 R4, P0, PT, R8, UR4, RZ ;  /* 0x0000000408047c10 */ /* 0x013fca000ff1e0ff */
[----:B--23--:R-:W-:-:S05]  /*21750*/  IMAD.X R5, RZ, RZ, R9, P0 ;  /* 0x000000ffff057224 */ /* 0x00cfca00000e0609 */
[----:B------:R-:W2:Y:S01]  /*21760*/  LD.E.U8 R6, desc[UR12][R4.64] ;  /* 0x0000000c04067980 */ /* 0x000ea2000c101100 */
[----:B------:R-:W-:Y:S01]  /*21770*/  ULEA UR11, UR4, UR5, 0x2 ;  /* 0x00000005040b7291 */ /* 0x000fe2000f8e10ff */
[----:B--2---:R-:W-:-:S08]  /*21780*/  LEA R17, R6, UR6, 0x3 ;  /* 0x0000000606117c11 */ /* 0x004fd0000f8e18ff */
[----:B------:R-:W0:Y:S04]  /*21790*/  LDS.64 R6, [UR11] ;  /* 0x0000000bff067984 */ /* 0x000e280008000a00 */
        /* <DEDUP_REMOVED lines=12> */
[----:B------:R-:W0:Y:S04]  /*21860*/  LDS.64 R6, [UR11+0x8] ;  /* 0x0000080bff067984 */ /* 0x000e280008000a00 */
        /* <DEDUP_REMOVED lines=81> */
[----:B------:R0:W-:Y:S04]  /*21d80*/  STL.64 [R21], R12 ;  /* 0x0000000c15007387 */ /* 0x0001e80000100a00 */
[----:B------:R-:W2:Y:S02]  /*21d90*/  LD.E.U8 R6, desc[UR12][R4.64+0xf] ;  /* 0x00000f0c04067980 */ /* 0x000ea4000c101100 */
[----:B--2---:R-:W-:-:S05]  /*21da0*/  LEA R17, R6, UR6, 0x3 ;  /* 0x0000000606117c11 */ /* 0x004fca000f8e18ff */
[----:B------:R-:W2:Y:S01]  /*21db0*/  LDL.64 R10, [R17] ;  /* 0x00000000110a7983 */ /* 0x000ea20000100a00 */
[----:B------:R-:W-:-:S04]  /*21dc0*/  UIADD3 UR4, UPT, UPT, UR4, 0x10, URZ ;  /* 0x0000001004047890 */ /* 0x000fc8000fffe0ff */
[----:B------:R-:W-:Y:S01]  /*21dd0*/  UISETP.NE.AND UP0, UPT, UR4, UR8, UPT ;  /* 0x000000080400728c */ /* 0x000fe2000bf05270 */
[----:B--2---:R-:W-:-:S04]  /*21de0*/  IADD3 R6, P0, PT, R10, R7, RZ ;  /* 0x000000070a067210 */ /* 0x004fc80007f1e0ff */
[----:B------:R-:W-:-:S05]  /*21df0*/  LEA.HI.X.SX32 R7, R7, R11, 0x1, P0 ;  /* 0x0000000b07077211 */ /* 0x000fca00000f0eff */
[----:B------:R0:W-:Y:S01]  /*21e00*/  STL.64 [R17], R6 ;  /* 0x0000000611007387 */ /* 0x0001e20000100a00 */
[----:B------:R-:W-:Y:S05]  /*21e10*/  BRA.U UP0, `(.L_x_269) ;  /* 0xfffffff900487547 */ /* 0x000fea000b83ffff */
[----:B------:R-:W-:-:S05]  /*21e20*/  UMOV UR4, UR8 ;  /* 0x0000000800047c82 */ /* 0x000fca0008000000 */
.L_x_268:
[----:B------:R-:W-:-:S09]  /*21e30*/  UISETP.NE.AND UP0, UPT, UR20, URZ, UPT ;  /* 0x000000ff1400728c */ /* 0x000fd2000bf05270 */
[----:B------:R-:W-:Y:S05]  /*21e40*/  BRA.U !UP0, `(.L_x_267) ;  /* 0x0000000908207547 */ /* 0x000fea000b800000 */
[----:B------:R-:W-:Y:S01]  /*21e50*/  ISETP.GE.U32.AND P0, PT, R25, 0x7, PT ;  /* 0x000000071900780c */ /* 0x000fe20003f06070 */
[----:B------:R-:W-:-:S12]  /*21e60*/  UISETP.NE.AND UP0, UPT, UR16, URZ, UPT ;  /* 0x000000ff1000728c */ /* 0x000fd8000bf05270 */
[----:B------:R-:W-:Y:S05]  /*21e70*/  @!P0 BRA `(.L_x_270) ;  /* 0x0000000000f08947 */ /* 0x000fea0003800000 */
[----:B01--4-:R-:W-:-:S05]  /*21e80*/  IADD3 R4, P0, PT, R8, UR4, RZ ;  /* 0x0000000408047c10 */ /* 0x013fca000ff1e0ff */
[----:B--23--:R-:W-:-:S05]  /*21e90*/  IMAD.X R5, RZ, RZ, R9, P0 ;  /* 0x000000ffff057224 */ /* 0x00cfca00000e0609 */
[----:B------:R-:W2:Y:S01]  /*21ea0*/  LD.E.U8 R6, desc[UR12][R4.64] ;  /* 0x0000000c04067980 */ /* 0x000ea2000c101100 */
[----:B------:R-:W0:Y:S01]  /*21eb0*/  S2UR UR11, SR_CgaCtaId ;  /* 0x00000000000b79c3 */ /* 0x000e220000008800 */
[----:B------:R-:W-:Y:S02]  /*21ec0*/  UMOV UR5, 0x400 ;  /* 0x0000040000057882 */ /* 0x000fe40000000000 */
[----:B------:R-:W-:-:S04]  /*21ed0*/  UIADD3 UR5, UPT, UPT, UR5, 0x208, URZ ;  /* 0x0000020805057890 */ /* 0x000fc8000fffe0ff */
[----:B0-----:R-:W-:-:S04]  /*21ee0*/  ULEA UR5, UR11, UR5, 0x18 ;  /* 0x000000050b057291 */ /* 0x001fc8000f8ec0ff */
        /* <DEDUP_REMOVED lines=49> */
[----:B------:R-:W-:Y:S01]  /*22200*/  UIADD3 UR4, UPT, UPT, UR4, 0x8, URZ ;  /* 0x0000000804047890 */ /* 0x000fe2000fffe0ff */
[----:B--2---:R-:W-:-:S04]  /*22210*/  IADD3 R6, P0, PT, R10, R7, RZ ;  /* 0x000000070a067210 */ /* 0x004fc80007f1e0ff */
[----:B------:R-:W-:-:S05]  /*22220*/  LEA.HI.X.SX32 R7, R7, R11, 0x1, P0 ;  /* 0x0000000b07077211 */ /* 0x000fca00000f0eff */
[----:B------:R0:W-:Y:S04]  /*22230*/  STL.64 [R19], R6 ;  /* 0x0000000613007387 */ /* 0x0001e80000100a00 */
.L_x_270:
[----:B------:R-:W-:Y:S05]  /*22240*/  BRA.U !UP0, `(.L_x_267) ;  /* 0x0000000508207547 */ /* 0x000fea000b800000 */
[----:B-1--4-:R-:W-:Y:S01]  /*22250*/  IMAD.U32 R4, RZ, RZ, UR23 ;  /* 0x00000017ff047e24 */ /* 0x012fe2000f8e00ff */
[----:B------:R-:W-:-:S04]  /*22260*/  UISETP.NE.AND UP0, UPT, UR17, URZ, UPT ;  /* 0x000000ff1100728c */ /* 0x000fc8000bf05270 */
[----:B------:R-:W-:-:S13]  /*22270*/  ISETP.GE.U32.AND P0, PT, R4, 0x3, PT ;  /* 0x000000030400780c */ /* 0x000fda0003f06070 */
[----:B------:R-:W-:Y:S05]  /*22280*/  @!P0 BRA `(.L_x_271) ;  /* 0x0000000000888947 */ /* 0x000fea0003800000 */
[----:B0-----:R-:W-:-:S05]  /*22290*/  IADD3 R4, P0, PT, R8, UR4, RZ ;  /* 0x0000000408047c10 */ /* 0x001fca000ff1e0ff */
        /* <DEDUP_REMOVED lines=33> */
.L_x_271:
[----:B------:R-:W-:Y:S05]  /*224b0*/  BRA.U !UP0, `(.L_x_267) ;  /* 0x0000000108847547 */ /* 0x000fea000b800000 */
[----:B0-----:R-:W-:-:S05]  /*224c0*/  IADD3 R4, P0, PT, R8, UR4, RZ ;  /* 0x0000000408047c10 */ /* 0x001fca000ff1e0ff */
[----:B--23--:R-:W-:-:S05]  /*224d0*/  IMAD.X R5, RZ, RZ, R9, P0 ;  /* 0x000000ffff057224 */ /* 0x00cfca00000e0609 */
[----:B-1----:R-:W2:Y:S01]  /*224e0*/  LD.E.U8 R6, desc[UR12][R4.64] ;  /* 0x0000000c04067980 */ /* 0x002ea2000c101100 */
        /* <DEDUP_REMOVED lines=9> */
[----:B------:R-:W-:Y:S01]  /*22580*/  LEA.HI.X.SX32 R9, R6, R9, 0x1, P0 ;  /* 0x0000000906097211 */ /* 0x000fe200000f0eff */
[----:B------:R-:W-:-:S04]  /*22590*/  IMAD.U32 R6, RZ, RZ, UR17 ;  /* 0x00000011ff067e24 */ /* 0x000fc8000f8e00ff */
[----:B------:R0:W-:Y:S01]  /*225a0*/  STL.64 [R11], R8 ;  /* 0x000000080b007387 */ /* 0x0001e20000100a00 */
[----:B------:R-:W-:-:S13]  /*225b0*/  ISETP.NE.AND P0, PT, R6, 0x1, PT ;  /* 0x000000010600780c */ /* 0x000fda0003f05270 */
[----:B0-----:R-:W-:Y:S05]  /*225c0*/  @!P0 BRA `(.L_x_267) ;  /* 0x0000000000408947 */ /* 0x001fea0003800000 */
[----:B------:R-:W2:Y:S02]  /*225d0*/  LD.E.U8 R6, desc[UR12][R4.64+0x1] ;  /* 0x0000010c04067980 */ /* 0x000ea4000c101100 */
[----:B--2---:R-:W-:-:S05]  /*225e0*/  LEA R11, R6, UR6, 0x3 ;  /* 0x00000006060b7c11 */ /* 0x004fca000f8e18ff */
[----:B------:R-:W2:Y:S02]  /*225f0*/  LDL.64 R8, [R11] ;  /* 0x000000000b087983 */ /* 0x000ea40000100a00 */
[----:B--2---:R-:W-:Y:S01]  /*22600*/  IADD3 R6, P0, PT, R8, R7, RZ ;  /* 0x0000000708067210 */ /* 0x004fe20007f1e0ff */
[----:B------:R-:W-:-:S03]  /*22610*/  IMAD.U32 R8, RZ, RZ, UR17 ;  /* 0x00000011ff087e24 */ /* 0x000fc6000f8e00ff */
[----:B------:R-:W-:Y:S02]  /*22620*/  LEA.HI.X.SX32 R7, R7, R9, 0x1, P0 ;  /* 0x0000000907077211 */ /* 0x000fe400000f0eff */
[----:B------:R-:W-:-:S03]  /*22630*/  ISETP.NE.AND P0, PT, R8, 0x2, PT ;  /* 0x000000020800780c */ /* 0x000fc60003f05270 */
[----:B------:R0:W-:Y:S10]  /*22640*/  STL.64 [R11], R6 ;  /* 0x000000060b007387 */ /* 0x0001f40000100a00 */
[----:B------:R-:W-:Y:S05]  /*22650*/  @!P0 BRA `(.L_x_267) ;  /* 0x00000000001c8947 */ /* 0x000fea0003800000 */
[----:B------:R-:W0:Y:S04]  /*22660*/  LD.E.U8 R4, desc[UR12][R4.64+0x2] ;  /* 0x0000020c04047980 */ /* 0x000e28000c101100 */
[----:B------:R-:W1:Y:S01]  /*22670*/  LDS R9, [UR4+0x8] ;  /* 0x00000804ff097984 */ /* 0x000e620008000800 */
[----:B0-----:R-:W-:-:S05]  /*22680*/  LEA R11, R4, UR6, 0x3 ;  /* 0x00000006040b7c11 */ /* 0x001fca000f8e18ff */
[----:B------:R-:W1:Y:S02]  /*22690*/  LDL.64 R6, [R11] ;  /* 0x000000000b067983 */ /* 0x000e640000100a00 */
[----:B-1----:R-:W-:-:S04]  /*226a0*/  IADD3 R6, P0, PT, R9, R6, RZ ;  /* 0x0000000609067210 */ /* 0x002fc80007f1e0ff */
[----:B------:R-:W-:-:S05]  /*226b0*/  LEA.HI.X.SX32 R7, R9, R7, 0x1, P0 ;  /* 0x0000000709077211 */ /* 0x000fca00000f0eff */
[----:B------:R0:W-:Y:S04]  /*226c0*/  STL.64 [R11], R6 ;  /* 0x000000060b007387 */ /* 0x0001e80000100a00 */
.L_x_267:
[----:B------:R-:W-:Y:S02]  /*226d0*/  IMAD.MOV.U32 R34, RZ, RZ, RZ ;  /* 0x000000ffff227224 */ /* 0x000fe400078e00ff */
[----:B------:R-:W-:Y:S01]  /*226e0*/  IMAD.MOV.U32 R33, RZ, RZ, RZ ;  /* 0x000000ffff217224 */ /* 0x000fe200078e00ff */
[----:B------:R-:W-:Y:S06]  /*226f0*/  BRA.U !UP1, `(.L_x_272) ;  /* 0x0000000909b47547 */ /* 0x000fec000b800000 */
[----:B------:R-:W-:Y:S01]  /*22700*/  UISETP.GE.U32.AND UP0, UPT, UR14, 0x10, UPT ;  /* 0x000000100e00788c */ /* 0x000fe2000bf06070 */
[----:B------:R-:W-:Y:S01]  /*22710*/  IMAD.MOV.U32 R34, RZ, RZ, RZ ;  /* 0x000000ffff227224 */ /* 0x000fe200078e00ff */
[----:B------:R-:W-:Y:S01]  /*22720*/  UMOV UR4, URZ ;  /* 0x000000ff00047c82 */ /* 0x000fe20008000000 */
[----:B------:R-:W-:-:S06]  /*22730*/  IMAD.MOV.U32 R33, RZ, RZ, RZ ;  /* 0x000000ffff217224 */ /* 0x000fcc00078e00ff */
[----:B------:R-:W-:Y:S05]  /*22740*/  BRA.U !UP0, `(.L_x_273) ;  /* 0x0000000508407547 */ /* 0x000fea000b800000 */
[----:B------:R-:W-:Y:S01]  /*22750*/  IMAD.MOV.U32 R34, RZ, RZ, RZ ;  /* 0x000000ffff227224 */ /* 0x000fe200078e00ff */
[----:B------:R-:W-:Y:S01]  /*22760*/  UMOV UR4, URZ ;  /* 0x000000ff00047c82 */ /* 0x000fe20008000000 */
[----:B------:R-:W-:-:S07]  /*22770*/  IMAD.MOV.U32 R33, RZ, RZ, RZ ;  /* 0x000000ffff217224 */ /* 0x000fce00078e00ff */
.L_x_274:
[----:B------:R-:W-:-:S09]  /*22780*/  ULEA UR5, UR4, UR6, 0x3 ;  /* 0x0000000604057291 */ /* 0x000fd2000f8e18ff */
[----:B0-----:R-:W5:Y:S04]  /*22790*/  LDL.128 R8, [UR5] ;  /* 0x00000005ff087983 */ /* 0x001f680008100c00 */
[----:B-1----:R-:W5:Y:S04]  /*227a0*/  LDL.128 R20, [UR5+0x10] ;  /* 0x00001005ff147983 */ /* 0x002f680008100c00 */
[----:B------:R-:W5:Y:S04]  /*227b0*/  LDL.128 R16, [UR5+0x20] ;  /* 0x00002005ff107983 */ /* 0x000f680008100c00 */
[----:B--234-:R-:W2:Y:S04]  /*227c0*/  LDL.128 R4, [UR5+0x30] ;  /* 0x00003005ff047983 */ /* 0x01cea80008100c00 */
[----:B------:R-:W3:Y:S01]  /*227d0*/  LDL.128 R12, [UR5+0x40] ;  /* 0x00004005ff0c7983 */ /* 0x000ee20008100c00 */
        /* <DEDUP_REMOVED lines=8> */
[----:B------:R-:W4:Y:S01]  /*22860*/  LDL.128 R8, [UR5+0x50] ;  /* 0x00005005ff087983 */ /* 0x000f220008100c00 */
        /* <DEDUP_REMOVED lines=8> */
[----:B------:R-:W5:Y:S01]  /*228f0*/  LDL.128 R20, [UR5+0x60] ;  /* 0x00006005ff147983 */ /* 0x000f620008100c00 */
        /* <DEDUP_REMOVED lines=25> */
[----:B------:R-:W-:-:S04]  /*22a90*/  UIADD3 UR4, UPT, UPT, UR4, 0x10, URZ ;  /* 0x0000001004047890 */ /* 0x000fc8000fffe0ff */
[----:B------:R-:W-:Y:S01]  /*22aa0*/  UISETP.NE.AND UP0, UPT, UR4, UR7, UPT ;  /* 0x000000070400728c */ /* 0x000fe2000bf05270 */
        /* <DEDUP_REMOVED lines=24> */
[----:B------:R-:W-:Y:S06]  /*22c30*/  BRA.U UP0, `(.L_x_274) ;  /* 0xfffffff900d07547 */ /* 0x000fec000b83ffff */
[----:B------:R-:W-:-:S05]  /*22c40*/  UMOV UR4, UR7 ;  /* 0x0000000700047c82 */ /* 0x000fca0008000000 */
.L_x_273:
[----:B------:R-:W-:-:S09]  /*22c50*/  UISETP.NE.AND UP0, UPT, UR18, URZ, UPT ;  /* 0x000000ff1200728c */ /* 0x000fd2000bf05270 */
[----:B------:R-:W-:Y:S05]  /*22c60*/  BRA.U !UP0, `(.L_x_272) ;  /* 0x0000000508587547 */ /* 0x000fea000b800000 */
[----:B------:R-:W-:Y:S01]  /*22c70*/  ISETP.GE.U32.AND P0, PT, R30, 0x7, PT ;  /* 0x000000071e00780c */ /* 0x000fe20003f06070 */
[----:B------:R-:W-:-:S12]  /*22c80*/  UISETP.NE.AND UP0, UPT, UR19, URZ, UPT ;  /* 0x000000ff1300728c */ /* 0x000fd8000bf05270 */
[----:B------:R-:W-:Y:S05]  /*22c90*/  @!P0 BRA `(.L_x_275) ;  /* 0x0000000000988947 */ /* 0x000fea0003800000 */
[----:B------:R-:W-:-:S09]  /*22ca0*/  ULEA UR5, UR4, UR6, 0x3 ;  /* 0x0000000604057291 */ /* 0x000fd2000f8e18ff */
[----:B01234-:R-:W2:Y:S04]  /*22cb0*/  LDL.128 R4, [UR5] ;  /* 0x00000005ff047983 */ /* 0x01fea80008100c00 */
[----:B------:R-:W3:Y:S04]  /*22cc0*/  LDL.128 R8, [UR5+0x10] ;  /* 0x00001005ff087983 */ /* 0x000ee80008100c00 */
[----:B------:R-:W4:Y:S04]  /*22cd0*/  LDL.128 R12, [UR5+0x20] ;  /* 0x00002005ff0c7983 */ /* 0x000f280008100c00 */
[----:B------:R-:W5:Y:S01]  /*22ce0*/  LDL.128 R16, [UR5+0x30] ;  /* 0x00003005ff107983 */ /* 0x000f620008100c00 */
[----:B------:R-:W-:Y:S01]  /*22cf0*/  UIADD3 UR4, UPT, UPT, UR4, 0x8, URZ ;  /* 0x0000000804047890 */ /* 0x000fe2000fffe0ff */
        /* <DEDUP_REMOVED lines=32> */
.L_x_275:
[----:B------:R-:W-:Y:S05]  /*22f00*/  BRA.U !UP0, `(.L_x_272) ;  /* 0x0000000108b07547 */ /* 0x000fea000b800000 */
[----:B------:R-:W-:Y:S01]  /*22f10*/  ISETP.GE.U32.AND P0, PT, R29, 0x3, PT ;  /* 0x000000031d00780c */ /* 0x000fe20003f06070 */
[----:B------:R-:W-:-:S12]  /*22f20*/  UISETP.NE.AND UP0, UPT, UR21, URZ, UPT ;  /* 0x000000ff1500728c */ /* 0x000fd8000bf05270 */
[----:B------:R-:W-:Y:S05]  /*22f30*/  @!P0 BRA `(.L_x_276) ;  /* 0x0000000000508947 */ /* 0x000fea0003800000 */
[----:B------:R-:W-:-:S09]  /*22f40*/  ULEA UR5, UR4, UR6, 0x3 ;  /* 0x0000000604057291 */ /* 0x000fd2000f8e18ff */
[----:B01234-:R-:W2:Y:S04]  /*22f50*/  LDL.128 R4, [UR5] ;  /* 0x00000005ff047983 */ /* 0x01fea80008100c00 */
[----:B------:R-:W3:Y:S01]  /*22f60*/  LDL.128 R8, [UR5+0x10] ;  /* 0x00001005ff087983 */ /* 0x000ee20008100c00 */
        /* <DEDUP_REMOVED lines=17> */
.L_x_276:
[----:B------:R-:W-:Y:S05]  /*23080*/  BRA.U !UP0, `(.L_x_272) ;  /* 0x0000000108507547 */ /* 0x000fea000b800000 */
[----:B------:R-:W-:-:S09]  /*23090*/  ULEA UR4, UR4, UR6, 0x3 ;  /* 0x0000000604047291 */ /* 0x000fd2000f8e18ff */
[----:B01234-:R-:W2:Y:S01]  /*230a0*/  LDL.128 R4, [UR4] ;  /* 0x00000004ff047983 */ /* 0x01fea20008100c00 */
[----:B------:R-:W-:-:S05]  /*230b0*/  IMAD.U32 R8, RZ, RZ, UR21 ;  /* 0x00000015ff087e24 */ /* 0x000fca000f8e00ff */
[----:B------:R-:W-:Y:S02]  /*230c0*/  ISETP.NE.AND P1, PT, R8, 0x1, PT ;  /* 0x000000010800780c */ /* 0x000fe40003f25270 */
[----:B--2---:R-:W-:-:S04]  /*230d0*/  ISETP.GT.U32.AND P0, PT, R4, R34, PT ;  /* 0x000000220400720c */ /* 0x004fc80003f04070 */
[----:B------:R-:W-:-:S04]  /*230e0*/  ISETP.GT.AND.EX P0, PT, R5, R33, PT, P0 ;  /* 0x000000210500720c */ /* 0x000fc80003f04300 */
[----:B------:R-:W-:Y:S02]  /*230f0*/  SEL R34, R4, R34, P0 ;  /* 0x0000002204227207 */ /* 0x000fe40000000000 */
[----:B------:R-:W-:Y:S01]  /*23100*/  SEL R33, R5, R33, P0 ;  /* 0x0000002105217207 */ /* 0x000fe20000000000 */
[----:B------:R-:W-:Y:S06]  /*23110*/  @!P1 BRA `(.L_x_272) ;  /* 0x00000000002c9947 */ /* 0x000fec0003800000 */
[----:B------:R-:W-:-:S05]  /*23120*/  IMAD.U32 R4, RZ, RZ, UR21 ;  /* 0x00000015ff047e24 */ /* 0x000fca000f8e00ff */
[----:B------:R-:W-:-:S13]  /*23130*/  ISETP.NE.AND P1, PT, R4, 0x2, PT ;  /* 0x000000020400780c */ /* 0x000fda0003f25270 */
[----:B------:R-:W2:Y:S01]  /*23140*/  @P1 LDL.64 R4, [UR4+0x10] ;  /* 0x00001004ff041983 */ /* 0x000ea20008100a00 */
        /* <DEDUP_REMOVED lines=8> */
.L_x_272:
[----:B------:R-:W-:-:S05]  /*231d0*/  IMAD.MOV.U32 R35, RZ, RZ, R33 ;  /* 0x000000ffff237224 */ /* 0x000fca00078e0021 */
[----:B------:R0:W-:Y:S02]  /*231e0*/  STS.64 [R32], R34 ;  /* 0x0000002220007388 */ /* 0x0001e40000000a00 */
.L_x_254:
[----:B------:R-:W-:Y:S05]  /*231f0*/  BSYNC.RECONVERGENT B2 ;  /* 0x0000000000027941 */ /* 0x000fea0003800200 */
.L_x_253:
[----:B------:R-:W-:Y:S01]  /*23200*/  ISETP.GE.U32.AND P0, PT, R31, 0x5, PT ;  /* 0x000000051f00780c */ /* 0x000fe20003f06070 */
[----:B------:R-:W-:-:S12]  /*23210*/  BSSY.RECONVERGENT B2, `(.L_x_277) ;  /* 0x0000784000027945 */ /* 0x000fd80003800200 */
[----:B------:R-:W-:Y:S05]  /*23220*/  @P0 BRA `(.L_x_278) ;  /* 0x0000007800080947 */ /* 0x000fea0003800000 */
[--C-:B-1--4-:R-:W-:Y:S01]  /*23230*/  SHF.R.U32.HI R4, RZ, 0x1, R3.reuse ;  /* 0x00000001ff047819 */ /* 0x112fe20000011603 */
[----:B------:R-:W1:Y:S01]  /*23240*/  S2UR UR5, SR_CgaCtaId ;  /* 0x00000000000579c3 */ /* 0x000e620000008800 */
[--C-:B--23--:R-:W-:Y:S01]  /*23250*/  SHF.R.U32.HI R5, RZ, 0x15, R3.reuse ;  /* 0x00000015ff057819 */ /* 0x10cfe20000011603 */
[----:B------:R-:W-:Y:S01]  /*23260*/  UMOV UR4, 0x400 ;  /* 0x0000040000047882 */ /* 0x000fe20000000000 */
[----:B0-----:R-:W-:Y:S01]  /*23270*/  SHF.R.U32.HI R6, RZ, 0x1f, R3 ;  /* 0x0000001fff067819 */ /* 0x001fe20000011603 */
[----:B------:R-:W-:-:S03]  /*23280*/  UIADD3 UR4, UPT, UPT, UR4, 0x6ee0, URZ ;  /* 0x00006ee004047890 */ /* 0x000fc6000fffe0ff */
[----:B------:R-:W-:-:S04]  /*23290*/  LOP3.LUT R4, R6, R5, R4, 0x96, !PT ;  /* 0x0000000506047212 */ /* 0x000fc800078e9604 */
[----:B------:R-:W-:-:S05]  /*232a0*/  LOP3.LUT R4, R4, 0x1, R3, 0x48, !PT ;  /* 0x0000000104047812 */ /* 0x000fca00078e4803 */
[----:B------:R-:W-:-:S04]  /*232b0*/  IMAD R4, R3, 0x2, R4 ;  /* 0x0000000203047824 */ /* 0x000fc800078e0204 */
[----:B------:R-:W-:Y:S01]  /*232c0*/  IMAD.HI.U32 R3, R4, 0x51eb851f, RZ ;  /* 0x51eb851f04037827 */ /* 0x000fe200078e00ff */
[--C-:B------:R-:W-:Y:S02]  /*232d0*/  SHF.R.U32.HI R5, RZ, 0x1, R4.reuse ;  /* 0x00000001ff057819 */ /* 0x100fe40000011604 */
[--C-:B------:R-:W-:Y:S01]  /*232e0*/  SHF.R.U32.HI R6, RZ, 0x15, R4.reuse ;  /* 0x00000015ff067819 */ /* 0x100fe20000011604 */
[----:B-1----:R-:W-:Y:S01]  /*232f0*/  ULEA UR4, UR5, UR4, 0x18 ;  /* 0x0000000405047291 */ /* 0x002fe2000f8ec0ff */
[--C-:B------:R-:W-:Y:S02]  /*23300*/  SHF.R.U32.HI R7, RZ, 0x1f, R4.reuse ;  /* 0x0000001fff077819 */ /* 0x100fe40000011604 */
[----:B------:R-:W-:Y:S01]  /*23310*/  SHF.R.U32.HI R3, RZ, 0x5, R3 ;  /* 0x00000005ff037819 */ /* 0x000fe20000011603 */
[----:B------:R-:W-:Y:S01]  /*23320*/  UMOV UR5, 0x3fd33333 ;  /* 0x3fd3333300057882 */ /* 0x000fe20000000000 */
[----:B------:R-:W-:Y:S02]  /*23330*/  LOP3.LUT R5, R7, R6, R5, 0x96, !PT ;  /* 0x0000000607057212 */ /* 0x000fe400078e9605 */
[----:B------:R-:W-:Y:S01]  /*23340*/  LEA R7, R31, UR4, 0x2 ;  /* 0x000000041f077c11 */ /* 0x000fe2000f8e10ff */
[----:B------:R-:W-:Y:S01]  /*23350*/  IMAD R6, R3, -0x64, R4 ;  /* 0xffffff9c03067824 */ /* 0x000fe200078e0204 */
[----:B------:R-:W-:Y:S01]  /*23360*/  LOP3.LUT R13, R5, R4, RZ, 0x3c, !PT ;  /* 0x00000004050d7212 */ /* 0x000fe200078e3cff */
[----:B------:R-:W-:-:S03]  /*23370*/  UMOV UR4, 0x33333333 ;  /* 0x3333333300047882 */ /* 0x000fc60000000000 */
[----:B------:R-:W-:Y:S01]  /*23380*/  LOP3.LUT R3, R13, 0x1, RZ, 0xc0, !PT ;  /* 0x000000010d037812 */ /* 0x000fe200078ec0ff */
[----:B------:R0:W-:Y:S04]  /*23390*/  STS [R7], R6 ;  /* 0x0000000607007388 */ /* 0x0001e80000000800 */
[----:B------:R-:W-:Y:S01]  /*233a0*/  IMAD R3, R4, 0x2, R3 ;  /* 0x0000000204037824 */ /* 0x000fe200078e0203 */
[----:B------:R0:W1:Y:S04]  /*233b0*/  LDS R31, [R7] ;  /* 0x00000000071f7984 */ /* 0x0000680000000800 */
[----:B------:R-:W-:-:S05]  /*233c0*/  I2FP.F32.U32 R4, R3 ;  /* 0x0000000300047245 */ /* 0x000fca0000201000 */
[----:B------:R-:W-:-:S06]  /*233d0*/  FMUL R4, R4, 2.3283064365386962891e-10 ;  /* 0x2f80000004047820 */ /* 0x000fcc0000400000 */
[----:B------:R-:W2:Y:S02]  /*233e0*/  F2F.F64.F32 R4, R4 ;  /* 0x0000000400047310 */ /* 0x000ea40000201800 */
[----:B--2---:R-:W-:-:S14]  /*233f0*/  DSETP.GTU.AND P0, PT, R4, UR4, PT ;  /* 0x0000000404007e2a */ /* 0x004fdc000bf0c000 */
[----:B01----:R-:W-:Y:S05]  /*23400*/  @P0 BRA `(.L_x_279) ;  /* 0x0000005000800947 */ /* 0x003fea0003800000 */
[----:B------:R-:W0:Y:S02]  /*23410*/  LDC R14, c[0x3][RZ] ;  /* 0x00c00000ff0e7b82 */ /* 0x000e240000000800 */
[----:B0-----:R-:W-:-:S13]  /*23420*/  ISETP.GE.AND P1, PT, R14, 0x1, PT ;  /* 0x000000010e00780c */ /* 0x001fda0003f26270 */
[----:B------:R-:W-:Y:S05]  /*23430*/  @!P1 BRA `(.L_x_280) ;  /* 0x0000000000b09947 */ /* 0x000fea0003800000 */
[----:B------:R-:W-:Y:S01]  /*23440*/  ISETP.GE.U32.AND P0, PT, R14, 0x10, PT ;  /* 0x000000100e00780c */ /* 0x000fe20003f06070 */
[----:B------:R-:W-:-:S12]  /*23450*/  IMAD.MOV.U32 R4, RZ, RZ, RZ ;  /* 0x000000ffff047224 */ /* 0x000fd800078e00ff */
[----:B------:R-:W-:Y:S05]  /*23460*/  @!P0 BRA `(.L_x_281) ;  /* 0x0000000000388947 */ /* 0x000fea0003800000 */
[----:B------:R-:W-:-:S05]  /*23470*/  UMOV UR4, URZ ;  /* 0x000000ff00047c82 */ /* 0x000fca0008000000 */
.L_x_282:
        /* <DEDUP_REMOVED lines=13> */
.L_x_281:
        /* <DEDUP_REMOVED lines=13> */
[C---:B0-----:R-:W-:Y:S01]  /*23620*/  @P0 LEA R5, R4.reuse, UR15, 0x3 ;  /* 0x0000000f04050c11 */ /* 0x041fe2000f8e18ff */
[----:B------:R-:W-:-:S04]  /*23630*/  @P0 VIADD R4, R4, 0x4 ;  /* 0x0000000404040836 */ /* 0x000fc80000000000 */
[----:B------:R1:W-:Y:S04]  /*23640*/  @P0 STL.128 [R5], RZ ;  /* 0x000000ff05000387 */ /* 0x0003e80000100c00 */
[----:B------:R1:W-:Y:S01]  /*23650*/  @P0 STL.128 [R5+0x10], RZ ;  /* 0x000010ff05000387 */ /* 0x0003e20000100c00 */
[----:B------:R-:W-:Y:S05]  /*23660*/  BRA.U !UP0, `(.L_x_280) ;  /* 0x0000000108247547 */ /* 0x000fea000b800000 */
[----:B------:R-:W-:Y:S01]  /*23670*/  LEA R4, R4, UR15, 0x3 ;  /* 0x0000000f04047c11 */ /* 0x000fe2000f8e18ff */
[----:B-1----:R-:W-:-:S04]  /*23680*/  IMAD.U32 R5, RZ, RZ, UR21 ;  /* 0x00000015ff057e24 */ /* 0x002fc8000f8e00ff */
[----:B------:R2:W-:Y:S01]  /*23690*/  STL.64 [R4], RZ ;  /* 0x000000ff04007387 */ /* 0x0005e20000100a00 */
[----:B------:R-:W-:-:S13]  /*236a0*/  ISETP.NE.AND P0, PT, R5, 0x1, PT ;  /* 0x000000010500780c */ /* 0x000fda0003f05270 */
[----:B--2---:R-:W-:Y:S05]  /*236b0*/  @!P0 BRA `(.L_x_280) ;  /* 0x0000000000108947 */ /* 0x004fea0003800000 */
[----:B------:R-:W-:Y:S01]  /*236c0*/  IMAD.U32 R5, RZ, RZ, UR21 ;  /* 0x00000015ff057e24 */ /* 0x000fe2000f8e00ff */
[----:B------:R2:W-:Y:S04]  /*236d0*/  STL.64 [R4+0x8], RZ ;  /* 0x000008ff04007387 */ /* 0x0005e80000100a00 */
[----:B------:R-:W-:-:S13]  /*236e0*/  ISETP.NE.AND P0, PT, R5, 0x2, PT ;  /* 0x000000020500780c */ /* 0x000fda0003f05270 */
[----:B------:R2:W-:Y:S02]  /*236f0*/  @P0 STL.64 [R4+0x10], RZ ;  /* 0x000010ff04000387 */ /* 0x0005e40000100a00 */
.L_x_280:
[----:B------:R-:W3:Y:S01]  /*23700*/  LDC R16, c[0x3][0x4] ;  /* 0x00c00100ff107b82 */ /* 0x000ee20000000800 */
[----:B------:R-:W-:Y:S02]  /*23710*/  UMOV UR11, 0x400 ;  /* 0x00000400000b7882 */ /* 0x000fe40000000000 */
[----:B------:R-:W-:-:S05]  /*23720*/  UIADD3 UR4, UPT, UPT, UR11, 0x6798, URZ ;  /* 0x000067980b047890 */ /* 0x000fca000fffe0ff */
[----:B------:R-:W4:Y:S01]  /*23730*/  S2UR UR14, SR_CgaCtaId ;  /* 0x00000000000e79c3 */ /* 0x000f220000008800 */
[----:B---3--:R-:W-:Y:S01]  /*23740*/  ISETP.GE.AND P2, PT, R16, 0x1, PT ;  /* 0x000000011000780c */ /* 0x008fe20003f46270 */
[----:B----4-:R-:W-:-:S06]  /*23750*/  ULEA UR4, UR14, UR4, 0x18 ;  /* 0x000000040e047291 */ /* 0x010fcc000f8ec0ff */
[----:B------:R-:W-:-:S06]  /*23760*/  LEA R31, R31, UR4, 0x4 ;  /* 0x000000041f1f7c11 */ /* 0x000fcc000f8e20ff */
[----:B------:R-:W-:Y:S05]  /*23770*/  @!P2 BRA `(.L_x_283) ;  /* 0x0000000c00e8a947 */ /* 0x000fea0003800000 */
[----:B------:R3:W4:Y:S01]  /*23780*/  LDS.64 R8, [R31+0x8] ;  /* 0x000008001f087984 */ /* 0x0007220000000a00 */
[----:B------:R-:W-:Y:S01]  /*23790*/  ISETP.GE.U32.AND P0, PT, R16, 0x10, PT ;  /* 0x000000101000780c */ /* 0x000fe20003f06070 */
[----:B------:R-:W-:-:S12]  /*237a0*/  UMOV UR4, URZ ;  /* 0x000000ff00047c82 */ /* 0x000fd80008000000 */
[----:B---3--:R-:W-:Y:S05]  /*237b0*/  @!P0 BRA `(.L_x_284) ;  /* 0x0000000400c88947 */ /* 0x008fea0003800000 */
[----:B------:R-:W-:-:S04]  /*237c0*/  UIADD3 UR4, UPT, UPT, UR11, 0x208, URZ ;  /* 0x000002080b047890 */ /* 0x000fc8000fffe0ff */
[----:B------:R-:W-:-:S03]  /*237d0*/  ULEA UR5, UR14, UR4, 0x18 ;  /* 0x000000040e057291 */ /* 0x000fc6000f8ec0ff */
[----:B------:R-:W-:-:S09]  /*237e0*/  UMOV UR4, URZ ;  /* 0x000000ff00047c82 */ /* 0x000fd20008000000 */
.L_x_285:
[----:B--2-4-:R-:W-:-:S05]  /*237f0*/  IADD3 R4, P0, PT, R8, UR4, RZ ;  /* 0x0000000408047c10 */ /* 0x014fca000ff1e0ff */
[----:B01----:R-:W-:-:S05]  /*23800*/  IMAD.X R5, RZ, RZ, R9, P0 ;  /* 0x000000ffff057224 */ /* 0x003fca00000e0609 */
[----:B---3--:R-:W2:Y:S01]  /*23810*/  LD.E.U8 R6, desc[UR12][R4.64] ;  /* 0x0000000c04067980 */ /* 0x008ea2000c101100 */
        /* <DEDUP_REMOVED lines=108> */
.L_x_284:
[----:B------:R-:W-:-:S09]  /*23ee0*/  UISETP.NE.AND UP0, UPT, UR20, URZ, UPT ;  /* 0x000000ff1400728c */ /* 0x000fd2000bf05270 */
[----:B------:R-:W-:Y:S05]  /*23ef0*/  BRA.U !UP0, `(.L_x_283) ;  /* 0x0000000908087547 */ /* 0x000fea000b800000 */
[----:B------:R-:W-:Y:S01]  /*23f00*/  ISETP.GE.U32.AND P0, PT, R25, 0x7, PT ;  /* 0x000000071900780c */ /* 0x000fe20003f06070 */
[----:B------:R-:W-:-:S12]  /*23f10*/  UISETP.NE.AND UP0, UPT, UR16, URZ, UPT ;  /* 0x000000ff1000728c */ /* 0x000fd8000bf05270 */
[----:B------:R-:W-:Y:S05]  /*23f20*/  @!P0 BRA `(.L_x_286) ;  /* 0x0000000000e88947 */ /* 0x000fea0003800000 */
[----:B--2-4-:R-:W-:-:S05]  /*23f30*/  IADD3 R4, P0, PT, R8, UR4, RZ ;  /* 0x0000000408047c10 */ /* 0x014fca000ff1e0ff */
[----:B01----:R-:W-:-:S05]  /*23f40*/  IMAD.X R5, RZ, RZ, R9, P0 ;  /* 0x000000ffff057224 */ /* 0x003fca00000e0609 */
[----:B---3--:R-:W2:Y:S01]  /*23f50*/  LD.E.U8 R6, desc[UR12][R4.64] ;  /* 0x0000000c04067980 */ /* 0x008ea2000c101100 */
[----:B------:R-:W-:-:S04]  /*23f60*/  UIADD3 UR5, UPT, UPT, UR11, 0x208, URZ ;  /* 0x000002080b057890 */ /* 0x000fc8000fffe0ff */
[----:B------:R-:W-:-:S04]  /*23f70*/  ULEA UR5, UR14, UR5, 0x18 ;  /* 0x000000050e057291 */ /* 0x000fc8000f8ec0ff */
        /* <DEDUP_REMOVED lines=53> */
.L_x_286:
[----:B------:R-:W-:Y:S05]  /*242d0*/  BRA.U !UP0, `(.L_x_283) ;  /* 0x0000000508107547 */ /* 0x000fea000b800000 */
[----:B--2---:R-:W-:Y:S01]  /*242e0*/  IMAD.U32 R4, RZ, RZ, UR23 ;  /* 0x00000017ff047e24 */ /* 0x004fe2000f8e00ff */
[----:B------:R-:W-:-:S04]  /*242f0*/  UISETP.NE.AND UP0, UPT, UR17, URZ, UPT ;  /* 0x000000ff1100728c */ /* 0x000fc8000bf05270 */
[----:B------:R-:W-:-:S13]  /*24300*/  ISETP.GE.U32.AND P0, PT, R4, 0x3, PT ;  /* 0x000000030400780c */ /* 0x000fda0003f06070 */
[----:B------:R-:W-:Y:S05]  /*24310*/  @!P0 BRA `(.L_x_287) ;  /* 0x0000000000808947 */ /* 0x000fea0003800000 */
[----:B----4-:R-:W-:-:S05]  /*24320*/  IADD3 R4, P0, PT, R8, UR4, RZ ;  /* 0x0000000408047c10 */ /* 0x010fca000ff1e0ff */
        /* <DEDUP_REMOVED lines=24> */
[----:B------:R-:W3:Y:S02]  /*244b0*/  LD.E.U8 R6, desc[UR12][R4.64+0x3] ;  /* 0x0000030c04067980 */ /* 0x000ee4000c101100 */
[----:B---3--:R-:W-:-:S05]  /*244c0*/  LEA R15, R6, UR15, 0x3 ;  /* 0x0000000f060f7c11 */ /* 0x008fca000f8e18ff */
[----:B------:R-:W3:Y:S01]  /*244d0*/  LDL.64 R10, [R15] ;  /* 0x000000000f0a7983 */ /* 0x000ee20000100a00 */
[----:B------:R-:W-:Y:S01]  /*244e0*/  UIADD3 UR4, UPT, UPT, UR4, 0x4, URZ ;  /* 0x0000000404047890 */ /* 0x000fe2000fffe0ff */
[----:B---3--:R-:W-:-:S04]  /*244f0*/  IADD3 R6, P0, PT, R10, R7, RZ ;  /* 0x000000070a067210 */ /* 0x008fc80007f1e0ff */
[----:B------:R-:W-:-:S05]  /*24500*/  LEA.HI.X.SX32 R7, R7, R11, 0x1, P0 ;  /* 0x0000000b07077211 */ /* 0x000fca00000f0eff */
[----:B------:R2:W-:Y:S04]  /*24510*/  STL.64 [R15], R6 ;  /* 0x000000060f007387 */ /* 0x0005e80000100a00 */
.L_x_287:
[----:B------:R-:W-:Y:S05]  /*24520*/  BRA.U !UP0, `(.L_x_283) ;  /* 0x00000001087c7547 */ /* 0x000fea000b800000 */
[----:B----4-:R-:W-:-:S05]  /*24530*/  IADD3 R4, P0, PT, R8, UR4, RZ ;  /* 0x0000000408047c10 */ /* 0x010fca000ff1e0ff */
[----:B01----:R-:W-:-:S05]  /*24540*/  IMAD.X R5, RZ, RZ, R9, P0 ;  /* 0x000000ffff057224 */ /* 0x003fca00000e0609 */
[----:B--23--:R-:W2:Y:S01]  /*24550*/  LD.E.U8 R6, desc[UR12][R4.64] ;  /* 0x0000000c04067980 */ /* 0x00cea2000c101100 */
[----:B------:R-:W-:-:S04]  /*24560*/  UIADD3 UR5, UPT, UPT, UR11, 0x208, URZ ;  /* 0x000002080b057890 */ /* 0x000fc8000fffe0ff */
[----:B------:R-:W-:-:S04]  /*24570*/  ULEA UR5, UR14, UR5, 0x18 ;  /* 0x000000050e057291 */ /* 0x000fc8000f8ec0ff */
        /* <DEDUP_REMOVED lines=26> */
.L_x_283:
[----:B0-----:R0:W0:Y:S01]  /*24720*/  LDS.64 R10, [R31+0x8] ;  /* 0x000008001f0a7984 */ /* 0x0010220000000a00 */
[----:B------:R-:W-:Y:S02]  /*24730*/  ISETP.GT.AND P0, PT, R14, 0x1, PT ;  /* 0x000000010e00780c */ /* 0x000fe40003f04270 */
[----:B--2---:R-:W-:Y:S02]  /*24740*/  PRMT R4, RZ, 0x7610, R4 ;  /* 0x00007610ff047816 */ /* 0x004fe40000000004 */
[----:B-1----:R-:W-:-:S09]  /*24750*/  PRMT R5, RZ, 0x7610, R5 ;  /* 0x00007610ff057816 */ /* 0x002fd20000000005 */
[----:B------:R-:W-:Y:S05]  /*24760*/  @!P0 BRA `(.L_x_288) ;  /* 0x0000000000688947 */ /* 0x000fea0003800000 */
[----:B----4-:R-:W2:Y:S01]  /*24770*/  LDL.64 R8, [R1] ;  /* 0x0000000001087983 */ /* 0x010ea20000100a00 */
[----:B---3--:R-:W-:Y:S01]  /*24780*/  IMAD.MOV.U32 R6, RZ, RZ, 0x1 ;  /* 0x00000001ff067424 */ /* 0x008fe200078e00ff */
[----:B------:R-:W-:Y:S02]  /*24790*/  PRMT R5, RZ, 0x7610, R5 ;  /* 0x00007610ff057816 */ /* 0x000fe40000000005 */
[----:B------:R-:W-:Y:S01]  /*247a0*/  PRMT R4, RZ, 0x7610, R4 ;  /* 0x00007610ff047816 */ /* 0x000fe20000000004 */
[----:B--2---:R-:W-:Y:S02]  /*247b0*/  IMAD.MOV.U32 R7, RZ, RZ, R8 ;  /* 0x000000ffff077224 */ /* 0x004fe400078e0008 */
[----:B------:R-:W-:-:S07]  /*247c0*/  IMAD.MOV.U32 R15, RZ, RZ, R9 ;  /* 0x000000ffff0f7224 */ /* 0x000fce00078e0009 */
.L_x_289:
[----:B------:R-:W-:-:S04]  /*247d0*/  LOP3.LUT R12, R6, 0xff, RZ, 0xc0, !PT ;  /* 0x000000ff060c7812 */ /* 0x000fc800078ec0ff */
[----:B------:R-:W-:-:S06]  /*247e0*/  LEA R12, R12, UR15, 0x3 ;  /* 0x0000000f0c0c7c11 */ /* 0x000fcc000f8e18ff */
[----:B------:R-:W2:Y:S01]  /*247f0*/  LDL.64 R12, [R12] ;  /* 0x000000000c0c7983 */ /* 0x000ea20000100a00 */
[----:B------:R-:W-:-:S05]  /*24800*/  VIADD R17, R6, 0x1 ;  /* 0x0000000106117836 */ /* 0x000fca0000000000 */
[----:B------:R-:W-:-:S04]  /*24810*/  LOP3.LUT R19, R17, 0xff, RZ, 0xc0, !PT ;  /* 0x000000ff11137812 */ /* 0x000fc800078ec0ff */
[----:B------:R-:W-:Y:S02]  /*24820*/  ISETP.GE.U32.AND P5, PT, R19, R14, PT ;  /* 0x0000000e1300720c */ /* 0x000fe40003fa6070 */
[CC--:B--2---:R-:W-:Y:S02]  /*24830*/  ISETP.GE.U32.AND P0, PT, R12.reuse, R8.reuse, PT ;  /* 0x000000080c00720c */ /* 0x0c4fe40003f06070 */
[C---:B------:R-:W-:Y:S02]  /*24840*/  ISETP.GT.U32.AND P4, PT, R12.reuse, R7, PT ;  /* 0x000000070c00720c */ /* 0x040fe40003f84070 */
[----:B------:R-:W-:Y:S02]  /*24850*/  ISETP.LT.U32.AND P3, PT, R12, R8, PT ;  /* 0x000000080c00720c */ /* 0x000fe40003f61070 */
[C---:B------:R-:W-:Y:S02]  /*24860*/  ISETP.GE.AND.EX P0, PT, R13.reuse, R9, PT, P0 ;  /* 0x000000090d00720c */ /* 0x040fe40003f06300 */
[----:B------:R-:W-:-:S02]  /*24870*/  ISETP.GT.AND.EX P4, PT, R13, R15, PT, P4 ;  /* 0x0000000f0d00720c */ /* 0x000fc40003f84340 */
[C---:B------:R-:W-:Y:S02]  /*24880*/  ISETP.LT.AND.EX P3, PT, R13.reuse, R9, PT, P3 ;  /* 0x000000090d00720c */ /* 0x040fe40003f61330 */
[C---:B------:R-:W-:Y:S02]  /*24890*/  SEL R5, R6.reuse, R5, !P0 ;  /* 0x0000000506057207 */ /* 0x040fe40004000000 */
[----:B------:R-:W-:Y:S02]  /*248a0*/  SEL R4, R6, R4, P4 ;  /* 0x0000000406047207 */ /* 0x000fe40002000000 */
[C---:B------:R-:W-:Y:S02]  /*248b0*/  SEL R7, R12.reuse, R7, P4 ;  /* 0x000000070c077207 */ /* 0x040fe40002000000 */
[----:B------:R-:W-:Y:S02]  /*248c0*/  SEL R15, R13, R15, P4 ;  /* 0x0000000f0d0f7207 */ /* 0x000fe40002000000 */
[----:B------:R-:W-:-:S02]  /*248d0*/  SEL R8, R12, R8, P3 ;  /* 0x000000080c087207 */ /* 0x000fc40001800000 */
[----:B------:R-:W-:Y:S02]  /*248e0*/  SEL R9, R13, R9, P3 ;  /* 0x000000090d097207 */ /* 0x000fe40001800000 */
[----:B------:R-:W-:Y:S01]  /*248f0*/  PRMT R6, R17, 0x7610, R6 ;  /* 0x0000761011067816 */ /* 0x000fe20000000006 */
[----:B------:R-:W-:Y:S06]  /*24900*/  @!P5 BRA `(.L_x_289) ;  /* 0xfffffffc00b0d947 */ /* 0x000fec000383ffff */
.L_x_288:
[----:B---3--:R-:W-:Y:S01]  /*24910*/  IMAD.MOV.U32 R6, RZ, RZ, 0x7fffffff ;  /* 0x7fffffffff067424 */ /* 0x008fe200078e00ff */
[----:B----4-:R-:W-:Y:S01]  /*24920*/  CS2R R8, SRZ ;  /* 0x0000000000087805 */ /* 0x010fe2000001ff00 */
[----:B------:R-:W-:Y:S01]  /*24930*/  IMAD.MOV.U32 R7, RZ, RZ, 0x0 ;  /* 0x00000000ff077424 */ /* 0x000fe200078e00ff */
[----:B------:R-:W-:Y:S06]  /*24940*/  @!P2 BRA `(.L_x_290) ;  /* 0x000000040058a947 */ /* 0x000fec0003800000 */
[----:B------:R-:W-:Y:S01]  /*24950*/  ISETP.GE.U32.AND P0, PT, R16, 0x4, PT ;  /* 0x000000041000780c */ /* 0x000fe20003f06070 */
[----:B------:R-:W-:Y:S01]  /*24960*/  IMAD.MOV.U32 R13, RZ, RZ, 0x7fffffff ;  /* 0x7fffffffff0d7424 */ /* 0x000fe200078e00ff */
[----:B------:R-:W-:-:S11]  /*24970*/  CS2R R8, SRZ ;  /* 0x0000000000087805 */ /* 0x000fd6000001ff00 */
[----:B------:R-:W-:Y:S05]  /*24980*/  @!P0 BRA `(.L_x_291) ;  /* 0x0000000000ac8947 */ /* 0x000fea0003800000 */
[----:B------:R-:W-:Y:S01]  /*24990*/  UIADD3 UR11, UPT, UPT, UR11, 0x208, URZ ;  /* 0x000002080b0b7890 */ /* 0x000fe2000fffe0ff */
[----:B------:R-:W-:Y:S01]  /*249a0*/  IMAD.MOV.U32 R13, RZ, RZ, 0x7fffffff ;  /* 0x7fffffffff0d7424 */ /* 0x000fe200078e00ff */
[----:B------:R-:W-:Y:S02]  /*249b0*/  CS2R R8, SRZ ;  /* 0x0000000000087805 */ /* 0x000fe4000001ff00 */
[----:B------:R-:W-:Y:S01]  /*249c0*/  LOP3.LUT R17, R4, 0xff, RZ, 0xc0, !PT ;  /* 0x000000ff04117812 */ /* 0x000fe200078ec0ff */
[----:B------:R-:W-:-:S12]  /*249d0*/  ULEA UR11, UR14, UR11, 0x18 ;  /* 0x0000000b0e0b7291 */ /* 0x000fd8000f8ec0ff */
.L_x_292:
[----:B0-----:R-:W-:-:S05]  /*249e0*/  IADD3 R6, P0, PT, R10, R9, RZ ;  /* 0x000000090a067210 */ /* 0x001fca0007f1e0ff */
[----:B------:R-:W-:-:S05]  /*249f0*/  IMAD.X R7, RZ, RZ, R11, P0 ;  /* 0x000000ffff077224 */ /* 0x000fca00000e060b */
[----:B------:R-:W2:Y:S04]  /*24a00*/  LD.E.U8 R12, desc[UR12][R6.64] ;  /* 0x0000000c060c7980 */ /* 0x000ea8000c101100 */
[----:B------:R-:W3:Y:S04]  /*24a10*/  LD.E.U8 R14, desc[UR12][R6.64+0x1] ;  /* 0x0000010c060e7980 */ /* 0x000ee8000c101100 */
[----:B------:R-:W4:Y:S04]  /*24a20*/  LD.E.U8 R15, desc[UR12][R6.64+0x2] ;  /* 0x0000020c060f7980 */ /* 0x000f28000c101100 */
[----:B------:R-:W5:Y:S01]  /*24a30*/  LD.E.U8 R16, desc[UR12][R6.64+0x3] ;  /* 0x0000030c06107980 */ /* 0x000f62000c101100 */
[----:B------:R-:W-:-:S02]  /*24a40*/  LOP3.LUT R19, R4, 0xff, RZ, 0xc0, !PT ;  /* 0x000000ff04137812 */ /* 0x000fc400078ec0ff */
[----:B------:R-:W-:Y:S02]  /*24a50*/  LEA R18, R9, UR11, 0x2 ;  /* 0x0000000b09127c11 */ /* 0x000fe4000f8e10ff */
[----:B--2---:R-:W-:Y:S02]  /*24a60*/  ISETP.NE.AND P0, PT, R12, R17, PT ;  /* 0x000000110c00720c */ /* 0x004fe40003f05270 */
[-C--:B---3--:R-:W-:Y:S02]  /*24a70*/  ISETP.NE.AND P5, PT, R14, R19.reuse, PT ;  /* 0x000000130e00720c */ /* 0x088fe40003fa5270 */
[-C--:B----4-:R-:W-:Y:S02]  /*24a80*/  ISETP.NE.AND P4, PT, R15, R19.reuse, PT ;  /* 0x000000130f00720c */ /* 0x090fe40003f85270 */
[----:B-----5:R-:W-:-:S07]  /*24a90*/  ISETP.NE.AND P3, PT, R16, R19, PT ;  /* 0x000000131000720c */ /* 0x020fce0003f65270 */
[----:B------:R-:W0:Y:S04]  /*24aa0*/  @!P0 LDS R12, [R18] ;  /* 0x00000000120c8984 */ /* 0x000e280000000800 */
[----:B------:R-:W1:Y:S04]  /*24ab0*/  @!P5 LDS R20, [R18+0x4] ;  /* 0x000004001214d984 */ /* 0x000e680000000800 */
[----:B------:R-:W2:Y:S04]  /*24ac0*/  @!P4 LDS R14, [R18+0x8] ;  /* 0x00000800120ec984 */ /* 0x000ea80000000800 */
[----:B------:R-:W3:Y:S01]  /*24ad0*/  @!P3 LDS R16, [R18+0xc] ;  /* 0x00000c001210b984 */ /* 0x000ee20000000800 */
[----:B0-----:R-:W-:-:S02]  /*24ae0*/  @!P0 ISETP.GE.AND P6, PT, R12, R13, PT ;  /* 0x0000000d0c00820c */ /* 0x001fc40003fc6270 */
[----:B------:R-:W-:Y:S02]  /*24af0*/  @!P0 VIMNMX R13, PT, PT, R13, R12, PT ;  /* 0x0000000c0d0d8248 */ /* 0x000fe40003fe0100 */
[----:B------:R-:W-:Y:S02]  /*24b00*/  @!P0 SEL R8, R9, R8, !P6 ;  /* 0x0000000809088207 */ /* 0x000fe40007000000 */
[----:B-1----:R-:W-:Y:S02]  /*24b10*/  @!P5 ISETP.GE.AND P6, PT, R20, R13, PT ;  /* 0x0000000d1400d20c */ /* 0x002fe40003fc6270 */
[----:B------:R-:W-:Y:S02]  /*24b20*/  PLOP3.LUT P0, PT, PT, PT, PT, 0x80, 0x8 ;  /* 0x000000000008781c */ /* 0x000fe40003f0f070 */
[----:B------:R-:W-:Y:S02]  /*24b30*/  @!P5 PLOP3.LUT P0, PT, P6, PT, PT, 0x80, 0x8 ;  /* 0x000000000008d81c */ /* 0x000fe4000370f070 */
[----:B------:R-:W-:-:S02]  /*24b40*/  @!P5 VIMNMX R13, PT, PT, R13, R20, PT ;  /* 0x000000140d0dd248 */ /* 0x000fc40003fe0100 */
[----:B------:R-:W-:Y:S02]  /*24b50*/  PLOP3.LUT P5, PT, PT, PT, PT, 0x80, 0x8 ;  /* 0x000000000008781c */ /* 0x000fe40003faf070 */
[----:B--2---:R-:W-:Y:S02]  /*24b60*/  @!P4 ISETP.GE.AND P6, PT, R14, R13, PT ;  /* 0x0000000d0e00c20c */ /* 0x004fe40003fc6270 */
[----:B------:R-:W-:-:S05]  /*24b70*/  @!P4 VIMNMX R13, PT, PT, R13, R14, PT ;  /* 0x0000000e0d0dc248 */ /* 0x000fca0003fe0100 */
[----:B------:R-:W-:Y:S01]  /*24b80*/  @!P0 VIADD R8, R9, 0x1 ;  /* 0x0000000109088836 */ /* 0x000fe20000000000 */
[----:B------:R-:W-:Y:S02]  /*24b90*/  PLOP3.LUT P0, PT, PT, PT, PT, 0x80, 0x8 ;  /* 0x000000000008781c */ /* 0x000fe40003f0f070 */
[----:B------:R-:W-:Y:S02]  /*24ba0*/  @!P4 PLOP3.LUT P0, PT, P6, PT, PT, 0x80, 0x8 ;  /* 0x000000000008c81c */ /* 0x000fe4000370f070 */
[----:B---3--:R-:W-:Y:S02]  /*24bb0*/  @!P3 ISETP.GE.AND P6, PT, R16, R13, PT ;  /* 0x0000000d1000b20c */ /* 0x008fe40003fc6270 */
[----:B------:R-:W-:Y:S02]  /*24bc0*/  @!P3 VIMNMX R13, PT, PT, R13, R16, PT ;  /* 0x000000100d0db248 */ /* 0x000fe40003fe0100 */
[----:B------:R-:W-:-:S07]  /*24bd0*/  @!P3 PLOP3.LUT P5, PT, P6, PT, PT, 0x80, 0x8 ;  /* 0x000000000008b81c */ /* 0x000fce00037af070 */
[----:B------:R-:W-:-:S06]  /*24be0*/  @!P0 VIADD R8, R9, 0x2 ;  /* 0x0000000209088836 */ /* 0x000fcc0000000000 */
[C---:B------:R-:W-:Y:S02]  /*24bf0*/  @!P5 VIADD R8, R9.reuse, 0x3 ;  /* 0x000000030908d836 */ /* 0x040fe40000000000 */
[----:B------:R-:W-:-:S05]  /*24c00*/  VIADD R9, R9, 0x4 ;  /* 0x0000000409097836 */ /* 0x000fca0000000000 */
[----:B------:R-:W-:-:S13]  /*24c10*/  ISETP.NE.AND P0, PT, R9, UR22, PT ;  /* 0x0000001609007c0c */ /* 0x000fda000bf05270 */
[----:B------:R-:W-:Y:S05]  /*24c20*/  @P0 BRA `(.L_x_292) ;  /* 0xfffffffc006c0947 */ /* 0x000fea000383ffff */
[----:B------:R-:W-:-:S07]  /*24c30*/  IMAD.U32 R9, RZ, RZ, UR22 ;  /* 0x00000016ff097e24 */ /* 0x000fce000f8e00ff */
.L_x_291:
[----:B------:R-:W-:Y:S01]  /*24c40*/  UISETP.NE.AND UP0, UPT, UR17, URZ, UPT ;  /* 0x000000ff1100728c */ /* 0x000fe2000bf05270 */
[----:B------:R-:W-:-:S08]  /*24c50*/  IMAD.MOV.U32 R12, RZ, RZ, R8 ;  /* 0x000000ffff0c7224 */ /* 0x000fd000078e0008 */
[----:B------:R-:W-:Y:S05]  /*24c60*/  BRA.U !UP0, `(.L_x_293) ;  /* 0x0000000108807547 */ /* 0x000fea000b800000 */
[----:B0-----:R-:W-:-:S05]  /*24c70*/  IADD3 R6, P0, PT, R10, R9, RZ ;  /* 0x000000090a067210 */ /* 0x001fca0007f1e0ff */
[----:B------:R-:W-:-:S05]  /*24c80*/  IMAD.X R7, RZ, RZ, R11, P0 ;  /* 0x000000ffff077224 */ /* 0x000fca00000e060b */
[----:B------:R-:W2:Y:S01]  /*24c90*/  LD.E.U8 R8, desc[UR12][R6.64] ;  /* 0x0000000c06087980 */ /* 0x000ea2000c101100 */
[----:B------:R-:W-:Y:S01]  /*24ca0*/  MOV R14, 0x400 ;  /* 0x00000400000e7802 */ /* 0x000fe20000000f00 */
[----:B------:R-:W-:Y:S01]  /*24cb0*/  IMAD.U32 R16, RZ, RZ, UR17 ;  /* 0x00000011ff107e24 */ /* 0x000fe2000f8e00ff */
[----:B------:R-:W-:Y:S01]  /*24cc0*/  LOP3.LUT R15, R4, 0xff, RZ, 0xc0, !PT ;  /* 0x000000ff040f7812 */ /* 0x000fe200078ec0ff */
[----:B------:R-:W0:Y:S02]  /*24cd0*/  S2R R17, SR_CgaCtaId ;  /* 0x0000000000117919 */ /* 0x000e240000008800 */
[----:B------:R-:W-:Y:S01]  /*24ce0*/  VIADD R14, R14, 0x208 ;  /* 0x000002080e0e7836 */ /* 0x000fe20000000000 */
[----:B------:R-:W-:-:S04]  /*24cf0*/  ISETP.NE.AND P4, PT, R16, 0x1, PT ;  /* 0x000000011000780c */ /* 0x000fc80003f85270 */
[----:B0-----:R-:W-:-:S05]  /*24d00*/  LEA R14, R17, R14, 0x18 ;  /* 0x0000000e110e7211 */ /* 0x001fca00078ec0ff */
[----:B------:R-:W-:Y:S01]  /*24d10*/  IMAD R14, R9, 0x4, R14 ;  /* 0x00000004090e7824 */ /* 0x000fe200078e020e */
[----:B--2---:R-:W-:-:S13]  /*24d20*/  ISETP.NE.AND P0, PT, R8, R15, PT ;  /* 0x0000000f0800720c */ /* 0x004fda0003f05270 */
[----:B------:R-:W0:Y:S02]  /*24d30*/  @!P0 LDS R8, [R14] ;  /* 0x000000000e088984 */ /* 0x000e240000000800 */
[CC--:B0-----:R-:W-:Y:S02]  /*24d40*/  @!P0 ISETP.GE.AND P3, PT, R8.reuse, R13.reuse, PT ;  /* 0x0000000d0800820c */ /* 0x0c1fe40003f66270 */
[----:B------:R-:W-:Y:S02]  /*24d50*/  @!P0 VIMNMX R13, PT, PT, R8, R13, PT ;  /* 0x0000000d080d8248 */ /* 0x000fe40003fe0100 */
[----:B------:R-:W-:Y:S01]  /*24d60*/  @!P0 SEL R12, R9, R12, !P3 ;  /* 0x0000000c090c8207 */ /* 0x000fe20005800000 */
[----:B------:R-:W-:Y:S08]  /*24d70*/  @!P4 BRA `(.L_x_293) ;  /* 0x00000000003cc947 */ /* 0x000ff00003800000 */
[----:B------:R-:W2:Y:S01]  /*24d80*/  LD.E.U8 R8, desc[UR12][R6.64+0x1] ;  /* 0x0000010c06087980 */ /* 0x000ea2000c101100 */
[----:B------:R-:W-:-:S05]  /*24d90*/  IMAD.U32 R16, RZ, RZ, UR17 ;  /* 0x00000011ff107e24 */ /* 0x000fca000f8e00ff */
[----:B------:R-:W-:Y:S02]  /*24da0*/  ISETP.NE.AND P3, PT, R16, 0x2, PT ;  /* 0x000000021000780c */ /* 0x000fe40003f65270 */
[----:B--2---:R-:W-:-:S13]  /*24db0*/  ISETP.NE.AND P0, PT, R8, R15, PT ;  /* 0x0000000f0800720c */ /* 0x004fda0003f05270 */
[----:B------:R-:W0:Y:S02]  /*24dc0*/  @!P0 LDS R8, [R14+0x4] ;  /* 0x000004000e088984 */ /* 0x000e240000000800 */
[----:B0-----:R-:W-:Y:S02]  /*24dd0*/  ISETP.GE.OR P4, PT, R8, R13, P0 ;  /* 0x0000000d0800720c */ /* 0x001fe40000786670 */
[----:B------:R-:W-:-:S11]  /*24de0*/  @!P0 VIMNMX R13, PT, PT, R13, R8, PT ;  /* 0x000000080d0d8248 */ /* 0x000fd60003fe0100 */
[----:B------:R-:W-:Y:S01]  /*24df0*/  @!P4 VIADD R12, R9, 0x1 ;  /* 0x00000001090cc836 */ /* 0x000fe20000000000 */
[----:B------:R-:W-:Y:S06]  /*24e00*/  @!P3 BRA `(.L_x_293) ;  /* 0x000000000018b947 */ /* 0x000fec0003800000 */
[----:B------:R-:W2:Y:S02]  /*24e10*/  LD.E.U8 R6, desc[UR12][R6.64+0x2] ;  /* 0x0000020c06067980 */ /* 0x000ea4000c101100 */
[----:B--2---:R-:W-:-:S13]  /*24e20*/  ISETP.NE.AND P0, PT, R6, R15, PT ;  /* 0x0000000f0600720c */ /* 0x004fda0003f05270 */
[----:B------:R-:W0:Y:S02]  /*24e30*/  @!P0 LDS R8, [R14+0x8] ;  /* 0x000008000e088984 */ /* 0x000e240000000800 */
[CC--:B0-----:R-:W-:Y:S02]  /*24e40*/  ISETP.GE.OR P3, PT, R8.reuse, R13.reuse, P0 ;  /* 0x0000000d0800720c */ /* 0x0c1fe40000766670 */
[----:B------:R-:W-:-:S11]  /*24e50*/  @!P0 VIMNMX R13, PT, PT, R8, R13, PT ;  /* 0x0000000d080d8248 */ /* 0x000fd60003fe0100 */
[----:B------:R-:W-:-:S07]  /*24e60*/  @!P3 VIADD R12, R9, 0x2 ;  /* 0x00000002090cb836 */ /* 0x000fce0000000000 */
.L_x_293:
[--C-:B------:R-:W-:Y:S01]  /*24e70*/  SHF.R.S32.HI R7, RZ, 0x1f, R13.reuse ;  /* 0x0000001fff077819 */ /* 0x100fe2000001140d */
[----:B------:R-:W-:Y:S02]  /*24e80*/  IMAD.MOV.U32 R8, RZ, RZ, R12 ;  /* 0x000000ffff087224 */ /* 0x000fe400078e000c */
[----:B------:R-:W-:Y:S02]  /*24e90*/  IMAD.MOV.U32 R9, RZ, RZ, RZ ;  /* 0x000000ffff097224 */ /* 0x000fe400078e00ff */
[----:B------:R-:W-:-:S07]  /*24ea0*/  IMAD.MOV.U32 R6, RZ, RZ, R13 ;  /* 0x000000ffff067224 */ /* 0x000fce00078e000d */
.L_x_290:
[----:B0-----:R-:W-:Y:S01]  /*24eb0*/  IADD3 R12, P0, PT, R10, R8, RZ ;  /* 0x000000080a0c7210 */ /* 0x001fe20007f1e0ff */
[----:B------:R-:W0:Y:S01]  /*24ec0*/  LDC R21, c[0x3][RZ] ;  /* 0x00c00000ff157b82 */ /* 0x000e220000000800 */
[----:B------:R-:W-:-:S03]  /*24ed0*/  LOP3.LUT R8, R5, 0xff, RZ, 0xc0, !PT ;  /* 0x000000ff05087812 */ /* 0x000fc600078ec0ff */
[----:B------:R-:W-:Y:S01]  /*24ee0*/  IMAD.X R13, R11, 0x1, R9, P0 ;  /* 0x000000010b0d7824 */ /* 0x000fe200000e0609 */
[----:B------:R-:W-:-:S04]  /*24ef0*/  LEA R17, R8, UR15, 0x3 ;  /* 0x0000000f08117c11 */ /* 0x000fc8000f8e18ff */
[----:B------:R1:W-:Y:S04]  /*24f00*/  ST.E.U8 desc[UR12][R12.64], R5 ;  /* 0x000000050c007985 */ /* 0x0003e8000c10110c */
[----:B------:R-:W2:Y:S01]  /*24f10*/  LDL.64 R8, [R17] ;  /* 0x0000000011087983 */ /* 0x000ea20000100a00 */
[----:B------:R-:W-:-:S03]  /*24f20*/  LOP3.LUT R4, R4, 0xff, RZ, 0xc0, !PT ;  /* 0x000000ff04047812 */ /* 0x000fc600078ec0ff */
[----:B------:R3:W4:Y:S01]  /*24f30*/  LDS.64 R10, [R31+0x8] ;  /* 0x000008001f0a7984 */ /* 0x0007220000000a00 */
[----:B------:R-:W-:Y:S02]  /*24f40*/  LEA R19, R4, UR15, 0x3 ;  /* 0x0000000f04137c11 */ /* 0x000fe4000f8e18ff */
[----:B--2---:R-:W-:-:S05]  /*24f50*/  IADD3 R14, P0, PT, R8, R6, RZ ;  /* 0x00000006080e7210 */ /* 0x004fca0007f1e0ff */
[----:B------:R-:W-:-:S05]  /*24f60*/  IMAD.X R15, R9, 0x1, R7, P0 ;  /* 0x00000001090f7824 */ /* 0x000fca00000e0607 */
[----:B------:R3:W-:Y:S04]  /*24f70*/  STL.64 [R17], R14 ;  /* 0x0000000e11007387 */ /* 0x0007e80000100a00 */
[----:B------:R-:W2:Y:S01]  /*24f80*/  LDL.64 R8, [R19] ;  /* 0x0000000013087983 */ /* 0x000ea20000100a00 */
[----:B0-----:R-:W-:Y:S02]  /*24f90*/  ISETP.GE.AND P3, PT, R21, 0x2, PT ;  /* 0x000000021500780c */ /* 0x001fe40003f66270 */
[----:B------:R-:W-:Y:S02]  /*24fa0*/  PRMT R4, RZ, 0x7610, R4 ;  /* 0x00007610ff047816 */ /* 0x000fe40000000004 */
[----:B-1----:R-:W-:Y:S02]  /*24fb0*/  PRMT R5, RZ, 0x7610, R5 ;  /* 0x00007610ff057816 */ /* 0x002fe40000000005 */
[----:B--2---:R-:W-:-:S05]  /*24fc0*/  IADD3 R6, P0, PT, R8, -R6, RZ ;  /* 0x8000000608067210 */ /* 0x004fca0007f1e0ff */
[----:B------:R-:W-:-:S05]  /*24fd0*/  IMAD.X R7, R9, 0x1, ~R7, P0 ;  /* 0x0000000109077824 */ /* 0x000fca00000e0e07 */
[----:B------:R3:W-:Y:S01]  /*24fe0*/  STL.64 [R19], R6 ;  /* 0x0000000613007387 */ /* 0x0007e20000100a00 */
[----:B----4-:R-:W-:Y:S05]  /*24ff0*/  @!P3 BRA `(.L_x_294) ;  /* 0x000000000068b947 */ /* 0x010fea0003800000 */
[----:B------:R-:W2:Y:S01]  /*25000*/  LDL.64 R8, [R1] ;  /* 0x0000000001087983 */ /* 0x000ea20000100a00 */
[----:B---3--:R-:W-:Y:S01]  /*25010*/  IMAD.MOV.U32 R6, RZ, RZ, 0x1 ;  /* 0x00000001ff067424 */ /* 0x008fe200078e00ff */
[----:B------:R-:W-:Y:S02]  /*25020*/  PRMT R5, RZ, 0x7610, R5 ;  /* 0x00007610ff057816 */ /* 0x000fe40000000005 */
[----:B------:R-:W-:Y:S01]  /*25030*/  PRMT R4, RZ, 0x7610, R4 ;  /* 0x00007610ff047816 */ /* 0x000fe20000000004 */
[----:B--2---:R-:W-:Y:S02]  /*25040*/  IMAD.MOV.U32 R7, RZ, RZ, R8 ;  /* 0x000000ffff077224 */ /* 0x004fe400078e0008 */
[----:B------:R-:W-:-:S07]  /*25050*/  IMAD.MOV.U32 R15, RZ, RZ, R9 ;  /* 0x000000ffff0f7224 */ /* 0x000fce00078e0009 */
.L_x_295:
        /* <DEDUP_REMOVED lines=20> */
.L_x_294:
[----:B---3--:R-:W-:Y:S01]  /*251a0*/  IMAD.MOV.U32 R6, RZ, RZ, 0x7fffffff ;  /* 0x7fffffffff067424 */ /* 0x008fe200078e00ff */
[----:B------:R-:W-:Y:S01]  /*251b0*/  CS2R R8, SRZ ;  /* 0x0000000000087805 */ /* 0x000fe2000001ff00 */
[----:B------:R-:W-:Y:S01]  /*251c0*/  IMAD.MOV.U32 R7, RZ, RZ, 0x0 ;  /* 0x00000000ff077424 */ /* 0x000fe200078e00ff */
[----:B------:R-:W-:Y:S06]  /*251d0*/  @!P2 BRA `(.L_x_296) ;  /* 0x000000040070a947 */ /* 0x000fec0003800000 */
[----:B------:R-:W-:Y:S01]  /*251e0*/  ISETP.GE.U32.AND P0, PT, R24, 0x3, PT ;  /* 0x000000031800780c */ /* 0x000fe20003f06070 */
[----:B------:R-:W-:Y:S01]  /*251f0*/  BSSY.RECONVERGENT B3, `(.L_x_297) ;  /* 0x0000033000037945 */ /* 0x000fe20003800200 */
[----:B------:R-:W-:Y:S02]  /*25200*/  IMAD.MOV.U32 R8, RZ, RZ, 0x7fffffff ;  /* 0x7fffffffff087424 */ /* 0x000fe400078e00ff */
[----:B------:R-:W-:Y:S02]  /*25210*/  IMAD.MOV.U32 R9, RZ, RZ, RZ ;  /* 0x000000ffff097224 */ /* 0x000fe400078e00ff */
[----:B------:R-:W-:-:S07]  /*25220*/  IMAD.MOV.U32 R12, RZ, RZ, RZ ;  /* 0x000000ffff0c7224 */ /* 0x000fce00078e00ff */
[----:B------:R-:W-:Y:S05]  /*25230*/  @!P0 BRA `(.L_x_298) ;  /* 0x0000000000b88947 */ /* 0x000fea0003800000 */
[----:B------:R-:W0:Y:S01]  /*25240*/  S2R R7, SR_CgaCtaId ;  /* 0x0000000000077919 */ /* 0x000e220000008800 */
[----:B------:R-:W-:Y:S01]  /*25250*/  MOV R6, 0x400 ;  /* 0x0000040000067802 */ /* 0x000fe20000000f00 */
[----:B------:R-:W-:Y:S01]  /*25260*/  IMAD.MOV.U32 R8, RZ, RZ, 0x7fffffff ;  /* 0x7fffffffff087424 */ /* 0x000fe200078e00ff */
[----:B------:R-:W-:Y:S01]  /*25270*/  LOP3.LUT R18, R4, 0xff, RZ, 0xc0, !PT ;  /* 0x000000ff04127812 */ /* 0x000fe200078ec0ff */
[----:B------:R-:W-:Y:S02]  /*25280*/  IMAD.MOV.U32 R9, RZ, RZ, RZ ;  /* 0x000000ffff097224 */ /* 0x000fe400078e00ff */
[----:B------:R-:W-:Y:S02]  /*25290*/  VIADD R6, R6, 0x208 ;  /* 0x0000020806067836 */ /* 0x000fe40000000000 */
[----:B------:R-:W-:-:S03]  /*252a0*/  IMAD.MOV.U32 R12, RZ, RZ, RZ ;  /* 0x000000ffff0c7224 */ /* 0x000fc600078e00ff */
[----:B0-----:R-:W-:-:S07]  /*252b0*/  LEA R20, R7, R6, 0x18 ;  /* 0x0000000607147211 */ /* 0x001fce00078ec0ff */
.L_x_299:
[----:B------:R-:W-:-:S05]  /*252c0*/  IADD3 R6, P0, PT, R10, R9, RZ ;  /* 0x000000090a067210 */ /* 0x000fca0007f1e0ff */
[----:B------:R-:W-:-:S05]  /*252d0*/  IMAD.X R7, RZ, RZ, R11, P0 ;  /* 0x000000ffff077224 */ /* 0x000fca00000e060b */
[----:B------:R-:W2:Y:S04]  /*252e0*/  LD.E.U8 R13, desc[UR12][R6.64] ;  /* 0x0000000c060d7980 */ /* 0x000ea8000c101100 */
[----:B------:R-:W3:Y:S04]  /*252f0*/  LD.E.U8 R14, desc[UR12][R6.64+0x1] ;  /* 0x0000010c060e7980 */ /* 0x000ee8000c101100 */
[----:B------:R-:W4:Y:S04]  /*25300*/  LD.E.U8 R15, desc[UR12][R6.64+0x2] ;  /* 0x0000020c060f7980 */ /* 0x000f28000c101100 */
[----:B------:R0:W5:Y:S01]  /*25310*/  LD.E.U8 R16, desc[UR12][R6.64+0x3] ;  /* 0x0000030c06107980 */ /* 0x000162000c101100 */
[----:B------:R-:W-:-:S02]  /*25320*/  LOP3.LUT R19, R4, 0xff, RZ, 0xc0, !PT ;  /* 0x000000ff04137812 */ /* 0x000fc400078ec0ff */
[----:B--2---:R-:W-:Y:S02]  /*25330*/  ISETP.NE.AND P5, PT, R13, R18, PT ;  /* 0x000000120d00720c */ /* 0x004fe40003fa5270 */
[-C--:B---3--:R-:W-:Y:S01]  /*25340*/  ISETP.NE.AND P0, PT, R14, R19.reuse, PT ;  /* 0x000000130e00720c */ /* 0x088fe20003f05270 */
[----:B------:R-:W-:Y:S01]  /*25350*/  IMAD R14, R9, 0x4, R20 ;  /* 0x00000004090e7824 */ /* 0x000fe200078e0214 */
[----:B----4-:R-:W-:-:S09]  /*25360*/  ISETP.NE.AND P4, PT, R15, R19, PT ;  /* 0x000000130f00720c */ /* 0x010fd20003f85270 */
[----:B------:R-:W1:Y:S04]  /*25370*/  @!P5 LDS R13, [R14] ;  /* 0x000000000e0dd984 */ /* 0x000e680000000800 */
[----:B------:R-:W2:Y:S04]  /*25380*/  @!P0 LDS R17, [R14+0x4] ;  /* 0x000004000e118984 */ /* 0x000ea80000000800 */
[----:B0-----:R-:W0:Y:S01]  /*25390*/  @!P4 LDS R7, [R14+0x8] ;  /* 0x000008000e07c984 */ /* 0x001e220000000800 */
[----:B-1----:R-:W-:Y:S02]  /*253a0*/  @!P5 ISETP.GE.AND P6, PT, R13, R8, PT ;  /* 0x000000080d00d20c */ /* 0x002fe40003fc6270 */
[----:B------:R-:W-:-:S02]  /*253b0*/  @!P5 VIMNMX R8, PT, PT, R8, R13, PT ;  /* 0x0000000d0808d248 */ /* 0x000fc40003fe0100 */
[----:B------:R-:W-:Y:S02]  /*253c0*/  @!P5 SEL R12, R9, R12, !P6 ;  /* 0x0000000c090cd207 */ /* 0x000fe40007000000 */
[----:B--2---:R-:W-:Y:S02]  /*253d0*/  @!P0 ISETP.GE.AND P5, PT, R17, R8, PT ;  /* 0x000000081100820c */ /* 0x004fe40003fa6270 */
[----:B------:R-:W-:Y:S02]  /*253e0*/  PLOP3.LUT P6, PT, PT, PT, PT, 0x80, 0x8 ;  /* 0x000000000008781c */ /* 0x000fe40003fcf070 */
[----:B------:R-:W-:Y:S02]  /*253f0*/  @!P0 PLOP3.LUT P6, PT, P5, PT, PT, 0x80, 0x8 ;  /* 0x000000000008881c */ /* 0x000fe40002fcf070 */
[----:B-----5:R-:W-:Y:S02]  /*25400*/  ISETP.NE.AND P5, PT, R16, R19, PT ;  /* 0x000000131000720c */ /* 0x020fe40003fa5270 */
[----:B------:R-:W-:-:S02]  /*25410*/  @!P0 VIMNMX R8, PT, PT, R8, R17, PT ;  /* 0x0000001108088248 */ /* 0x000fc40003fe0100 */
[----:B------:R-:W-:-:S07]  /*25420*/  PLOP3.LUT P0, PT, PT, PT, PT, 0x80, 0x8 ;  /* 0x000000000008781c */ /* 0x000fce0003f0f070 */
[----:B------:R-:W-:Y:S01]  /*25430*/  @!P6 VIADD R12, R9, 0x1 ;  /* 0x00000001090ce836 */ /* 0x000fe20000000000 */
[----:B0-----:R-:W-:Y:S01]  /*25440*/  @!P4 ISETP.GE.AND P6, PT, R7, R8, PT ;  /* 0x000000080700c20c */ /* 0x001fe20003fc6270 */
[----:B------:R-:W0:Y:S01]  /*25450*/  @!P5 LDS R13, [R14+0xc] ;  /* 0x00000c000e0dd984 */ /* 0x000e220000000800 */
[----:B------:R-:W-:Y:S02]  /*25460*/  @!P4 VIMNMX R8, PT, PT, R8, R7, PT ;  /* 0x000000070808c248 */ /* 0x000fe40003fe0100 */
[----:B------:R-:W-:-:S13]  /*25470*/  @!P4 PLOP3.LUT P0, PT, P6, PT, PT, 0x80, 0x8 ;  /* 0x000000000008c81c */ /* 0x000fda000370f070 */
[----:B------:R-:W-:Y:S01]  /*25480*/  @!P0 VIADD R12, R9, 0x2 ;  /* 0x00000002090c8836 */ /* 0x000fe20000000000 */
[----:B------:R-:W-:Y:S02]  /*25490*/  PLOP3.LUT P0, PT, PT, PT, PT, 0x80, 0x8 ;  /* 0x000000000008781c */ /* 0x000fe40003f0f070 */
[----:B0-----:R-:W-:Y:S02]  /*254a0*/  @!P5 ISETP.GE.AND P6, PT, R13, R8, PT ;  /* 0x000000080d00d20c */ /* 0x001fe40003fc6270 */
[----:B------:R-:W-:Y:S02]  /*254b0*/  @!P5 VIMNMX R8, PT, PT, R8, R13, PT ;  /* 0x0000000d0808d248 */ /* 0x000fe40003fe0100 */
[----:B------:R-:W-:-:S13]  /*254c0*/  @!P5 PLOP3.LUT P0, PT, P6, PT, PT, 0x80, 0x8 ;  /* 0x000000000008d81c */ /* 0x000fda000370f070 */
[C---:B------:R-:W-:Y:S02]  /*254d0*/  @!P0 VIADD R12, R9.reuse, 0x3 ;  /* 0x00000003090c8836 */ /* 0x040fe40000000000 */
[----:B------:R-:W-:-:S05]  /*254e0*/  VIADD R9, R9, 0x4 ;  /* 0x0000000409097836 */ /* 0x000fca0000000000 */
[----:B------:R-:W-:-:S13]  /*254f0*/  ISETP.NE.AND P0, PT, R9, UR22, PT ;  /* 0x0000001609007c0c */ /* 0x000fda000bf05270 */
[----:B------:R-:W-:Y:S05]  /*25500*/  @P0 BRA `(.L_x_299) ;  /* 0xfffffffc006c0947 */ /* 0x000fea000383ffff */
[----:B------:R-:W-:-:S07]  /*25510*/  IMAD.U32 R9, RZ, RZ, UR22 ;  /* 0x00000016ff097e24 */ /* 0x000fce000f8e00ff */
.L_x_298:
[----:B------:R-:W-:Y:S05]  /*25520*/  BSYNC.RECONVERGENT B3 ;  /* 0x0000000000037941 */ /* 0x000fea0003800200 */
.L_x_297:
[----:B------:R-:W-:Y:S01]  /*25530*/  UISETP.NE.AND UP0, UPT, UR17, URZ, UPT ;  /* 0x000000ff1100728c */ /* 0x000fe2000bf05270 */
[----:B------:R-:W-:-:S08]  /*25540*/  IMAD.MOV.U32 R13, RZ, RZ, R8 ;  /* 0x000000ffff0d7224 */ /* 0x000fd000078e0008 */
[----:B------:R-:W-:Y:S05]  /*25550*/  BRA.U !UP0, `(.L_x_300) ;  /* 0x0000000108807547 */ /* 0x000fea000b800000 */
[----:B------:R-:W-:-:S05]  /*25560*/  IADD3 R6, P0, PT, R10, R9, RZ ;  /* 0x000000090a067210 */ /* 0x000fca0007f1e0ff */
[----:B------:R-:W-:-:S05]  /*25570*/  IMAD.X R7, RZ, RZ, R11, P0 ;  /* 0x000000ffff077224 */ /* 0x000fca00000e060b */
[----:B------:R-:W2:Y:S01]  /*25580*/  LD.E.U8 R8, desc[UR12][R6.64] ;  /* 0x0000000c06087980 */ /* 0x000ea2000c101100 */
[----:B------:R-:W0:Y:S01]  /*25590*/  S2UR UR5, SR_CgaCtaId ;  /* 0x00000000000579c3 */ /* 0x000e220000008800 */
[----:B------:R-:W-:Y:S01]  /*255a0*/  UMOV UR4, 0x400 ;  /* 0x0000040000047882 */ /* 0x000fe20000000000 */
[----:B------:R-:W-:Y:S01]  /*255b0*/  LOP3.LUT R15, R4, 0xff, RZ, 0xc0, !PT ;  /* 0x000000ff040f7812 */ /* 0x000fe200078ec0ff */
[----:B------:R-:W-:Y:S01]  /*255c0*/  UIADD3 UR4, UPT, UPT, UR4, 0x208, URZ ;  /* 0x0000020804047890 */ /* 0x000fe2000fffe0ff */
[----:B------:R-:W-:-:S05]  /*255d0*/  IMAD.U32 R16, RZ, RZ, UR17 ;  /* 0x00000011ff107e24 */ /* 0x000fca000f8e00ff */
[----:B------:R-:W-:Y:S01]  /*255e0*/  ISETP.NE.AND P5, PT, R16, 0x1, PT ;  /* 0x000000011000780c */ /* 0x000fe20003fa5270 */
[----:B0-----:R-:W-:-:S06]  /*255f0*/  ULEA UR4, UR5, UR4, 0x18 ;  /* 0x0000000405047291 */ /* 0x001fcc000f8ec0ff */
[----:B------:R-:W-:Y:S02]  /*25600*/  LEA R14, R9, UR4, 0x2 ;  /* 0x00000004090e7c11 */ /* 0x000fe4000f8e10ff */
        /* <DEDUP_REMOVED lines=21> */
.L_x_300:
[--C-:B------:R-:W-:Y:S01]  /*25760*/  SHF.R.S32.HI R7, RZ, 0x1f, R13.reuse ;  /* 0x0000001fff077819 */ /* 0x100fe2000001140d */
[----:B------:R-:W-:Y:S02]  /*25770*/  IMAD.MOV.U32 R8, RZ, RZ, R12 ;  /* 0x000000ffff087224 */ /* 0x000fe400078e000c */
[----:B------:R-:W-:Y:S02]  /*25780*/  IMAD.MOV.U32 R9, RZ, RZ, RZ ;  /* 0x000000ffff097224 */ /* 0x000fe400078e00ff */
[----:B------:R-:W-:-:S07]  /*25790*/  IMAD.MOV.U32 R6, RZ, RZ, R13 ;  /* 0x000000ffff067224 */ /* 0x000fce00078e000d */
.L_x_296:
[----:B------:R-:W-:Y:S02]  /*257a0*/  IADD3 R12, P0, PT, R10, R8, RZ ;  /* 0x000000080a0c7210 */ /* 0x000fe40007f1e0ff */
[----:B------:R-:W-:-:S03]  /*257b0*/  LOP3.LUT R8, R5, 0xff, RZ, 0xc0, !PT ;  /* 0x000000ff05087812 */ /* 0x000fc600078ec0ff */
[----:B------:R-:W-:Y:S01]  /*257c0*/  IMAD.X R13, R11, 0x1, R9, P0 ;  /* 0x000000010b0d7824 */ /* 0x000fe200000e0609 */
[----:B------:R-:W-:-:S04]  /*257d0*/  LEA R17, R8, UR15, 0x3 ;  /* 0x0000000f08117c11 */ /* 0x000fc8000f8e18ff */
[----:B------:R0:W-:Y:S04]  /*257e0*/  ST.E.U8 desc[UR12][R12.64], R5 ;  /* 0x000000050c007985 */ /* 0x0001e8000c10110c */
[----:B------:R-:W2:Y:S01]  /*257f0*/  LDL.64 R8, [R17] ;  /* 0x0000000011087983 */ /* 0x000ea20000100a00 */
[----:B------:R-:W-:-:S03]  /*25800*/  LOP3.LUT R4, R4, 0xff, RZ, 0xc0, !PT ;  /* 0x000000ff04047812 */ /* 0x000fc600078ec0ff */
[----:B------:R1:W3:Y:S01]  /*25810*/  LDS.64 R10, [R31+0x8] ;  /* 0x000008001f0a7984 */ /* 0x0002e20000000a00 */
[----:B------:R-:W-:Y:S02]  /*25820*/  LEA R19, R4, UR15, 0x3 ;  /* 0x0000000f04137c11 */ /* 0x000fe4000f8e18ff */
[----:B--2---:R-:W-:-:S05]  /*25830*/  IADD3 R14, P0, PT, R8, R6, RZ ;  /* 0x00000006080e7210 */ /* 0x004fca0007f1e0ff */
[----:B------:R-:W-:-:S05]  /*25840*/  IMAD.X R15, R9, 0x1, R7, P0 ;  /* 0x00000001090f7824 */ /* 0x000fca00000e0607 */
[----:B------:R1:W-:Y:S04]  /*25850*/  STL.64 [R17], R14 ;  /* 0x0000000e11007387 */ /* 0x0003e80000100a00 */
[----:B------:R-:W2:Y:S01]  /*25860*/  LDL.64 R8, [R19] ;  /* 0x0000000013087983 */ /* 0x000ea20000100a00 */
[----:B------:R-:W-:Y:S02]  /*25870*/  PRMT R4, RZ, 0x7610, R4 ;  /* 0x00007610ff047816 */ /* 0x000fe40000000004 */
[----:B0-----:R-:W-:Y:S02]  /*25880*/  PRMT R5, RZ, 0x7610, R5 ;  /* 0x00007610ff057816 */ /* 0x001fe40000000005 */
[----:B--2---:R-:W-:-:S05]  /*25890*/  IADD3 R6, P0, PT, R8, -R6, RZ ;  /* 0x8000000608067210 */ /* 0x004fca0007f1e0ff */
[----:B------:R-:W-:-:S05]  /*258a0*/  IMAD.X R7, R9, 0x1, ~R7, P0 ;  /* 0x0000000109077824 */ /* 0x000fca00000e0e07 */
[----:B------:R1:W-:Y:S01]  /*258b0*/  STL.64 [R19], R6 ;  /* 0x0000000613007387 */ /* 0x0003e20000100a00 */
[----:B---3--:R-:W-:Y:S05]  /*258c0*/  @!P3 BRA `(.L_x_301) ;  /* 0x00000000006cb947 */ /* 0x008fea0003800000 */
[----:B------:R-:W2:Y:S01]  /*258d0*/  LDL.64 R8, [R1] ;  /* 0x0000000001087983 */ /* 0x000ea20000100a00 */
[----:B-1----:R-:W-:Y:S01]  /*258e0*/  IMAD.MOV.U32 R6, RZ, RZ, 0x1 ;  /* 0x00000001ff067424 */ /* 0x002fe200078e00ff */
[----:B------:R-:W-:Y:S01]  /*258f0*/  PRMT R5, RZ, 0x7610, R5 ;  /* 0x00007610ff057816 */ /* 0x000fe20000000005 */
[----:B------:R-:W0:Y:S01]  /*25900*/  LDCU UR4, c[0x3][URZ] ;  /* 0x00c00000ff0477ac */ /* 0x000e220008000800 */
[----:B------:R-:W-:Y:S01]  /*25910*/  PRMT R4, RZ, 0x7610, R4 ;  /* 0x00007610ff047816 */ /* 0x000fe20000000004 */
[----:B--2---:R-:W-:Y:S02]  /*25920*/  IMAD.MOV.U32 R7, RZ, RZ, R8 ;  /* 0x000000ffff077224 */ /* 0x004fe400078e0008 */
[----:B0-----:R-:W-:-:S07]  /*25930*/  IMAD.MOV.U32 R15, RZ, RZ, R9 ;  /* 0x000000ffff0f7224 */ /* 0x001fce00078e0009 */
.L_x_302:
[----:B------:R-:W-:-:S04]  /*25940*/  LOP3.LUT R12, R6, 0xff, RZ, 0xc0, !PT ;  /* 0x000000ff060c7812 */ /* 0x000fc800078ec0ff */
[----:B------:R-:W-:-:S06]  /*25950*/  LEA R12, R12, UR15, 0x3 ;  /* 0x0000000f0c0c7c11 */ /* 0x000fcc000f8e18ff */
[----:B------:R-:W2:Y:S01]  /*25960*/  LDL.64 R12, [R12] ;  /* 0x000000000c0c7983 */ /* 0x000ea20000100a00 */
[----:B------:R-:W-:-:S05]  /*25970*/  VIADD R14, R6, 0x1 ;  /* 0x00000001060e7836 */ /* 0x000fca0000000000 */
[----:B------:R-:W-:-:S04]  /*25980*/  LOP3.LUT R16, R14, 0xff, RZ, 0xc0, !PT ;  /* 0x000000ff0e107812 */ /* 0x000fc800078ec0ff */
[----:B------:R-:W-:Y:S02]  /*25990*/  ISETP.GE.U32.AND P6, PT, R16, UR4, PT ;  /* 0x0000000410007c0c */ /* 0x000fe4000bfc6070 */
        /* <DEDUP_REMOVED lines=14> */
.L_x_301:
[----:B-1----:R-:W-:Y:S01]  /*25a80*/  IMAD.MOV.U32 R6, RZ, RZ, 0x7fffffff ;  /* 0x7fffffffff067424 */ /* 0x002fe200078e00ff */
        /* <DEDUP_REMOVED lines=17> */
.L_x_306:
        /* <DEDUP_REMOVED lines=38> */
.L_x_305:
[----:B------:R-:W-:Y:S05]  /*25e00*/  BSYNC.RECONVERGENT B3 ;  /* 0x0000000000037941 */ /* 0x000fea0003800200 */
.L_x_304:
        /* <DEDUP_REMOVED lines=35> */
.L_x_307:
[--C-:B------:R-:W-:Y:S01]  /*26040*/  SHF.R.S32.HI R7, RZ, 0x1f, R13.reuse ;  /* 0x0000001fff077819 */ /* 0x100fe2000001140d */
[----:B------:R-:W-:Y:S02]  /*26050*/  IMAD.MOV.U32 R8, RZ, RZ, R12 ;  /* 0x000000ffff087224 */ /* 0x000fe400078e000c */
[----:B------:R-:W-:Y:S02]  /*26060*/  IMAD.MOV.U32 R9, RZ, RZ, RZ ;  /* 0x000000ffff097224 */ /* 0x000fe400078e00ff */
[----:B------:R-:W-:-:S07]  /*26070*/  IMAD.MOV.U32 R6, RZ, RZ, R13 ;  /* 0x000000ffff067224 */ /* 0x000fce00078e000d */
.L_x_303:
        /* <DEDUP_REMOVED lines=26> */
.L_x_309:
        /* <DEDUP_REMOVED lines=20> */
.L_x_308:
        /* <DEDUP_REMOVED lines=18> */
.L_x_313:
        /* <DEDUP_REMOVED lines=38> */
.L_x_312:
[----:B------:R-:W-:Y:S05]  /*266e0*/  BSYNC.RECONVERGENT B3 ;  /* 0x0000000000037941 */ /* 0x000fea0003800200 */
.L_x_311:
        /* <DEDUP_REMOVED lines=35> */
.L_x_314:
[--C-:B------:R-:W-:Y:S01]  /*26920*/  SHF.R.S32.HI R7, RZ, 0x1f, R13.reuse ;  /* 0x0000001fff077819 */ /* 0x100fe2000001140d */
[----:B------:R-:W-:Y:S02]  /*26930*/  IMAD.MOV.U32 R8, RZ, RZ, R12 ;  /* 0x000000ffff087224 */ /* 0x000fe400078e000c */
[----:B------:R-:W-:Y:S02]  /*26940*/  IMAD.MOV.U32 R9, RZ, RZ, RZ ;  /* 0x000000ffff097224 */ /* 0x000fe400078e00ff */
[----:B------:R-:W-:-:S07]  /*26950*/  IMAD.MOV.U32 R6, RZ, RZ, R13 ;  /* 0x000000ffff067224 */ /* 0x000fce00078e000d */
.L_x_310:
        /* <DEDUP_REMOVED lines=13> */
[----:B0-----:R-:W-:Y:S02]  /*26a30*/  PRMT R5, RZ, 0x7610, R5 ;  /* 0x00007610ff057816 */ /* 0x001fe40000000005 */
[----:B------:R-:W-:Y:S02]  /*26a40*/  PRMT R4, RZ, 0x7610, R4 ;  /* 0x00007610ff047816 */ /* 0x000fe40000000004 */
        /* <DEDUP_REMOVED lines=11> */
.L_x_316:
        /* <DEDUP_REMOVED lines=20> */
.L_x_315:
        /* <DEDUP_REMOVED lines=18> */
.L_x_320:
[----:B------:R-:W-:-:S05]  /*26d60*/  IADD3 R6, P0, PT, R10, R9, RZ ;  /* 0x000000090a067210 */ /* 0x000fca0007f1e0ff */
[----:B------:R-:W-:-:S05]  /*26d70*/  IMAD.X R7, RZ, RZ, R11, P0 ;  /* 0x000000ffff077224 */ /* 0x000fca00000e060b */
[----:B------:R-:W2:Y:S04]  /*26d80*/  LD.E.U8 R13, desc[UR12][R6.64] ;  /* 0x0000000c060d7980 */ /* 0x000ea8000c101100 */
[----:B------:R-:W3:Y:S04]  /*26d90*/  LD.E.U8 R14, desc[UR12][R6.64+0x1] ;  /* 0x0000010c060e7980 */ /* 0x000ee8000c101100 */
[----:B------:R-:W4:Y:S04]  /*26da0*/  LD.E.U8 R15, desc[UR12][R6.64+0x2] ;  /* 0x0000020c060f7980 */ /* 0x000f28000c101100 */
[----:B------:R-:W5:Y:S01]  /*26db0*/  LD.E.U8 R16, desc[UR12][R6.64+0x3] ;  /* 0x0000030c06107980 */ /* 0x000f62000c101100 */
[----:B--2---:R-:W-:-:S02]  /*26dc0*/  ISETP.NE.AND P0, PT, R13, R17, PT ;  /* 0x000000110d00720c */ /* 0x004fc40003f05270 */
[-C--:B---3--:R-:W-:Y:S01]  /*26dd0*/  ISETP.NE.AND P5, PT, R14, R17.reuse, PT ;  /* 0x000000110e00720c */ /* 0x088fe20003fa5270 */
[----:B------:R-:W-:Y:S01]  /*26de0*/  IMAD R14, R9, 0x4, R18 ;  /* 0x00000004090e7824 */ /* 0x000fe200078e0212 */
        /* <DEDUP_REMOVED lines=28> */
.L_x_319:
[----:B------:R-:W-:Y:S05]  /*26fb0*/  BSYNC.RECONVERGENT B3 ;  /* 0x0000000000037941 */ /* 0x000fea0003800200 */
.L_x_318:
[----:B------:R-:W-:Y:S01]  /*26fc0*/  UISETP.NE.AND UP0, UPT, UR17, URZ, UPT ;  /* 0x000000ff1100728c */ /* 0x000fe2000bf05270 */
[----:B------:R-:W-:-:S08]  /*26fd0*/  IMAD.MOV.U32 R14, RZ, RZ, R8 ;  /* 0x000000ffff0e7224 */ /* 0x000fd000078e0008 */
[----:B------:R-:W-:Y:S05]  /*26fe0*/  BRA.U !UP0, `(.L_x_321) ;  /* 0x0000000108807547 */ /* 0x000fea000b800000 */
[----:B------:R-:W-:-:S05]  /*26ff0*/  IADD3 R6, P0, PT, R10, R9, RZ ;  /* 0x000000090a067210 */ /* 0x000fca0007f1e0ff */
[----:B------:R-:W-:-:S05]  /*27000*/  IMAD.X R7, RZ, RZ, R11, P0 ;  /* 0x000000ffff077224 */ /* 0x000fca00000e060b */
[----:B------:R-:W2:Y:S01]  /*27010*/  LD.E.U8 R8, desc[UR12][R6.64] ;  /* 0x0000000c06087980 */ /* 0x000ea2000c101100 */
[----:B------:R-:W0:Y:S01]  /*27020*/  S2UR UR5, SR_CgaCtaId ;  /* 0x00000000000579c3 */ /* 0x000e220000008800 */
[----:B------:R-:W-:Y:S01]  /*27030*/  LOP3.LUT R13, R5, 0xff, RZ, 0xc0, !PT ;  /* 0x000000ff050d7812 */ /* 0x000fe200078ec0ff */
[----:B------:R-:W-:Y:S01]  /*27040*/  UMOV UR4, 0x400 ;  /* 0x0000040000047882 */ /* 0x000fe20000000000 */
[----:B------:R-:W-:Y:S01]  /*27050*/  IMAD.U32 R15, RZ, RZ, UR17 ;  /* 0x00000011ff0f7e24 */ /* 0x000fe2000f8e00ff */
[----:B------:R-:W-:-:S04]  /*27060*/  UIADD3 UR4, UPT, UPT, UR4, 0x208, URZ ;  /* 0x0000020804047890 */ /* 0x000fc8000fffe0ff */
[----:B------:R-:W-:Y:S01]  /*27070*/  ISETP.NE.AND P4, PT, R15, 0x1, PT ;  /* 0x000000010f00780c */ /* 0x000fe20003f85270 */
[----:B0-----:R-:W-:Y:S01]  /*27080*/  ULEA UR4, UR5, UR4, 0x18 ;  /* 0x0000000405047291 */ /* 0x001fe2000f8ec0ff */
[----:B--2---:R-:W-:-:S05]  /*27090*/  ISETP.NE.AND P0, PT, R8, R13, PT ;  /* 0x0000000d0800720c */ /* 0x004fca0003f05270 */
[----:B------:R-:W-:-:S08]  /*270a0*/  LEA R8, R9, UR4, 0x2 ;  /* 0x0000000409087c11 */ /* 0x000fd0000f8e10ff */
        /* <DEDUP_REMOVED lines=20> */
.L_x_321:
[----:B------:R-:W-:Y:S01]  /*271f0*/  SHF.R.S32.HI R7, RZ, 0x1f, R14 ;  /* 0x0000001fff077819 */ /* 0x000fe2000001140e */
[----:B------:R-:W-:Y:S02]  /*27200*/  IMAD.MOV.U32 R8, RZ, RZ, R12 ;  /* 0x000000ffff087224 */ /* 0x000fe400078e000c */
[----:B------:R-:W-:Y:S02]  /*27210*/  IMAD.MOV.U32 R9, RZ, RZ, RZ ;  /* 0x000000ffff097224 */ /* 0x000fe400078e00ff */
[----:B------:R-:W-:-:S07]  /*27220*/  IMAD.MOV.U32 R6, RZ, RZ, R14 ;  /* 0x000000ffff067224 */ /* 0x000fce00078e000e */
.L_x_317:
[----:B------:R-:W-:Y:S02]  /*27230*/  IADD3 R10, P0, PT, R10, R8, RZ ;  /* 0x000000080a0a7210 */ /* 0x000fe40007f1e0ff */
[----:B------:R-:W-:-:S03]  /*27240*/  LOP3.LUT R5, R4, 0xff, RZ, 0xc0, !PT ;  /* 0x000000ff04057812 */ /* 0x000fc600078ec0ff */
[----:B------:R-:W-:Y:S01]  /*27250*/  IMAD.X R11, R11, 0x1, R9, P0 ;  /* 0x000000010b0b7824 */ /* 0x000fe200000e0609 */
[----:B------:R-:W-:-:S04]  /*27260*/  LEA R5, R5, UR15, 0x3 ;  /* 0x0000000f05057c11 */ /* 0x000fc8000f8e18ff */
[----:B------:R0:W-:Y:S04]  /*27270*/  ST.E.U8 desc[UR12][R10.64], R4 ;  /* 0x000000040a007985 */ /* 0x0001e8000c10110c */
[----:B------:R-:W2:Y:S02]  /*27280*/  LDL.64 R8, [R5] ;  /* 0x0000000005087983 */ /* 0x000ea40000100a00 */
[----:B--2---:R-:W-:-:S05]  /*27290*/  IADD3 R6, P0, PT, R8, R6, RZ ;  /* 0x0000000608067210 */ /* 0x004fca0007f1e0ff */
[----:B------:R-:W-:-:S05]  /*272a0*/  IMAD.X R7, R9, 0x1, R7, P0 ;  /* 0x0000000109077824 */ /* 0x000fca00000e0607 */
[----:B------:R0:W-:Y:S01]  /*272b0*/  STL.64 [R5], R6 ;  /* 0x0000000605007387 */ /* 0x0001e20000100a00 */
[----:B------:R-:W-:Y:S05]  /*272c0*/  @!P1 BRA `(.L_x_322) ;  /* 0x0000000000d09947 */ /* 0x000fea0003800000 */
[----:B------:R-:W1:Y:S01]  /*272d0*/  LDCU UR4, c[0x3][URZ] ;  /* 0x00c00000ff0477ac */ /* 0x000e620008000800 */
[----:B0-----:R-:W-:Y:S01]  /*272e0*/  IMAD.MOV.U32 R4, RZ, RZ, RZ ;  /* 0x000000ffff047224 */ /* 0x001fe200078e00ff */
[----:B-1----:R-:W-:-:S09]  /*272f0*/  UISETP.GE.AND UP0, UPT, UR4, 0x10, UPT ;  /* 0x000000100400788c */ /* 0x002fd2000bf06270 */
[----:B------:R-:W-:Y:S05]  /*27300*/  BRA.U !UP0, `(.L_x_323) ;  /* 0x0000000108447547 */ /* 0x000fea000b800000 */
[----:B------:R-:W0:Y:S01]  /*27310*/  LDC R8, c[0x3][RZ] ;  /* 0x00c00000ff087b82 */ /* 0x000e220000000800 */
[----:B------:R-:W-:-:S07]  /*27320*/  IMAD.MOV.U32 R4, RZ, RZ, RZ ;  /* 0x000000ffff047224 */ /* 0x000fce00078e00ff */
.L_x_324:
[C---:B-1----:R-:W-:Y:S01]  /*27330*/  LEA R5, R4.reuse, UR6, 0x3 ;  /* 0x0000000604057c11 */ /* 0x042fe2000f8e18ff */
[----:B------:R-:W-:Y:S01]  /*27340*/  VIADD R4, R4, 0x10 ;  /* 0x0000001004047836 */ /* 0x000fe20000000000 */
[----:B0-----:R-:W-:-:S03]  /*27350*/  VIMNMX R6, PT, PT, R8, 0x1, !PT ;  /* 0x0000000108067848 */ /* 0x001fc60007fe0100 */
[----:B------:R1:W-:Y:S01]  /*27360*/  STL.128 [R5], RZ ;  /* 0x000000ff05007387 */ /* 0x0003e20000100c00 */
[----:B------:R-:W-:-:S03]  /*27370*/  LOP3.LUT R7, R6, 0x7ffffff0, RZ, 0xc0, !PT ;  /* 0x7ffffff006077812 */ /* 0x000fc600078ec0ff */
[----:B------:R1:W-:Y:S01]  /*27380*/  STL.128 [R5+0x10], RZ ;  /* 0x000010ff05007387 */ /* 0x0003e20000100c00 */
[----:B------:R-:W-:-:S03]  /*27390*/  ISETP.NE.AND P0, PT, R4, R7, PT ;  /* 0x000000070400720c */ /* 0x000fc60003f05270 */
[----:B------:R1:W-:Y:S04]  /*273a0*/  STL.128 [R5+0x20], RZ ;  /* 0x000020ff05007387 */ /* 0x0003e80000100c00 */
[----:B------:R1:W-:Y:S04]  /*273b0*/  STL.128 [R5+0x30], RZ ;  /* 0x000030ff05007387 */ /* 0x0003e80000100c00 */
[----:B------:R1:W-:Y:S04]  /*273c0*/  STL.128 [R5+0x40], RZ ;  /* 0x000040ff05007387 */ /* 0x0003e80000100c00 */
[----:B------:R1:W-:Y:S04]  /*273d0*/  STL.128 [R5+0x50], RZ ;  /* 0x000050ff05007387 */ /* 0x0003e80000100c00 */
[----:B------:R1:W-:Y:S04]  /*273e0*/  STL.128 [R5+0x60], RZ ;  /* 0x000060ff05007387 */ /* 0x0003e80000100c00 */
[----:B------:R1:W-:Y:S01]  /*273f0*/  STL.128 [R5+0x70], RZ ;  /* 0x000070ff05007387 */ /* 0x0003e20000100c00 */
[----:B------:R-:W-:Y:S05]  /*27400*/  @P0 BRA `(.L_x_324) ;  /* 0xfffffffc00c80947 */ /* 0x000fea000383ffff */
[----:B------:R-:W-:-:S07]  /*27410*/  IMAD.MOV.U32 R4, RZ, RZ, R7 ;  /* 0x000000ffff047224 */ /* 0x000fce00078e0007 */
.L_x_323:
[----:B-1----:R-:W0:Y:S02]  /*27420*/  LDC R5, c[0x3][RZ] ;  /* 0x00c00000ff057b82 */ /* 0x002e240000000800 */
[----:B0-----:R-:W-:-:S04]  /*27430*/  VIMNMX R6, PT, PT, R5, 0x1, !PT ;  /* 0x0000000105067848 */ /* 0x001fc80007fe0100 */
[----:B------:R-:W-:-:S04]  /*27440*/  LOP3.LUT R5, R6, 0xf, RZ, 0xc0, !PT ;  /* 0x0000000f06057812 */ /* 0x000fc800078ec0ff */
[----:B------:R-:W-:-:S13]  /*27450*/  ISETP.NE.AND P0, PT, R5, RZ, PT ;  /* 0x000000ff0500720c */ /* 0x000fda0003f05270 */
[----:B------:R-:W-:Y:S05]  /*27460*/  @!P0 BRA `(.L_x_322) ;  /* 0x0000000000688947 */ /* 0x000fea0003800000 */
[----:B------:R-:W-:Y:S01]  /*27470*/  VIADD R5, R5, 0xffffffff ;  /* 0xffffffff05057836 */ /* 0x000fe20000000000 */
[----:B------:R-:W-:-:S04]  /*27480*/  LOP3.LUT R6, R6, 0x7, RZ, 0xc0, !PT ;  /* 0x0000000706067812 */ /* 0x000fc800078ec0ff */
        /* <DEDUP_REMOVED lines=9> */
[----:B------:R-:W-:Y:S01]  /*27520*/  VIADD R6, R6, 0xffffffff ;  /* 0xffffffff06067836 */ /* 0x000fe20000000000 */
[----:B------:R-:W-:-:S04]  /*27530*/  ISETP.NE.AND P3, PT, R27, RZ, PT ;  /* 0x000000ff1b00720c */ /* 0x000fc80003f65270 */
[----:B------:R-:W-:-:S13]  /*27540*/  ISETP.GE.U32.AND P0, PT, R6, 0x3, PT ;  /* 0x000000030600780c */ /* 0x000fda0003f06070 */
[C---:B-1----:R-:W-:Y:S01]  /*27550*/  @P0 LEA R5, R4.reuse, UR6, 0x3 ;  /* 0x0000000604050c11 */ /* 0x042fe2000f8e18ff */
[----:B------:R-:W-:-:S04]  /*27560*/  @P0 VIADD R4, R4, 0x4 ;  /* 0x0000000404040836 */ /* 0x000fc80000000000 */
[----:B------:R2:W-:Y:S04]  /*27570*/  @P0 STL.128 [R5], RZ ;  /* 0x000000ff05000387 */ /* 0x0005e80000100c00 */
[----:B------:R2:W-:Y:S01]  /*27580*/  @P0 STL.128 [R5+0x10], RZ ;  /* 0x000010ff05000387 */ /* 0x0005e20000100c00 */
[----:B------:R-:W-:Y:S05]  /*27590*/  @!P3 BRA `(.L_x_322) ;  /* 0x00000000001cb947 */ /* 0x000fea0003800000 */
[----:B------:R-:W-:Y:S02]  /*275a0*/  LEA R4, R4, UR6, 0x3 ;  /* 0x0000000604047c11 */ /* 0x000fe4000f8e18ff */
[----:B------:R-:W-:-:S03]  /*275b0*/  ISETP.NE.AND P0, PT, R27, 0x1, PT ;  /* 0x000000011b00780c */ /* 0x000fc60003f05270 */
[----:B------:R3:W-:Y:S10]  /*275c0*/  STL.64 [R4], RZ ;  /* 0x000000ff04007387 */ /* 0x0007f40000100a00 */
[----:B---3--:R-:W-:Y:S05]  /*275d0*/  @!P0 BRA `(.L_x_322) ;  /* 0x00000000000c8947 */ /* 0x008fea0003800000 */
[----:B------:R-:W-:Y:S01]  /*275e0*/  ISETP.NE.AND P0, PT, R27, 0x2, PT ;  /* 0x000000021b00780c */ /* 0x000fe20003f05270 */
[----:B------:R3:W-:-:S12]  /*275f0*/  STL.64 [R4+0x8], RZ ;  /* 0x000008ff04007387 */ /* 0x0007d80000100a00 */
[----:B------:R3:W-:Y:S02]  /*27600*/  @P0 STL.64 [R4+0x10], RZ ;  /* 0x000010ff04000387 */ /* 0x0007e40000100a00 */
.L_x_322:
[----:B------:R-:W-:Y:S05]  /*27610*/  @!P2 BRA `(.L_x_325) ;  /* 0x00000004003ca947 */ /* 0x000fea0003800000 */
[----:B0-----:R0:W4:Y:S01]  /*27620*/  LDS.64 R10, [R31+0x8] ;  /* 0x000008001f0a7984 */ /* 0x0011220000000a00 */
[----:B------:R-:W5:Y:S02]  /*27630*/  LDCU UR4, c[0x3][0x4] ;  /* 0x00c00080ff0477ac */ /* 0x000f640008000800 */
[----:B-----5:R-:W-:-:S03]  /*27640*/  UISETP.GE.AND UP0, UPT, UR4, 0x4, UPT ;  /* 0x000000040400788c */ /* 0x020fc6000bf06270 */
[----:B------:R-:W-:-:S06]  /*27650*/  UMOV UR4, URZ ;  /* 0x000000ff00047c82 */ /* 0x000fcc0008000000 */
[----:B0-----:R-:W-:Y:S05]  /*27660*/  BRA.U !UP0, `(.L_x_326) ;  /* 0x00000001089c7547 */ /* 0x001fea000b800000 */
[----:B------:R-:W0:Y:S01]  /*27670*/  S2UR UR5, SR_CgaCtaId ;  /* 0x00000000000579c3 */ /* 0x000e220000008800 */
[----:B------:R-:W-:Y:S02]  /*27680*/  UMOV UR4, 0x400 ;  /* 0x0000040000047882 */ /* 0x000fe40000000000 */
[----:B------:R-:W-:-:S04]  /*27690*/  UIADD3 UR4, UPT, UPT, UR4, 0x208, URZ ;  /* 0x0000020804047890 */ /* 0x000fc8000fffe0ff */
[----:B0-----:R-:W-:-:S03]  /*276a0*/  ULEA UR5, UR5, UR4, 0x18 ;  /* 0x0000000405057291 */ /* 0x001fc6000f8ec0ff */
[----:B------:R-:W-:-:S09]  /*276b0*/  UMOV UR4, URZ ;  /* 0x000000ff00047c82 */ /* 0x000fd20008000000 */
.L_x_327:
[----:B---34-:R-:W-:-:S05]  /*276c0*/  IADD3 R4, P0, PT, R10, UR4, RZ ;  /* 0x000000040a047c10 */ /* 0x018fca000ff1e0ff */
[----:B-12---:R-:W-:-:S05]  /*276d0*/  IMAD.X R5, RZ, RZ, R11, P0 ;  /* 0x000000ffff057224 */ /* 0x006fca00000e060b */
[----:B0-----:R-:W2:Y:S01]  /*276e0*/  LD.E.U8 R6, desc[UR12][R4.64] ;  /* 0x0000000c04067980 */ /* 0x001ea2000c101100 */
        /* <DEDUP_REMOVED lines=24> */
[----:B--2---:R-:W-:-:S05]  /*27870*/  IADD3 R6, P0, PT, R8, R7, RZ ;  /* 0x0000000708067210 */ /* 0x004fca0007f1e0ff */
[----:B------:R-:W-:Y:S01]  /*27880*/  IMAD.U32 R8, RZ, RZ, UR4 ;  /* 0x00000004ff087e24 */ /* 0x000fe2000f8e00ff */
[----:B------:R-:W-:-:S04]  /*27890*/  LEA.HI.X.SX32 R7, R7, R9, 0x1, P0 ;  /* 0x0000000907077211 */ /* 0x000fc800000f0eff */
[----:B------:R-:W-:Y:S01]  /*278a0*/  ISETP.NE.AND P0, PT, R8, UR10, PT ;  /* 0x0000000a08007c0c */ /* 0x000fe2000bf05270 */
[----:B------:R0:W-:-:S12]  /*278b0*/  STL.64 [R17], R6 ;  /* 0x0000000611007387 */ /* 0x0001d80000100a00 */
[----:B------:R-:W-:Y:S05]  /*278c0*/  @P0 BRA `(.L_x_327) ;  /* 0xfffffffc007c0947 */ /* 0x000fea000383ffff */
[----:B------:R-:W-:-:S05]  /*278d0*/  UMOV UR4, UR10 ;  /* 0x0000000a00047c82 */ /* 0x000fca0008000000 */
.L_x_326:
[----:B------:R-:W-:-:S09]  /*278e0*/  UISETP.NE.AND UP0, UPT, UR24, URZ, UPT ;  /* 0x000000ff1800728c */ /* 0x000fd2000bf05270 */
[----:B------:R-:W-:Y:S05]  /*278f0*/  BRA.U !UP0, `(.L_x_325) ;  /* 0x0000000108847547 */ /* 0x000fea000b800000 */
[----:B---34-:R-:W-:-:S05]  /*27900*/  IADD3 R4, P0, PT, R10, UR4, RZ ;  /* 0x000000040a047c10 */ /* 0x018fca000ff1e0ff */
[----:B-12---:R-:W-:-:S05]  /*27910*/  IMAD.X R5, RZ, RZ, R11, P0 ;  /* 0x000000ffff057224 */ /* 0x006fca00000e060b */
[----:B0-----:R-:W2:Y:S01]  /*27920*/  LD.E.U8 R6, desc[UR12][R4.64] ;  /* 0x0000000c04067980 */ /* 0x001ea2000c101100 */
        /* <DEDUP_REMOVED lines=30> */
.L_x_325:
[----:B------:R-:W-:Y:S01]  /*27b10*/  CS2R R32, SRZ ;  /* 0x0000000000207805 */ /* 0x000fe2000001ff00 */
[----:B------:R-:W-:Y:S06]  /*27b20*/  @!P1 BRA `(.L_x_328) ;  /* 0x0000000800b09947 */ /* 0x000fec0003800000 */
[----:B------:R-:W5:Y:S01]  /*27b30*/  LDCU UR4, c[0x3][URZ] ;  /* 0x00c00000ff0477ac */ /* 0x000f620008000800 */
[----:B------:R-:W-:Y:S01]  /*27b40*/  CS2R R32, SRZ ;  /* 0x0000000000207805 */ /* 0x000fe2000001ff00 */
[----:B-----5:R-:W-:-:S03]  /*27b50*/  UISETP.GE.U32.AND UP0, UPT, UR4, 0x10, UPT ;  /* 0x000000100400788c */ /* 0x020fc6000bf06070 */
[----:B------:R-:W-:-:S06]  /*27b60*/  UMOV UR4, URZ ;  /* 0x000000ff00047c82 */ /* 0x000fcc0008000000 */
[----:B------:R-:W-:Y:S05]  /*27b70*/  BRA.U !UP0, `(.L_x_329) ;  /* 0x00000005083c7547 */ /* 0x000fea000b800000 */
[----:B------:R-:W-:Y:S01]  /*27b80*/  CS2R R32, SRZ ;  /* 0x0000000000207805 */ /* 0x000fe2000001ff00 */
[----:B------:R-:W-:-:S06]  /*27b90*/  UMOV UR4, URZ ;  /* 0x000000ff00047c82 */ /* 0x000fcc0008000000 */
.L_x_330:
[----:B------:R-:W-:-:S09]  /*27ba0*/  ULEA UR5, UR4, UR6, 0x3 ;  /* 0x0000000604057291 */ /* 0x000fd2000f8e18ff */
[----:B0---4-:R-:W4:Y:S04]  /*27bb0*/  LDL.128 R8, [UR5] ;  /* 0x00000005ff087983 */ /* 0x011f280008100c00 */
[----:B------:R-:W5:Y:S04]  /*27bc0*/  LDL.128 R20, [UR5+0x10] ;  /* 0x00001005ff147983 */ /* 0x000f680008100c00 */
[----:B------:R-:W5:Y:S04]  /*27bd0*/  LDL.128 R16, [UR5+0x20] ;  /* 0x00002005ff107983 */ /* 0x000f680008100c00 */
[----:B-123--:R-:W2:Y:S04]  /*27be0*/  LDL.128 R4, [UR5+0x30] ;  /* 0x00003005ff047983 */ /* 0x00eea80008100c00 */
[----:B------:R-:W3:Y:S01]  /*27bf0*/  LDL.128 R12, [UR5+0x40] ;  /* 0x00004005ff0c7983 */ /* 0x000ee20008100c00 */
        /* <DEDUP_REMOVED lines=71> */
.L_x_329:
[----:B------:R-:W-:-:S09]  /*28070*/  UISETP.NE.AND UP0, UPT, UR18, URZ, UPT ;  /* 0x000000ff1200728c */ /* 0x000fd2000bf05270 */
[----:B------:R-:W-:Y:S05]  /*28080*/  BRA.U !UP0, `(.L_x_328) ;  /* 0x0000000508587547 */ /* 0x000fea000b800000 */
[----:B------:R-:W-:Y:S01]  /*28090*/  ISETP.GE.U32.AND P0, PT, R30, 0x7, PT ;  /* 0x000000071e00780c */ /* 0x000fe20003f06070 */
[----:B------:R-:W-:-:S12]  /*280a0*/  UISETP.NE.AND UP0, UPT, UR19, URZ, UPT ;  /* 0x000000ff1300728c */ /* 0x000fd8000bf05270 */
[----:B------:R-:W-:Y:S05]  /*280b0*/  @!P0 BRA `(.L_x_331) ;  /* 0x0000000000988947 */ /* 0x000fea0003800000 */
[----:B------:R-:W-:-:S09]  /*280c0*/  ULEA UR5, UR4, UR6, 0x3 ;  /* 0x0000000604057291 */ /* 0x000fd2000f8e18ff */
[----:B0123--:R-:W2:Y:S04]  /*280d0*/  LDL.128 R4, [UR5] ;  /* 0x00000005ff047983 */ /* 0x00fea80008100c00 */
[----:B----4-:R-:W3:Y:S04]  /*280e0*/  LDL.128 R8, [UR5+0x10] ;  /* 0x00001005ff087983 */ /* 0x010ee80008100c00 */
        /* <DEDUP_REMOVED lines=35> */
.L_x_331:
[----:B------:R-:W-:Y:S05]  /*28320*/  BRA.U !UP0, `(.L_x_328) ;  /* 0x0000000108b07547 */ /* 0x000fea000b800000 */
[----:B------:R-:W-:Y:S01]  /*28330*/  ISETP.GE.U32.AND P0, PT, R29, 0x3, PT ;  /* 0x000000031d00780c */ /* 0x000fe20003f06070 */
[----:B------:R-:W-:-:S12]  /*28340*/  UISETP.NE.AND UP0, UPT, UR21, URZ, UPT ;  /* 0x000000ff1500728c */ /* 0x000fd8000bf05270 */
[----:B------:R-:W-:Y:S05]  /*28350*/  @!P0 BRA `(.L_x_332) ;  /* 0x0000000000508947 */ /* 0x000fea0003800000 */
[----:B------:R-:W-:-:S09]  /*28360*/  ULEA UR5, UR4, UR6, 0x3 ;  /* 0x0000000604057291 */ /* 0x000fd2000f8e18ff */
[----:B0123--:R-:W2:Y:S04]  /*28370*/  LDL.128 R4, [UR5] ;  /* 0x00000005ff047983 */ /* 0x00fea80008100c00 */
[----:B----4-:R-:W3:Y:S01]  /*28380*/  LDL.128 R8, [UR5+0x10] ;  /* 0x00001005ff087983 */ /* 0x010ee20008100c00 */
        /* <DEDUP_REMOVED lines=17> */
.L_x_332:
[----:B------:R-:W-:Y:S05]  /*284a0*/  BRA.U !UP0, `(.L_x_328) ;  /* 0x0000000108507547 */ /* 0x000fea000b800000 */
[----:B------:R-:W-:-:S09]  /*284b0*/  ULEA UR4, UR4, UR6, 0x3 ;  /* 0x0000000604047291 */ /* 0x000fd2000f8e18ff */
[----:B0123--:R-:W2:Y:S01]  /*284c0*/  LDL.128 R4, [UR4] ;  /* 0x00000004ff047983 */ /* 0x00fea20008100c00 */
        /* <DEDUP_REMOVED lines=18> */
.L_x_328:
[----:B------:R0:W-:Y:S01]  /*285f0*/  STS.64 [R31], R32 ;  /* 0x000000201f007388 */ /* 0x0001e20000000a00 */
[----:B------:R-:W-:Y:S05]  /*28600*/  BRA `(.L_x_278) ;  /* 0x0000002400107947 */ /* 0x000fea0003800000 */
.L_x_279:
[----:B------:R-:W0:Y:S01]  /*28610*/  LDCU UR5, c[0x3][0x4] ;  /* 0x00c00080ff0577ac */ /* 0x000e220008000800 */
[--C-:B------:R-:W-:Y:S01]  /*28620*/  SHF.R.U32.HI R12, RZ, 0x1, R3.reuse ;  /* 0x00000001ff0c7819 */ /* 0x100fe20000011603 */
[----:B------:R-:W1:Y:S01]  /*28630*/  S2UR UR14, SR_CgaCtaId ;  /* 0x00000000000e79c3 */ /* 0x000e620000008800 */
[--C-:B------:R-:W-:Y:S01]  /*28640*/  SHF.R.U32.HI R5, RZ, 0x15, R3.reuse ;  /* 0x00000015ff057819 */ /* 0x100fe20000011603 */
[----:B------:R-:W-:Y:S01]  /*28650*/  IMAD.SHL.U32 R6, R3, 0x2, RZ ;  /* 0x0000000203067824 */ /* 0x000fe200078e00ff */
[----:B------:R-:W-:Y:S01]  /*28660*/  SHF.R.U32.HI R4, RZ, 0x1f, R3 ;  /* 0x0000001fff047819 */ /* 0x000fe20000011603 */
[----:B------:R-:W-:Y:S01]  /*28670*/  UMOV UR11, 0x400 ;  /* 0x00000400000b7882 */ /* 0x000fe20000000000 */
[----:B------:R-:W2:Y:S02]  /*28680*/  LDCU UR26, c[0x3][URZ] ;  /* 0x00c00000ff1a77ac */ /* 0x000ea40008000800 */
[----:B------:R-:W-:Y:S02]  /*28690*/  LOP3.LUT R12, R4, R12, R5, 0x96, !PT ;  /* 0x0000000c040c7212 */ /* 0x000fe400078e9605 */
[----:B------:R-:W-:Y:S01]  /*286a0*/  SHF.R.U32.HI R5, RZ, 0x15, R6 ;  /* 0x00000015ff057819 */ /* 0x000fe20000011606 */
[----:B------:R-:W-:Y:S01]  /*286b0*/  UIADD3 UR4, UPT, UPT, UR11, 0x6798, URZ ;  /* 0x000067980b047890 */ /* 0x000fe2000fffe0ff */
[----:B------:R-:W-:-:S02]  /*286c0*/  LOP3.LUT R13, R12, 0x1, R13, 0x48, !PT ;  /* 0x000000010c0d7812 */ /* 0x000fc400078e480d */
[----:B------:R-:W-:Y:S02]  /*286d0*/  SHF.R.U32.HI R4, RZ, 0x1f, R6 ;  /* 0x0000001fff047819 */ /* 0x000fe40000011606 */
[----:B------:R-:W-:Y:S01]  /*286e0*/  LOP3.LUT R13, R13, R6, RZ, 0xfc, !PT ;  /* 0x000000060d0d7212 */ /* 0x000fe200078efcff */
[----:B0-----:R-:W0:Y:S01]  /*286f0*/  I2F.U32.RP R7, UR5 ;  /* 0x0000000500077d06 */ /* 0x001e220008209000 */
[----:B------:R-:W-:-:S03]  /*28700*/  LOP3.LUT R12, R12, R5, R4, 0x96, !PT ;  /* 0x000000050c0c7212 */ /* 0x000fc600078e9604 */
[----:B------:R-:W-:Y:S01]  /*28710*/  IMAD.SHL.U32 R15, R13, 0x2, RZ ;  /* 0x000000020d0f7824 */ /* 0x000fe200078e00ff */
[----:B-1----:R-:W-:-:S04]  /*28720*/  ULEA UR4, UR14, UR4, 0x18 ;  /* 0x000000040e047291 */ /* 0x002fc8000f8ec0ff */
[----:B------:R-:W-:Y:S02]  /*28730*/  LOP3.LUT R17, R15, 0x1, R12, 0xf8, !PT ;  /* 0x000000010f117812 */ /* 0x000fe400078ef80c */
[----:B------:R-:W-:Y:S01]  /*28740*/  LEA R31, R31, UR4, 0x4 ;  /* 0x000000041f1f7c11 */ /* 0x000fe2000f8e20ff */
[----:B0-----:R-:W0:Y:S02]  /*28750*/  MUFU.RCP R7, R7 ;  /* 0x0000000700077308 */ /* 0x001e240000001000 */
[----:B0-----:R-:W-:-:S06]  /*28760*/  VIADD R10, R7, 0xffffffe ;  /* 0x0ffffffe070a7836 */ /* 0x001fcc0000000000 */
[----:B------:R0:W1:Y:S02]  /*28770*/  F2I.FTZ.U32.TRUNC.NTZ R11, R10 ;  /* 0x0000000a000b7305 */ /* 0x000064000021f000 */
[----:B0-----:R-:W-:Y:S02]  /*28780*/  IMAD.MOV.U32 R10, RZ, RZ, RZ ;  /* 0x000000ffff0a7224 */ /* 0x001fe400078e00ff */
[----:B-1----:R-:W-:-:S04]  /*28790*/  IMAD.MOV R7, RZ, RZ, -R11 ;  /* 0x000000ffff077224 */ /* 0x002fc800078e0a0b */
[----:B------:R-:W-:-:S04]  /*287a0*/  IMAD R5, R7, UR5, RZ ;  /* 0x0000000507057c24 */ /* 0x000fc8000f8e02ff */
[----:B------:R-:W-:Y:S01]  /*287b0*/  IMAD.HI.U32 R10, R11, R5, R10 ;  /* 0x000000050b0a7227 */ /* 0x000fe200078e000a */
[----:B------:R-:W-:-:S05]  /*287c0*/  LOP3.LUT R11, RZ, UR5, RZ, 0x33, !PT ;  /* 0x00000005ff0b7c12 */ /* 0x000fca000f8e33ff */
[----:B------:R-:W-:-:S04]  /*287d0*/  IMAD.HI.U32 R4, R10, R17, RZ ;  /* 0x000000110a047227 */ /* 0x000fc800078e00ff */
[----:B------:R-:W-:Y:S02]  /*287e0*/  IMAD.MOV R4, RZ, RZ, -R4 ;  /* 0x000000ffff047224 */ /* 0x000fe400078e0a04 */
[----:B------:R-:W-:-:S04]  /*287f0*/  IMAD.HI.U32 R7, R10, R13, RZ ;  /* 0x0000000d0a077227 */ /* 0x000fc800078e00ff */
[----:B------:R-:W-:Y:S02]  /*28800*/  IMAD R6, R4, UR5, R17 ;  /* 0x0000000504067c24 */ /* 0x000fe4000f8e0211 */
[----:B------:R-:W0:Y:S01]  /*28810*/  LDS.64 R4, [R31+0x8] ;  /* 0x000008001f047984 */ /* 0x000e220000000a00 */
[----:B------:R-:W-:Y:S02]  /*28820*/  IMAD.MOV R8, RZ, RZ, -R7 ;  /* 0x000000ffff087224 */ /* 0x000fe400078e0a07 */
[----:B------:R-:W-:Y:S02]  /*28830*/  ISETP.GE.U32.AND P0, PT, R6, UR5, PT ;  /* 0x0000000506007c0c */ /* 0x000fe4000bf06070 */
[----:B------:R-:W-:-:S11]  /*28840*/  IMAD R8, R8, UR5, R13 ;  /* 0x0000000508087c24 */ /* 0x000fd6000f8e020d */
[----:B------:R-:W-:Y:S01]  /*28850*/  @P0 VIADD R6, R6, -UR5 ;  /* 0x8000000506060c36 */ /* 0x000fe20008000000 */
[----:B------:R-:W-:-:S04]  /*28860*/  ISETP.NE.U32.AND P0, PT, RZ, UR5, PT ;  /* 0x00000005ff007c0c */ /* 0x000fc8000bf05070 */
[----:B------:R-:W-:-:S13]  /*28870*/  ISETP.GE.U32.AND P1, PT, R6, UR5, PT ;  /* 0x0000000506007c0c */ /* 0x000fda000bf26070 */
[----:B------:R-:W-:-:S05]  /*28880*/  @P1 VIADD R6, R6, -UR5 ;  /* 0x8000000506061c36 */ /* 0x000fca0008000000 */
[----:B------:R-:W-:-:S04]  /*28890*/  SEL R21, R11, R6, !P0 ;  /* 0x000000060b157207 */ /* 0x000fc80004000000 */
[----:B------:R-:W-:Y:S02]  /*288a0*/  SHF.R.S32.HI R19, RZ, 0x1f, R21 ;  /* 0x0000001fff137819 */ /* 0x000fe40000011415 */
[----:B0-----:R-:W-:-:S05]  /*288b0*/  IADD3 R6, P1, PT, R21, R4, RZ ;  /* 0x0000000415067210 */ /* 0x001fca0007f3e0ff */
[----:B------:R-:W-:Y:S01]  /*288c0*/  IMAD.X R7, R5, 0x1, R19, P1 ;  /* 0x0000000105077824 */ /* 0x000fe200008e0613 */
[----:B------:R-:W-:-:S05]  /*288d0*/  ISETP.GE.U32.AND P1, PT, R8, UR5, PT ;  /* 0x0000000508007c0c */ /* 0x000fca000bf26070 */
[----:B------:R0:W3:Y:S08]  /*288e0*/  LD.E.U8 R7, desc[UR12][R6.64] ;  /* 0x0000000c06077980 */ /* 0x0000f0000c101100 */
[----:B------:R-:W-:-:S05]  /*288f0*/  @P1 VIADD R8, R8, -UR5 ;  /* 0x8000000508081c36 */ /* 0x000fca0008000000 */
[----:B------:R-:W-:-:S13]  /*28900*/  ISETP.GE.U32.AND P1, PT, R8, UR5, PT ;  /* 0x0000000508007c0c */ /* 0x000fda000bf26070 */
[----:B------:R-:W-:-:S05]  /*28910*/  @P1 VIADD R8, R8, -UR5 ;  /* 0x8000000508081c36 */ /* 0x000fca0008000000 */
[----:B------:R-:W-:-:S04]  /*28920*/  SEL R9, R11, R8, !P0 ;  /* 0x000000080b097207 */ /* 0x000fc80004000000 */
[----:B------:R-:W-:-:S04]  /*28930*/  IADD3 R4, P1, PT, R9, R4, RZ ;  /* 0x0000000409047210 */ /* 0x000fc80007f3e0ff */
[----:B------:R-:W-:-:S05]  /*28940*/  LEA.HI.X.SX32 R5, R9, R5, 0x1, P1 ;  /* 0x0000000509057211 */ /* 0x000fca00008f0eff */
[----:B------:R1:W4:Y:S01]  /*28950*/  LD.E.U8 R23, desc[UR12][R4.64] ;  /* 0x0000000c04177980 */ /* 0x000322000c101100 */
[--C-:B0-----:R-:W-:Y:S02]  /*28960*/  SHF.R.U32.HI R6, RZ, 0x15, R15.reuse ;  /* 0x00000015ff067819 */ /* 0x101fe4000001160f */
[----:B------:R-:W-:Y:S02]  /*28970*/  SHF.R.U32.HI R15, RZ, 0x1f, R15 ;  /* 0x0000001fff0f7819 */ /* 0x000fe4000001160f */
[----:B------:R-:W-:Y:S02]  /*28980*/  LOP3.LUT R6, R6, 0x7fffffff, R13, 0x78, !PT ;  /* 0x7fffffff06067812 */ /* 0x000fe400078e780d */
[--C-:B------:R-:W-:Y:S02]  /*28990*/  SHF.R.U32.HI R13, RZ, 0x1c, R3.reuse ;  /* 0x0000001cff0d7819 */ /* 0x100fe40000011603 */
[----:B------:R-:W-:Y:S02]  /*289a0*/  LOP3.LUT R15, R6, R15, RZ, 0x3c, !PT ;  /* 0x0000000f060f7212 */ /* 0x000fe400078e3cff */
[----:B------:R-:W-:-:S02]  /*289b0*/  SHF.R.U32.HI R6, RZ, 0x12, R3 ;  /* 0x00000012ff067819 */ /* 0x000fc40000011603 */
[C---:B------:R-:W-:Y:S02]  /*289c0*/  LOP3.LUT R12, R15.reuse, 0x1, R12, 0x48, !PT ;  /* 0x000000010f0c7812 */ /* 0x040fe400078e480c */
[----:B------:R-:W-:-:S03]  /*289d0*/  LOP3.LUT R15, R15, R6, R13, 0x96, !PT ;  /* 0x000000060f0f7212 */ /* 0x000fc600078e960d */
[----:B------:R-:W-:Y:S01]  /*289e0*/  IMAD R17, R17, 0x2, R12 ;  /* 0x0000000211117824 */ /* 0x000fe200078e020c */
[----:B---3--:R1:W-:Y:S04]  /*289f0*/  ST.E.U8 desc[UR12][R4.64], R7 ;  /* 0x0000000704007985 */ /* 0x0083e8000c10110c */
[----:B------:R-:W0:Y:S01]  /*28a00*/  LDS.64 R8, [R31+0x8] ;  /* 0x000008001f087984 */ /* 0x000e220000000a00 */
[----:B-1----:R-:W-:-:S05]  /*28a10*/  LOP3.LUT R4, R15, 0x1, RZ, 0xc0, !PT ;  /* 0x000000010f047812 */ /* 0x002fca00078ec0ff */
[----:B------:R-:W-:-:S04]  /*28a20*/  IMAD R3, R17, 0x2, R4 ;  /* 0x0000000211037824 */ /* 0x000fc800078e0204 */
[----:B------:R-:W-:-:S04]  /*28a30*/  IMAD.HI.U32 R4, R10, R3, RZ ;  /* 0x000000030a047227 */ /* 0x000fc800078e00ff */
[----:B------:R-:W-:Y:S02]  /*28a40*/  IMAD.MOV R4, RZ, RZ, -R4 ;  /* 0x000000ffff047224 */ /* 0x000fe400078e0a04 */
[----:B------:R-:W-:-:S04]  /*28a50*/  IMAD.HI.U32 R10, R10, R17, RZ ;  /* 0x000000110a0a7227 */ /* 0x000fc800078e00ff */
[----:B------:R-:W-:Y:S01]  /*28a60*/  IMAD.MOV R10, RZ, RZ, -R10 ;  /* 0x000000ffff0a7224 */ /* 0x000fe200078e0a0a */
[----:B0-----:R-:W-:Y:S01]  /*28a70*/  IADD3 R6, P1, PT, R21, R8, RZ ;  /* 0x0000000815067210 */ /* 0x001fe20007f3e0ff */
[----:B------:R-:W-:-:S04]  /*28a80*/  IMAD R8, R4, UR5, R3 ;  /* 0x0000000504087c24 */ /* 0x000fc8000f8e0203 */
[----:B------:R-:W-:Y:S01]  /*28a90*/  IMAD.X R7, R9, 0x1, R19, P1 ;  /* 0x0000000109077824 */ /* 0x000fe200008e0613 */
[----:B------:R-:W-:-:S04]  /*28aa0*/  ISETP.GE.U32.AND P1, PT, R8, UR5, PT ;  /* 0x0000000508007c0c */ /* 0x000fc8000bf26070 */
[----:B----4-:R0:W-:Y:S04]  /*28ab0*/  ST.E.U8 desc[UR12][R6.64], R23 ;  /* 0x0000001706007985 */ /* 0x0101e8000c10110c */
[----:B------:R-:W1:Y:S05]  /*28ac0*/  LDS.64 R4, [R31+0x8] ;  /* 0x000008001f047984 */ /* 0x000e6a0000000a00 */
[----:B------:R-:W-:Y:S02]  /*28ad0*/  @P1 VIADD R8, R8, -UR5 ;  /* 0x8000000508081c36 */ /* 0x000fe40008000000 */
[----:B0-----:R-:W-:-:S03]  /*28ae0*/  IMAD R6, R10, UR5, R17 ;  /* 0x000000050a067c24 */ /* 0x001fc6000f8e0211 */
[----:B------:R-:W-:-:S13]  /*28af0*/  ISETP.GE.U32.AND P1, PT, R8, UR5, PT ;  /* 0x0000000508007c0c */ /* 0x000fda000bf26070 */
[----:B------:R-:W-:-:S05]  /*28b00*/  @P1 VIADD R8, R8, -UR5 ;  /* 0x8000000508081c36 */ /* 0x000fca0008000000 */
[----:B------:R-:W-:-:S04]  /*28b10*/  SEL R13, R11, R8, !P0 ;  /* 0x000000080b0d7207 */ /* 0x000fc80004000000 */
[----:B------:R-:W-:Y:S02]  /*28b20*/  SHF.R.S32.HI R15, RZ, 0x1f, R13 ;  /* 0x0000001fff0f7819 */ /* 0x000fe4000001140d */
[----:B-1----:R-:W-:-:S05]  /*28b30*/  IADD3 R8, P1, PT, R13, R4, RZ ;  /* 0x000000040d087210 */ /* 0x002fca0007f3e0ff */
[----:B------:R-:W-:Y:S01]  /*28b40*/  IMAD.X R9, R5, 0x1, R15, P1 ;  /* 0x0000000105097824 */ /* 0x000fe200008e060f */
[----:B------:R-:W-:-:S05]  /*28b50*/  ISETP.GE.U32.AND P1, PT, R6, UR5, PT ;  /* 0x0000000506007c0c */ /* 0x000fca000bf26070 */
[----:B------:R-:W3:Y:S08]  /*28b60*/  LD.E.U8 R9, desc[UR12][R8.64] ;  /* 0x0000000c08097980 */ /* 0x000ef0000c101100 */
[----:B------:R-:W-:-:S05]  /*28b70*/  @P1 VIADD R6, R6, -UR5 ;  /* 0x8000000506061c36 */ /* 0x000fca0008000000 */
[----:B------:R-:W-:-:S13]  /*28b80*/  ISETP.GE.U32.AND P1, PT, R6, UR5, PT ;  /* 0x0000000506007c0c */ /* 0x000fda000bf26070 */
[----:B------:R-:W-:-:S05]  /*28b90*/  @P1 VIADD R6, R6, -UR5 ;  /* 0x8000000506061c36 */ /* 0x000fca0008000000 */
[----:B------:R-:W-:-:S04]  /*28ba0*/  SEL R11, R11, R6, !P0 ;  /* 0x000000060b0b7207 */ /* 0x000fc80004000000 */
[----:B------:R-:W-:-:S04]  /*28bb0*/  IADD3 R4, P0, PT, R11, R4, RZ ;  /* 0x000000040b047210 */ /* 0x000fc80007f1e0ff */
[----:B------:R-:W-:-:S05]  /*28bc0*/  LEA.HI.X.SX32 R5, R11, R5, 0x1, P0 ;  /* 0x000000050b057211 */ /* 0x000fca00000f0eff */
[----:B------:R-:W4:Y:S01]  /*28bd0*/  LD.E.U8 R11, desc[UR12][R4.64] ;  /* 0x0000000c040b7980 */ /* 0x000f22000c101100 */
[----:B--2---:R-:W-:-:S03]  /*28be0*/  UISETP.GE.AND UP0, UPT, UR26, 0x1, UPT ;  /* 0x000000011a00788c */ /* 0x004fc6000bf06270 */
[----:B---3--:R-:W-:Y:S04]  /*28bf0*/  ST.E.U8 desc[UR12][R4.64], R9 ;  /* 0x0000000904007985 */ /* 0x008fe8000c10110c */
[----:B------:R-:W0:Y:S02]  /*28c00*/  LDS.64 R6, [R31+0x8] ;  /* 0x000008001f067984 */ /* 0x000e240000000a00 */
[----:B0-----:R-:W-:-:S05]  /*28c10*/  IADD3 R6, P0, PT, R13, R6, RZ ;  /* 0x000000060d067210 */ /* 0x001fca0007f1e0ff */
[----:B------:R-:W-:-:S05]  /*28c20*/  IMAD.X R7, R7, 0x1, R15, P0 ;  /* 0x0000000107077824 */ /* 0x000fca00000e060f */
[----:B----4-:R0:W-:Y:S01]  /*28c30*/  ST.E.U8 desc[UR12][R6.64], R11 ;  /* 0x0000000b06007985 */ /* 0x0101e2000c10110c */
[----:B------:R-:W-:Y:S05]  /*28c40*/  BRA.U !UP0, `(.L_x_333) ;  /* 0x0000000108b07547 */ /* 0x000fea000b800000 */
[----:B------:R-:W-:Y:S01]  /*28c50*/  UISETP.GE.U32.AND UP1, UPT, UR26, 0x10, UPT ;  /* 0x000000101a00788c */ /* 0x000fe2000bf26070 */
[----:B------:R-:W-:-:S08]  /*28c60*/  IMAD.MOV.U32 R4, RZ, RZ, RZ ;  /* 0x000000ffff047224 */ /* 0x000fd000078e00ff */
[----:B------:R-:W-:Y:S05]  /*28c70*/  BRA.U !UP1, `(.L_x_334) ;  /* 0x0000000109387547 */ /* 0x000fea000b800000 */
[----:B------:R-:W-:-:S05]  /*28c80*/  UMOV UR4, URZ ;  /* 0x000000ff00047c82 */ /* 0x000fca0008000000 */
.L_x_335:
        /* <DEDUP_REMOVED lines=13> */
.L_x_334:
        /* <DEDUP_REMOVED lines=13> */
[C---:B-1----:R-:W-:Y:S01]  /*28e30*/  @P0 LEA R5, R4.reuse, UR6, 0x3 ;  /* 0x0000000604050c11 */ /* 0x042fe2000f8e18ff */
[----:B------:R-:W-:-:S04]  /*28e40*/  @P0 VIADD R4, R4, 0x4 ;  /* 0x0000000404040836 */ /* 0x000fc80000000000 */
[----:B------:R2:W-:Y:S04]  /*28e50*/  @P0 STL.128 [R5], RZ ;  /* 0x000000ff05000387 */ /* 0x0005e80000100c00 */
[----:B------:R2:W-:Y:S01]  /*28e60*/  @P0 STL.128 [R5+0x10], RZ ;  /* 0x000010ff05000387 */ /* 0x0005e20000100c00 */
[----:B------:R-:W-:Y:S05]  /*28e70*/  BRA.U !UP1, `(.L_x_333) ;  /* 0x0000000109247547 */ /* 0x000fea000b800000 */
[----:B------:R-:W-:Y:S01]  /*28e80*/  LEA R4, R4, UR6, 0x3 ;  /* 0x0000000604047c11 */ /* 0x000fe2000f8e18ff */
[----:B--2---:R-:W-:-:S04]  /*28e90*/  IMAD.U32 R5, RZ, RZ, UR21 ;  /* 0x00000015ff057e24 */ /* 0x004fc8000f8e00ff */
[----:B------:R3:W-:Y:S01]  /*28ea0*/  STL.64 [R4], RZ ;  /* 0x000000ff04007387 */ /* 0x0007e20000100a00 */
[----:B------:R-:W-:-:S13]  /*28eb0*/  ISETP.NE.AND P0, PT, R5, 0x1, PT ;  /* 0x000000010500780c */ /* 0x000fda0003f05270 */
[----:B---3--:R-:W-:Y:S05]  /*28ec0*/  @!P0 BRA `(.L_x_333) ;  /* 0x0000000000108947 */ /* 0x008fea0003800000 */
[----:B------:R-:W-:Y:S01]  /*28ed0*/  IMAD.U32 R5, RZ, RZ, UR21 ;  /* 0x00000015ff057e24 */ /* 0x000fe2000f8e00ff */
[----:B------:R3:W-:Y:S04]  /*28ee0*/  STL.64 [R4+0x8], RZ ;  /* 0x000008ff04007387 */ /* 0x0007e80000100a00 */
[----:B------:R-:W-:-:S13]  /*28ef0*/  ISETP.NE.AND P0, PT, R5, 0x2, PT ;  /* 0x000000020500780c */ /* 0x000fda0003f05270 */
[----:B------:R3:W-:Y:S02]  /*28f00*/  @P0 STL.64 [R4+0x10], RZ ;  /* 0x000010ff04000387 */ /* 0x0007e40000100a00 */
.L_x_333:
[----:B------:R-:W4:Y:S02]  /*28f10*/  LDCU UR4, c[0x3][0x4] ;  /* 0x00c00080ff0477ac */ /* 0x000f240008000800 */
[----:B----4-:R-:W-:-:S09]  /*28f20*/  UISETP.GE.AND UP1, UPT, UR4, 0x1, UPT ;  /* 0x000000010400788c */ /* 0x010fd2000bf26270 */
[----:B------:R-:W-:Y:S05]  /*28f30*/  BRA.U !UP1, `(.L_x_336) ;  /* 0x0000000d09e87547 */ /* 0x000fea000b800000 */
[----:B------:R4:W0:Y:S01]  /*28f40*/  LDS.64 R8, [R31+0x8] ;  /* 0x000008001f087984 */ /* 0x0008220000000a00 */
[----:B------:R-:W-:-:S03]  /*28f50*/  UISETP.GE.U32.AND UP1, UPT, UR4, 0x10, UPT ;  /* 0x000000100400788c */ /* 0x000fc6000bf26070 */
[----:B------:R-:W-:-:S06]  /*28f60*/  UMOV UR4, URZ ;  /* 0x000000ff00047c82 */ /* 0x000fcc0008000000 */
[----:B----4-:R-:W-:Y:S05]  /*28f70*/  BRA.U !UP1, `(.L_x_337) ;  /* 0x0000000509c87547 */ /* 0x010fea000b800000 */
[----:B------:R-:W-:-:S04]  /*28f80*/  UIADD3 UR4, UPT, UPT, UR11, 0x208, URZ ;  /* 0x000002080b047890 */ /* 0x000fc8000fffe0ff */
[----:B------:R-:W-:-:S03]  /*28f90*/  ULEA UR5, UR14, UR4, 0x18 ;  /* 0x000000040e057291 */ /* 0x000fc6000f8ec0ff */
[----:B------:R-:W-:-:S09]  /*28fa0*/  UMOV UR4, URZ ;  /* 0x000000ff00047c82 */ /* 0x000fd20008000000 */
.L_x_338:
[----:B0--3--:R-:W-:-:S05]  /*28fb0*/  IADD3 R4, P0, PT, R8, UR4, RZ ;  /* 0x0000000408047c10 */ /* 0x009fca000ff1e0ff */
[----:B-12---:R-:W-:-:S05]  /*28fc0*/  IMAD.X R5, RZ, RZ, R9, P0 ;  /* 0x000000ffff057224 */ /* 0x006fca00000e0609 */
[----:B----4-:R-:W2:Y:S01]  /*28fd0*/  LD.E.U8 R6, desc[UR12][R4.64] ;  /* 0x0000000c04067980 */ /* 0x010ea2000c101100 */
        /* <DEDUP_REMOVED lines=108> */
.L_x_337:
[----:B------:R-:W-:-:S09]  /*296a0*/  UISETP.NE.AND UP1, UPT, UR20, URZ, UPT ;  /* 0x000000ff1400728c */ /* 0x000fd2000bf25270 */
[----:B------:R-:W-:Y:S05]  /*296b0*/  BRA.U !UP1, `(.L_x_336) ;  /* 0x0000000909087547 */ /* 0x000fea000b800000 */
[----:B------:R-:W-:Y:S01]  /*296c0*/  ISETP.GE.U32.AND P0, PT, R25, 0x7, PT ;  /* 0x000000071900780c */ /* 0x000fe20003f06070 */
[----:B------:R-:W-:-:S12]  /*296d0*/  UISETP.NE.AND UP1, UPT, UR16, URZ, UPT ;  /* 0x000000ff1000728c */ /* 0x000fd8000bf25270 */
[----:B------:R-:W-:Y:S05]  /*296e0*/  @!P0 BRA `(.L_x_339) ;  /* 0x0000000000e88947 */ /* 0x000fea0003800000 */
[----:B0--3--:R-:W-:-:S05]  /*296f0*/  IADD3 R4, P0, PT, R8, UR4, RZ ;  /* 0x0000000408047c10 */ /* 0x009fca000ff1e0ff */
[----:B-12---:R-:W-:-:S05]  /*29700*/  IMAD.X R5, RZ, RZ, R9, P0 ;  /* 0x000000ffff057224 */ /* 0x006fca00000e0609 */
[----:B----4-:R-:W2:Y:S01]  /*29710*/  LD.E.U8 R6, desc[UR12][R4.64] ;  /* 0x0000000c04067980 */ /* 0x010ea2000c101100 */
        /* <DEDUP_REMOVED lines=55> */
.L_x_339:
[----:B------:R-:W-:Y:S05]  /*29a90*/  BRA.U !UP1, `(.L_x_336) ;  /* 0x0000000509107547 */ /* 0x000fea000b800000 */
[----:B---3--:R-:W-:Y:S01]  /*29aa0*/  IMAD.U32 R4, RZ, RZ, UR23 ;  /* 0x00000017ff047e24 */ /* 0x008fe2000f8e00ff */
[----:B------:R-:W-:-:S04]  /*29ab0*/  UISETP.NE.AND UP1, UPT, UR17, URZ, UPT ;  /* 0x000000ff1100728c */ /* 0x000fc8000bf25270 */
[----:B------:R-:W-:-:S13]  /*29ac0*/  ISETP.GE.U32.AND P0, PT, R4, 0x3, PT ;  /* 0x000000030400780c */ /* 0x000fda0003f06070 */
[----:B------:R-:W-:Y:S05]  /*29ad0*/  @!P0 BRA `(.L_x_340) ;  /* 0x0000000000808947 */ /* 0x000fea0003800000 */
[----:B0-----:R-:W-:-:S05]  /*29ae0*/  IADD3 R4, P0, PT, R8, UR4, RZ ;  /* 0x0000000408047c10 */ /* 0x001fca000ff1e0ff */
        /* <DEDUP_REMOVED lines=31> */
.L_x_340:
[----:B------:R-:W-:Y:S05]  /*29ce0*/  BRA.U !UP1, `(.L_x_336) ;  /* 0x00000001097c7547 */ /* 0x000fea000b800000 */
[----:B0-----:R-:W-:-:S05]  /*29cf0*/  IADD3 R4, P0, PT, R8, UR4, RZ ;  /* 0x0000000408047c10 */ /* 0x001fca000ff1e0ff */
[----:B-12---:R-:W-:-:S05]  /*29d00*/  IMAD.X R5, RZ, RZ, R9, P0 ;  /* 0x000000ffff057224 */ /* 0x006fca00000e0609 */
[----:B---34-:R-:W2:Y:S01]  /*29d10*/  LD.E.U8 R6, desc[UR12][R4.64] ;  /* 0x0000000c04067980 */ /* 0x018ea2000c101100 */
        /* <DEDUP_REMOVED lines=28> */
.L_x_336:
[----:B------:R-:W-:Y:S01]  /*29ee0*/  CS2R R32, SRZ ;  /* 0x0000000000207805 */ /* 0x000fe2000001ff00 */
[----:B------:R-:W-:Y:S06]  /*29ef0*/  BRA.U !UP0, `(.L_x_341) ;  /* 0x0000000908d07547 */ /* 0x000fec000b800000 */
[----:B------:R-:W-:Y:S01]  /*29f00*/  UISETP.GE.AND UP0, UPT, UR26, 0x10, UPT ;  /* 0x000000101a00788c */ /* 0x000fe2000bf06270 */
[----:B------:R-:W-:Y:S01]  /*29f10*/  CS2R R32, SRZ ;  /* 0x0000000000207805 */ /* 0x000fe2000001ff00 */
[----:B------:R-:W-:-:S07]  /*29f20*/  UMOV UR4, URZ ;  /* 0x000000ff00047c82 */ /* 0x000fce0008000000 */
[----:B------:R-:W-:Y:S05]  /*29f30*/  BRA.U !UP0, `(.L_x_342) ;  /* 0x00000005084c7547 */ /* 0x000fea000b800000 */
[----:B------:R-:W-:Y:S01]  /*29f40*/  CS2R R32, SRZ ;  /* 0x0000000000207805 */ /* 0x000fe2000001ff00 */
[----:B------:R-:W0:Y:S01]  /*29f50*/  LDCU UR11, c[0x3][URZ] ;  /* 0x00c00000ff0b77ac */ /* 0x000e220008000800 */
[----:B------:R-:W-:-:S05]  /*29f60*/  UMOV UR4, URZ ;  /* 0x000000ff00047c82 */ /* 0x000fca0008000000 */
.L_x_343:
[----:B------:R-:W-:-:S09]  /*29f70*/  ULEA UR5, UR4, UR6, 0x3 ;  /* 0x0000000604057291 */ /* 0x000fd2000f8e18ff */
[----:B0-----:R-:W5:Y:S04]  /*29f80*/  LDL.128 R8, [UR5] ;  /* 0x00000005ff087983 */ /* 0x001f680008100c00 */
[----:B---34-:R-:W3:Y:S04]  /*29f90*/  LDL.128 R20, [UR5+0x10] ;  /* 0x00001005ff147983 */ /* 0x018ee80008100c00 */
[----:B------:R-:W4:Y:S04]  /*29fa0*/  LDL.128 R16, [UR5+0x20] ;  /* 0x00002005ff107983 */ /* 0x000f280008100c00 */
[----:B-12---:R-:W2:Y:S04]  /*29fb0*/  LDL.128 R4, [UR5+0x30] ;  /* 0x00003005ff047983 */ /* 0x006ea80008100c00 */
[----:B------:R-:W2:Y:S01]  /*29fc0*/  LDL.128 R12, [UR5+0x40] ;  /* 0x00004005ff0c7983 */ /* 0x000ea20008100c00 */
        /* <DEDUP_REMOVED lines=43> */
[----:B------:R-:W-:-:S04]  /*2a280*/  UISETP.LT.AND UP0, UPT, UR11, 0x1, UPT ;  /* 0x000000010b00788c */ /* 0x000fc8000bf01270 */
[----:B------:R-:W-:Y:S02]  /*2a290*/  USEL UR5, UR11, 0x1, !UP0 ;  /* 0x000000010b057887 */ /* 0x000fe4000c000000 */
[----:B------:R-:W-:Y:S02]  /*2a2a0*/  UIADD3 UR4, UPT, UPT, UR4, 0x10, URZ ;  /* 0x0000001004047890 */ /* 0x000fe4000fffe0ff */
[----:B------:R-:W-:-:S04]  /*2a2b0*/  ULOP3.LUT UR5, UR5, 0x7ffffff0, URZ, 0xc0, !UPT ;  /* 0x7ffffff005057892 */ /* 0x000fc8000f8ec0ff */
[----:B------:R-:W-:Y:S01]  /*2a2c0*/  UISETP.NE.AND UP0, UPT, UR4, UR5, UPT ;  /* 0x000000050400728c */ /* 0x000fe2000bf05270 */
        /* <DEDUP_REMOVED lines=26> */
.L_x_342:
[----:B------:R-:W5:Y:S02]  /*2a470*/  LDCU UR5, c[0x3][URZ] ;  /* 0x00c00000ff0577ac */ /* 0x000f640008000800 */
[----:B-----5:R-:W-:-:S04]  /*2a480*/  UISETP.LT.AND UP0, UPT, UR5, 0x1, UPT ;  /* 0x000000010500788c */ /* 0x020fc8000bf01270 */
[----:B------:R-:W-:-:S04]  /*2a490*/  USEL UR5, UR5, 0x1, !UP0 ;  /* 0x0000000105057887 */ /* 0x000fc8000c000000 */
[----:B------:R-:W-:-:S04]  /*2a4a0*/  ULOP3.LUT UR11, UR5, 0xf, URZ, 0xc0, !UPT ;  /* 0x0000000f050b7892 */ /* 0x000fc8000f8ec0ff */
[----:B------:R-:W-:-:S09]  /*2a4b0*/  UISETP.NE.AND UP0, UPT, UR11, URZ, UPT ;  /* 0x000000ff0b00728c */ /* 0x000fd2000bf05270 */
[----:B------:R-:W-:Y:S05]  /*2a4c0*/  BRA.U !UP0, `(.L_x_341) ;  /* 0x00000005085c7547 */ /* 0x000fea000b800000 */
[----:B------:R-:W-:Y:S02]  /*2a4d0*/  UIADD3 UR11, UPT, UPT, UR11, -0x1, URZ ;  /* 0xffffffff0b0b7890 */ /* 0x000fe4000fffe0ff */
[----:B------:R-:W-:Y:S02]  /*2a4e0*/  ULOP3.LUT UR5, UR5, 0x7, URZ, 0xc0, !UPT ;  /* 0x0000000705057892 */ /* 0x000fe4000f8ec0ff */
[----:B------:R-:W-:Y:S02]  /*2a4f0*/  UISETP.GE.U32.AND UP0, UPT, UR11, 0x7, UPT ;  /* 0x000000070b00788c */ /* 0x000fe4000bf06070 */
[----:B------:R-:W-:-:S07]  /*2a500*/  UISETP.NE.AND UP1, UPT, UR5, URZ, UPT ;  /* 0x000000ff0500728c */ /* 0x000fce000bf25270 */
[----:B------:R-:W-:Y:S05]  /*2a510*/  BRA.U !UP0, `(.L_x_344) ;  /* 0x0000000108987547 */ /* 0x000fea000b800000 */
        /* <DEDUP_REMOVED lines=38> */
.L_x_344:
[----:B------:R-:W-:Y:S05]  /*2a780*/  BRA.U !UP1, `(.L_x_341) ;  /* 0x0000000109ac7547 */ /* 0x000fea000b800000 */
[----:B------:R-:W-:Y:S01]  /*2a790*/  UIADD3 UR5, UPT, UPT, UR5, -0x1, URZ ;  /* 0xffffffff05057890 */ /* 0x000fe2000fffe0ff */
[----:B------:R-:W-:-:S03]  /*2a7a0*/  ISETP.NE.AND P1, PT, R27, RZ, PT ;  /* 0x000000ff1b00720c */ /* 0x000fc60003f25270 */
[----:B------:R-:W-:-:S09]  /*2a7b0*/  UISETP.GE.U32.AND UP0, UPT, UR5, 0x3, UPT ;  /* 0x000000030500788c */ /* 0x000fd2000bf06070 */
[----:B------:R-:W-:Y:S05]  /*2a7c0*/  BRA.U !UP0, `(.L_x_345) ;  /* 0x0000000108507547 */ /* 0x000fea000b800000 */
        /* <DEDUP_REMOVED lines=20> */
.L_x_345:
[----:B------:R-:W-:Y:S05]  /*2a910*/  @!P1 BRA `(.L_x_341) ;  /* 0x0000000000489947 */ /* 0x000fea0003800000 */
[----:B------:R-:W-:-:S09]  /*2a920*/  ULEA UR4, UR4, UR6, 0x3 ;  /* 0x0000000604047291 */ /* 0x000fd2000f8e18ff */
[----:B01234-:R-:W2:Y:S01]  /*2a930*/  LDL.128 R4, [UR4] ;  /* 0x00000004ff047983 */ /* 0x01fea20008100c00 */
[----:B------:R-:W-:Y:S02]  /*2a940*/  ISETP.NE.AND P1, PT, R27, 0x1, PT ;  /* 0x000000011b00780c */ /* 0x000fe40003f25270 */
[----:B--2---:R-:W-:-:S04]  /*2a950*/  ISETP.GT.U32.AND P0, PT, R4, R32, PT ;  /* 0x000000200400720c */ /* 0x004fc80003f04070 */
[----:B------:R-:W-:-:S04]  /*2a960*/  ISETP.GT.AND.EX P0, PT, R5, R33, PT, P0 ;  /* 0x000000210500720c */ /* 0x000fc80003f04300 */
[----:B------:R-:W-:Y:S02]  /*2a970*/  SEL R32, R4, R32, P0 ;  /* 0x0000002004207207 */ /* 0x000fe40000000000 */
[----:B------:R-:W-:Y:S01]  /*2a980*/  SEL R33, R5, R33, P0 ;  /* 0x0000002105217207 */ /* 0x000fe20000000000 */
[----:B------:R-:W-:Y:S06]  /*2a990*/  @!P1 BRA `(.L_x_341) ;  /* 0x0000000000289947 */ /* 0x000fec0003800000 */
        /* <DEDUP_REMOVED lines=10> */
.L_x_341:
[----:B------:R0:W-:Y:S02]  /*2aa40*/  STS.64 [R31], R32 ;  /* 0x000000201f007388 */ /* 0x0001e40000000a00 */
.L_x_278:
[----:B------:R-:W-:Y:S05]  /*2aa50*/  BSYNC.RECONVERGENT B2 ;  /* 0x0000000000027941 */ /* 0x000fea0003800200 */
.L_x_277:
[----:B0-----:R-:W0:Y:S01]  /*2aa60*/  S2R R31, SR_TID.X ;  /* 0x00000000001f7919 */ /* 0x001e220000002100 */
[----:B------:R-:W-:Y:S01]  /*2aa70*/  BSSY.RECONVERGENT B2, `(.L_x_346) ;  /* 0x0000014000027945 */ /* 0x000fe20003800200 */
[----:B0-----:R-:W-:-:S13]  /*2aa80*/  ISETP.NE.AND P1, PT, R31, RZ, PT ;  /* 0x000000ff1f00720c */ /* 0x001fda0003f25270 */
[----:B------:R-:W-:Y:S05]  /*2aa90*/  @P1 BRA `(.L_x_347) ;  /* 0x0000000000441947 */ /* 0x000fea0003800000 */
[--C-:B-1-34-:R-:W-:Y:S01]  /*2aaa0*/  SHF.R.U32.HI R4, RZ, 0x1, R3.reuse ;  /* 0x00000001ff047819 */ /* 0x11afe20000011603 */
[----:B------:R-:W0:Y:S01]  /*2aab0*/  S2UR UR5, SR_CgaCtaId ;  /* 0x00000000000579c3 */ /* 0x000e220000008800 */
[--C-:B--2---:R-:W-:Y:S01]  /*2aac0*/  SHF.R.U32.HI R5, RZ, 0x15, R3.reuse ;  /* 0x00000015ff057819 */ /* 0x104fe20000011603 */
[----:B------:R-:W-:Y:S01]  /*2aad0*/  UMOV UR26, 0xd2f1a9fc ;  /* 0xd2f1a9fc001a7882 */ /* 0x000fe20000000000 */
[----:B------:R-:W-:Y:S01]  /*2aae0*/  SHF.R.U32.HI R6, RZ, 0x1f, R3 ;  /* 0x0000001fff067819 */ /* 0x000fe20000011603 */
[----:B------:R-:W-:Y:S01]  /*2aaf0*/  UMOV UR27, 0x3f60624d ;  /* 0x3f60624d001b7882 */ /* 0x000fe20000000000 */
[----:B------:R-:W-:Y:S02]  /*2ab00*/  UMOV UR4, 0x400 ;  /* 0x0000040000047882 */ /* 0x000fe40000000000 */
[----:B------:R-:W-:-:S04]  /*2ab10*/  LOP3.LUT R4, R6, R5, R4, 0x96, !PT ;  /* 0x0000000506047212 */ /* 0x000fc800078e9604 */
[----:B------:R-:W-:-:S05]  /*2ab20*/  LOP3.LUT R4, R4, 0x1, R3, 0x48, !PT ;  /* 0x0000000104047812 */ /* 0x000fca00078e4803 */
[----:B------:R-:W-:-:S05]  /*2ab30*/  IMAD R3, R3, 0x2, R4 ;  /* 0x0000000203037824 */ /* 0x000fca00078e0204 */
[----:B------:R-:W-:Y:S01]  /*2ab40*/  I2FP.F32.U32 R4, R3 ;  /* 0x0000000300047245 */ /* 0x000fe20000201000 */
[----:B0-----:R-:W-:-:S04]  /*2ab50*/  ULEA UR4, UR5, UR4, 0x18 ;  /* 0x0000000405047291 */ /* 0x001fc8000f8ec0ff */
[----:B------:R-:W-:-:S06]  /*2ab60*/  FMUL R4, R4, 2.3283064365386962891e-10 ;  /* 0x2f80000004047820 */ /* 0x000fcc0000400000 */
[----:B------:R-:W0:Y:S02]  /*2ab70*/  F2F.F64.F32 R4, R4 ;  /* 0x0000000400047310 */ /* 0x000e240000201800 */
[----:B0-----:R-:W-:-:S06]  /*2ab80*/  DSETP.GEU.AND P0, PT, R4, UR26, PT ;  /* 0x0000001a04007e2a */ /* 0x001fcc000bf0e000 */
[----:B------:R-:W-:-:S05]  /*2ab90*/  SEL R5, RZ, 0x1, P0 ;  /* 0x00000001ff057807 */ /* 0x000fca0000000000 */
[----:B------:R0:W-:Y:S03]  /*2aba0*/  STS.U8 [UR4+0x6ef4], R5 ;  /* 0x006ef405ff007988 */ /* 0x0001e60008000004 */
.L_x_347:
[----:B------:R-:W-:Y:S05]  /*2abb0*/  BSYNC.RECONVERGENT B2 ;  /* 0x0000000000027941 */ /* 0x000fea0003800200 */
.L_x_346:
[----:B------:R-:W5:Y:S08]  /*2abc0*/  S2UR UR5, SR_CgaCtaId ;  /* 0x00000000000579c3 */ /* 0x000f700000008800 */
[----:B------:R-:W-:Y:S06]  /*2abd0*/  BAR.SYNC.DEFER_BLOCKING 0x0 ;  /* 0x0000000000007b1d */ /* 0x000fec0000010000 */
[----:B------:R-:W-:Y:S01]  /*2abe0*/  UMOV UR4, 0x400 ;  /* 0x0000040000047882 */ /* 0x000fe20000000000 */
[----:B------:R-:W-:Y:S01]  /*2abf0*/  BSSY.RECONVERGENT B2, `(.L_x_348) ;  /* 0x0000570000027945 */ /* 0x000fe20003800200 */
[----:B------:R-:W-:-:S02]  /*2ac00*/  IMAD.U32 R34, RZ, RZ, UR4 ;  /* 0x00000004ff227e24 */ /* 0x000fc4000f8e00ff */
[----:B-----5:R-:W-:-:S05]  /*2ac10*/  IMAD.U32 R33, RZ, RZ, UR5 ;  /* 0x00000005ff217e24 */ /* 0x020fca000f8e00ff */
[----:B------:R-:W-:-:S05]  /*2ac20*/  LEA R32, R33, R34, 0x18 ;  /* 0x0000002221207211 */ /* 0x000fca00078ec0ff */
[----:B-1-34-:R-:W1:Y:S02]  /*2ac30*/  LDS.U8 R4, [R32+0x6ef4] ;  /* 0x006ef40020047984 */ /* 0x01ae640000000000 */
[----:B-1----:R-:W-:-:S13]  /*2ac40*/  ISETP.NE.AND P0, PT, R4, RZ, PT ;  /* 0x000000ff0400720c */ /* 0x002fda0003f05270 */
[----:B------:R-:W-:Y:S05]  /*2ac50*/  @!P0 BRA `(.L_x_349) ;  /* 0x0000004c00448947 */ /* 0x000fea0003800000 */
[----:B------:R-:W-:Y:S01]  /*2ac60*/  ISETP.GT.U32.AND P0, PT, R31, 0x63, PT ;  /* 0x000000631f00780c */ /* 0x000fe20003f04070 */
[----:B------:R-:W-:Y:S01]  /*2ac70*/  IMAD.MOV.U32 R4, RZ, RZ, -0x1 ;  /* 0xffffffffff047424 */ /* 0x000fe200078e00ff */
[----:B------:R-:W-:Y:S01]  /*2ac80*/  BSSY.RECONVERGENT B3, `(.L_x_350) ;  /* 0x0000017000037945 */ /* 0x000fe20003800200 */
[----:B0-2---:R-:W-:-:S05]  /*2ac90*/  IMAD.MOV.U32 R5, RZ, RZ, 0x7fffffff ;  /* 0x7fffffffff057424 */ /* 0x005fca00078e00ff */
[----:B------:R0:W-:Y:S01]  /*2aca0*/  STS.64 [R32+0x6ef8], R4 ;  /* 0x006ef80420007388 */ /* 0x0001e20000000a00 */
[----:B------:R-:W-:Y:S06]  /*2acb0*/  BAR.SYNC.DEFER_BLOCKING 0x0 ;  /* 0x0000000000007b1d */ /* 0x000fec0000010000 */
[----:B------:R-:W-:Y:S05]  /*2acc0*/  @P0 BRA `(.L_x_351) ;  /* 0x0000000000480947 */ /* 0x000fea0003800000 */
[C---:B0-----:R-:W-:Y:S02]  /*2acd0*/  VIADD R4, R34.reuse, 0x6798 ;  /* 0x0000679822047836 */ /* 0x041fe40000000000 */
[----:B------:R-:W-:Y:S02]  /*2ace0*/  VIADD R34, R34, 0x6ef8 ;  /* 0x00006ef822227836 */ /* 0x000fe40000000000 */
[----:B------:R-:W-:Y:S01]  /*2acf0*/  IMAD.MOV.U32 R8, RZ, RZ, R31 ;  /* 0x000000ffff087224 */ /* 0x000fe200078e001f */
[C---:B------:R-:W-:Y:S02]  /*2ad00*/  LEA R9, R33.reuse, R4, 0x18 ;  /* 0x0000000421097211 */ /* 0x040fe400078ec0ff */
[----:B------:R-:W-:-:S07]  /*2ad10*/  LEA R33, R33, R34, 0x18 ;  /* 0x0000002221217211 */ /* 0x000fce00078ec0ff */
.L_x_355:
[----:B------:R-:W-:Y:S01]  /*2ad20*/  IMAD R6, R8, 0x10, R9 ;  /* 0x0000001008067824 */ /* 0x000fe200078e0209 */
[----:B------:R-:W-:Y:S05]  /*2ad30*/  BSSY.RECONVERGENT B4, `(.L_x_352) ;  /* 0x0000008000047945 */ /* 0x000fea0003800200 */
[----:B------:R-:W0:Y:S02]  /*2ad40*/  LDS.64 R6, [R6] ;  /* 0x0000000006067984 */ /* 0x000e240000000a00 */
.L_x_354:
[----:B------:R-:W0:Y:S02]  /*2ad50*/  LDS.64 R4, [R33] ;  /* 0x0000000021047984 */ /* 0x000e240000000a00 */
[----:B0-----:R-:W-:-:S04]  /*2ad60*/  ISETP.GE.U32.AND P0, PT, R6, R4, PT ;  /* 0x000000040600720c */ /* 0x001fc80003f06070 */
[----:B------:R-:W-:-:S13]  /*2ad70*/  ISETP.GE.AND.EX P0, PT, R7, R5, PT, P0 ;  /* 0x000000050700720c */ /* 0x000fda0003f06300 */
[----:B------:R-:W-:Y:S05]  /*2ad80*/  @P0 BRA `(.L_x_353) ;  /* 0x0000000000080947 */ /* 0x000fea0003800000 */
[----:B------:R-:W0:Y:S02]  /*2ad90*/  ATOMS.CAST.SPIN.64 P0, [R33], R4, R6 ;  /* 0x000000042100758d */ /* 0x000e240001800406 */
[----:B0-----:R-:W-:Y:S05]  /*2ada0*/  @!P0 BRA `(.L_x_354) ;  /* 0xfffffffc00e88947 */ /* 0x001fea000383ffff */
.L_x_353:
[----:B------:R-:W-:Y:S05]  /*2adb0*/  BSYNC.RECONVERGENT B4 ;  /* 0x0000000000047941 */ /* 0x000fea0003800200 */
.L_x_352:
[C---:B------:R-:W-:Y:S01]  /*2adc0*/  ISETP.GE.U32.AND P0, PT, R8.reuse, 0x44, PT ;  /* 0x000000440800780c */ /* 0x040fe20003f06070 */
[----:B------:R-:W-:-:S12]  /*2add0*/  VIADD R8, R8, 0x20 ;  /* 0x0000002008087836 */ /* 0x000fd80000000000 */
[----:B------:R-:W-:Y:S05]  /*2ade0*/  @!P0 BRA `(.L_x_355) ;  /* 0xfffffffc00cc8947 */ /* 0x000fea000383ffff */
.L_x_351:
[----:B------:R-:W-:Y:S05]  /*2adf0*/  BSYNC.RECONVERGENT B3 ;  /* 0x0000000000037941 */ /* 0x000fea0003800200 */
.L_x_350:
[----:B------:R-:W1:Y:S08]  /*2ae00*/  S2UR UR5, SR_CgaCtaId ;  /* 0x00000000000579c3 */ /* 0x000e700000008800 */
[----:B------:R-:W-:Y:S06]  /*2ae10*/  BAR.SYNC.DEFER_BLOCKING 0x0 ;  /* 0x0000000000007b1d */ /* 0x000fec0000010000 */
[----:B------:R-:W-:-:S02]  /*2ae20*/  UMOV UR4, 0x400 ;  /* 0x0000040000047882 */ /* 0x000fc40000000000 */
[----:B------:R-:W-:Y:S02]  /*2ae30*/  IMAD.U32 R34, RZ, RZ, UR4 ;  /* 0x00000004ff227e24 */ /* 0x000fe4000f8e00ff */
[----:B-1----:R-:W-:-:S05]  /*2ae40*/  IMAD.U32 R33, RZ, RZ, UR5 ;  /* 0x00000005ff217e24 */ /* 0x002fca000f8e00ff */
[----:B0-----:R-:W-:-:S05]  /*2ae50*/  LEA R32, R33, R34, 0x18 ;  /* 0x0000002221207211 */ /* 0x001fca00078ec0ff */
[----:B------:R-:W-:Y:S04]  /*2ae60*/  LDS.64 R6, [R32+0x6ef8] ;  /* 0x006ef80020067984 */ /* 0x000fe80000000a00 */
[----:B------:R-:W0:Y:S02]  /*2ae70*/  LDS.64 R4, [R32+0x6ed8] ;  /* 0x006ed80020047984 */ /* 0x000e240000000a00 */
[----:B0-----:R-:W-:-:S04]  /*2ae80*/  ISETP.GT.U32.AND P0, PT, R6, R4, PT ;  /* 0x000000040600720c */ /* 0x001fc80003f04070 */
[----:B------:R-:W-:-:S13]  /*2ae90*/  ISETP.GT.AND.EX P0, PT, R7, R5, PT, P0 ;  /* 0x000000050700720c */ /* 0x000fda0003f04300 */
[----:B------:R-:W-:Y:S05]  /*2aea0*/  @!P0 BRA `(.L_x_356) ;  /* 0x0000000000f88947 */ /* 0x000fea0003800000 */
[----:B------:R-:W0:Y:S01]  /*2aeb0*/  LDC R6, c[0x3][0x4] ;  /* 0x00c00100ff067b82 */ /* 0x000e220000000800 */
[----:B------:R1:W-:Y:S01]  /*2aec0*/  STS.64 [R32+0x6dc8], R4 ;  /* 0x006dc80420007388 */ /* 0x0003e20000000a00 */
[----:B------:R-:W-:Y:S01]  /*2aed0*/  BSSY.RECONVERGENT B3, `(.L_x_357) ;  /* 0x000003a000037945 */ /* 0x000fe20003800200 */
[----:B0-----:R-:W-:-:S13]  /*2aee0*/  ISETP.GE.AND P0, PT, R31, R6, PT ;  /* 0x000000061f00720c */ /* 0x001fda0003f06270 */
[----:B-1----:R-:W-:Y:S05]  /*2aef0*/  @P0 BRA `(.L_x_358) ;  /* 0x0000000000dc0947 */ /* 0x002fea0003800000 */
[C---:B------:R-:W-:Y:S01]  /*2af00*/  LOP3.LUT R8, R28.reuse, 0x60, RZ, 0xc0, !PT ;  /* 0x000000601c087812 */ /* 0x040fe200078ec0ff */
[----:B------:R-:W-:Y:S01]  /*2af10*/  BSSY.RECONVERGENT B4, `(.L_x_359) ;  /* 0x000001a000047945 */ /* 0x000fe20003800200 */
[----:B------:R-:W-:Y:S01]  /*2af20*/  ISETP.GE.U32.AND P0, PT, R28, 0x60, PT ;  /* 0x000000601c00780c */ /* 0x000fe20003f06070 */
[----:B------:R-:W-:Y:S01]  /*2af30*/  IMAD.MOV.U32 R13, RZ, RZ, R31 ;  /* 0x000000ffff0d7224 */ /* 0x000fe200078e001f */
[----:B------:R-:W-:-:S13]  /*2af40*/  ISETP.NE.AND P2, PT, R8, 0x60, PT ;  /* 0x000000600800780c */ /* 0x000fda0003f45270 */
[----:B------:R-:W-:Y:S05]  /*2af50*/  @!P2 BRA `(.L_x_360) ;  /* 0x000000000054a947 */ /* 0x000fea0003800000 */
[----:B------:R-:W0:Y:S01]  /*2af60*/  LDS.64 R4, [R32+0x6dd0] ;  /* 0x006dd00020047984 */ /* 0x000e220000000a00 */
[----:B------:R-:W-:-:S03]  /*2af70*/  VIADD R13, R31, 0x20 ;  /* 0x000000201f0d7836 */ /* 0x000fc60000000000 */
[----:B------:R-:W1:Y:S01]  /*2af80*/  LDS.U8 R7, [R0+UR9] ;  /* 0x0000000900077984 */ /* 0x000e620008000000 */
[----:B0-----:R-:W-:-:S05]  /*2af90*/  IADD3 R4, P2, PT, R4, R31, RZ ;  /* 0x0000001f04047210 */ /* 0x001fca0007f5e0ff */
[----:B------:R-:W-:Y:S01]  /*2afa0*/  IMAD.X R5, RZ, RZ, R5, P2 ;  /* 0x000000ffff057224 */ /* 0x000fe200010e0605 */
[----:B------:R-:W-:-:S04]  /*2afb0*/  ISETP.NE.AND P2, PT, R8, RZ, PT ;  /* 0x000000ff0800720c */ /* 0x000fc80003f45270 */
[----:B-1----:R0:W-:Y:S09]  /*2afc0*/  ST.E.U8 desc[UR12][R4.64], R7 ;  /* 0x0000000704007985 */ /* 0x0021f2000c10110c */
[----:B------:R-:W-:Y:S05]  /*2afd0*/  @!P2 BRA `(.L_x_360) ;  /* 0x000000000034a947 */ /* 0x000fea0003800000 */
[----:B0-----:R-:W0:Y:S01]  /*2afe0*/  LDS.64 R4, [R32+0x6dd0] ;  /* 0x006dd00020047984 */ /* 0x001e220000000a00 */
[----:B------:R-:W-:Y:S01]  /*2aff0*/  ISETP.NE.AND P2, PT, R8, 0x20, PT ;  /* 0x000000200800780c */ /* 0x000fe20003f45270 */
[C---:B------:R-:W-:Y:S02]  /*2b000*/  VIADD R13, R31.reuse, 0x40 ;  /* 0x000000401f0d7836 */ /* 0x040fe40000000000 */
[----:B------:R-:W1:Y:S10]  /*2b010*/  LDS.U8 R7, [R0+UR9+0x20] ;  /* 0x0000200900077984 */ /* 0x000e740008000000 */
[----:B------:R-:W-:Y:S01]  /*2b020*/  @P2 VIADD R13, R31, 0x60 ;  /* 0x000000601f0d2836 */ /* 0x000fe20000000000 */
[----:B0-----:R-:W-:-:S05]  /*2b030*/  IADD3 R8, P3, PT, R4, R31, RZ ;  /* 0x0000001f04087210 */ /* 0x001fca0007f7e0ff */
[----:B------:R-:W-:-:S05]  /*2b040*/  IMAD.X R9, RZ, RZ, R5, P3 ;  /* 0x000000ffff097224 */ /* 0x000fca00018e0605 */
[----:B-1----:R-:W-:Y:S04]  /*2b050*/  ST.E.U8 desc[UR12][R8.64+0x20], R7 ;  /* 0x0000200708007985 */ /* 0x002fe8000c10110c */
[----:B------:R-:W0:Y:S04]  /*2b060*/  @P2 LDS.64 R4, [R32+0x6dd0] ;  /* 0x006dd00020042984 */ /* 0x000e280000000a00 */
[----:B------:R-:W1:Y:S01]  /*2b070*/  @P2 LDS.U8 R11, [R0+UR9+0x40] ;  /* 0x00004009000b2984 */ /* 0x000e620008000000 */
[----:B0-----:R-:W-:-:S05]  /*2b080*/  @P2 IADD3 R4, P3, PT, R4, R31, RZ ;  /* 0x0000001f04042210 */ /* 0x001fca0007f7e0ff */
[----:B------:R-:W-:-:S05]  /*2b090*/  @P2 IMAD.X R5, RZ, RZ, R5, P3 ;  /* 0x000000ffff052224 */ /* 0x000fca00018e0605 */
[----:B-1----:R1:W-:Y:S03]  /*2b0a0*/  @P2 ST.E.U8 desc[UR12][R4.64+0x40], R11 ;  /* 0x0000400b04002985 */ /* 0x0023e6000c10110c */
.L_x_360:
[----:B------:R-:W-:Y:S05]  /*2b0b0*/  BSYNC.RECONVERGENT B4 ;  /* 0x0000000000047941 */ /* 0x000fea0003800200 */
.L_x_359:
[----:B------:R-:W-:Y:S05]  /*2b0c0*/  @!P0 BRA `(.L_x_358) ;  /* 0x0000000000688947 */ /* 0x000fea0003800000 */
[----:B01----:R-:W-:-:S05]  /*2b0d0*/  VIADD R4, R34, 0x6dd8 ;  /* 0x00006dd822047836 */ /* 0x003fca0000000000 */
[----:B------:R-:W-:-:S07]  /*2b0e0*/  LEA R7, R33, R4, 0x18 ;  /* 0x0000000421077211 */ /* 0x000fce00078ec0ff */
.L_x_361:
[----:B--2---:R-:W0:Y:S01]  /*2b0f0*/  LDS.64 R4, [R32+0x6dd0] ;  /* 0x006dd00020047984 */ /* 0x004e220000000a00 */
[----:B------:R-:W-:-:S05]  /*2b100*/  IMAD.IADD R12, R7, 0x1, R13 ;  /* 0x00000001070c7824 */ /* 0x000fca00078e020d */
[----:B------:R-:W1:Y:S01]  /*2b110*/  LDS.U8 R15, [R12] ;  /* 0x000000000c0f7984 */ /* 0x000e620000000000 */
[----:B0-----:R-:W-:-:S05]  /*2b120*/  IADD3 R4, P0, PT, R4, R13, RZ ;  /* 0x0000000d04047210 */ /* 0x001fca0007f1e0ff */
[----:B------:R-:W-:-:S05]  /*2b130*/  IMAD.X R5, RZ, RZ, R5, P0 ;  /* 0x000000ffff057224 */ /* 0x000fca00000e0605 */
[----:B-1----:R-:W-:Y:S04]  /*2b140*/  ST.E.U8 desc[UR12][R4.64], R15 ;  /* 0x0000000f04007985 */ /* 0x002fe8000c10110c */
[----:B------:R-:W0:Y:S04]  /*2b150*/  LDS.64 R8, [R32+0x6dd0] ;  /* 0x006dd00020087984 */ /* 0x000e280000000a00 */
[----:B------:R-:W1:Y:S01]  /*2b160*/  LDS.U8 R17, [R12+0x20] ;  /* 0x000020000c117984 */ /* 0x000e620000000000 */
        /* <DEDUP_REMOVED lines=10> */
[----:B0-----:R-:W-:Y:S01]  /*2b210*/  IADD3 R4, P0, PT, R4, R13, RZ ;  /* 0x0000000d04047210 */ /* 0x001fe20007f1e0ff */
[----:B------:R-:W-:-:S04]  /*2b220*/  VIADD R13, R13, 0x80 ;  /* 0x000000800d0d7836 */ /* 0x000fc80000000000 */
[----:B------:R-:W-:Y:S01]  /*2b230*/  IMAD.X R5, RZ, RZ, R5, P0 ;  /* 0x000000ffff057224 */ /* 0x000fe200000e0605 */
[----:B------:R-:W-:-:S04]  /*2b240*/  ISETP.GE.AND P0, PT, R13, R6, PT ;  /* 0x000000060d00720c */ /* 0x000fc80003f06270 */
[----:B-1----:R2:W-:Y:S09]  /*2b250*/  ST.E.U8 desc[UR12][R4.64+0x60], R15 ;  /* 0x0000600f04007985 */ /* 0x0025f2000c10110c */
[----:B------:R-:W-:Y:S05]  /*2b260*/  @!P0 BRA `(.L_x_361) ;  /* 0xfffffffc00a08947 */ /* 0x000fea000383ffff */
.L_x_358:
[----:B------:R-:W-:Y:S05]  /*2b270*/  BSYNC.RECONVERGENT B3 ;  /* 0x0000000000037941 */ /* 0x000fea0003800200 */
.L_x_357:
[----:B------:R-:W-:Y:S05]  /*2b280*/  BRA `(.L_x_349) ;  /* 0x0000004400b87947 */ /* 0x000fea0003800000 */
.L_x_356:
[----:B------:R-:W-:Y:S05]  /*2b290*/  @P1 BRA `(.L_x_362) ;  /* 0x0000005000141947 */ /* 0x000fea0003800000 */
[----:B------:R-:W0:Y:S02]  /*2b2a0*/  LDCU UR4, c[0x3][URZ] ;  /* 0x00c00000ff0477ac */ /* 0x000e240008000800 */
[----:B0-----:R-:W-:-:S05]  /*2b2b0*/  IMAD.U32 R16, RZ, RZ, UR4 ;  /* 0x00000004ff107e24 */ /* 0x001fca000f8e00ff */
[----:B------:R-:W-:-:S13]  /*2b2c0*/  ISETP.GE.AND P3, PT, R16, 0x1, PT ;  /* 0x000000011000780c */ /* 0x000fda0003f66270 */
[----:B------:R-:W-:Y:S05]  /*2b2d0*/  @!P3 BRA `(.L_x_363) ;  /* 0x0000000000b0b947 */ /* 0x000fea0003800000 */
[----:B------:R-:W-:Y:S01]  /*2b2e0*/  ISETP.GE.U32.AND P0, PT, R16, 0x10, PT ;  /* 0x000000101000780c */ /* 0x000fe20003f06070 */
[----:B------:R-:W-:-:S12]  /*2b2f0*/  IMAD.MOV.U32 R5, RZ, RZ, RZ ;  /* 0x000000ffff057224 */ /* 0x000fd800078e00ff */
[----:B------:R-:W-:Y:S05]  /*2b300*/  @!P0 BRA `(.L_x_364) ;  /* 0x0000000000388947 */ /* 0x000fea0003800000 */
[----:B------:R-:W-:-:S07]  /*2b310*/  IMAD.MOV.U32 R5, RZ, RZ, RZ ;  /* 0x000000ffff057224 */ /* 0x000fce00078e00ff */
.L_x_365:
[C---:B0-----:R-:W-:Y:S02]  /*2b320*/  IMAD R4, R5.reuse, 0x8, R2 ;  /* 0x0000000805047824 */ /* 0x041fe400078e0202 */
[----:B------:R-:W-:-:S03]  /*2b330*/  VIADD R5, R5, 0x10 ;  /* 0x0000001005057836 */ /* 0x000fc60000000000 */
[----:B------:R0:W-:Y:S02]  /*2b340*/  STL.128 [R4], RZ ;  /* 0x000000ff04007387 */ /* 0x0001e40000100c00 */
[----:B------:R-:W-:Y:S02]  /*2b350*/  ISETP.NE.AND P0, PT, R5, UR7, PT ;  /* 0x0000000705007c0c */ /* 0x000fe4000bf05270 */
[----:B------:R0:W-:Y:S04]  /*2b360*/  STL.128 [R4+0x10], RZ ;  /* 0x000010ff04007387 */ /* 0x0001e80000100c00 */
[----:B------:R0:W-:Y:S04]  /*2b370*/  STL.128 [R4+0x20], RZ ;  /* 0x000020ff04007387 */ /* 0x0001e80000100c00 */
[----:B------:R0:W-:Y:S04]  /*2b380*/  STL.128 [R4+0x30], RZ ;  /* 0x000030ff04007387 */ /* 0x0001e80000100c00 */
[----:B------:R0:W-:Y:S04]  /*2b390*/  STL.128 [R4+0x40], RZ ;  /* 0x000040ff04007387 */ /* 0x0001e80000100c00 */
[----:B------:R0:W-:Y:S04]  /*2b3a0*/  STL.128 [R4+0x50], RZ ;  /* 0x000050ff04007387 */ /* 0x0001e80000100c00 */
[----:B------:R0:W-:Y:S04]  /*2b3b0*/  STL.128 [R4+0x60], RZ ;  /* 0x000060ff04007387 */ /* 0x0001e80000100c00 */
[----:B------:R0:W-:Y:S01]  /*2b3c0*/  STL.128 [R4+0x70], RZ ;  /* 0x000070ff04007387 */ /* 0x0001e20000100c00 */
[----:B------:R-:W-:Y:S05]  /*2b3d0*/  @P0 BRA `(.L_x_365) ;  /* 0xfffffffc00d00947 */ /* 0x000fea000383ffff */
[----:B------:R-:W-:-:S07]  /*2b3e0*/  IMAD.U32 R5, RZ, RZ, UR7 ;  /* 0x00000007ff057e24 */ /* 0x000fce000f8e00ff */
.L_x_364:
[----:B------:R-:W-:-:S09]  /*2b3f0*/  UISETP.NE.AND UP0, UPT, UR18, URZ, UPT ;  /* 0x000000ff1200728c */ /* 0x000fd2000bf05270 */
[----:B------:R-:W-:Y:S05]  /*2b400*/  BRA.U !UP0, `(.L_x_363) ;  /* 0x0000000108647547 */ /* 0x000fea000b800000 */
[----:B------:R-:W-:Y:S01]  /*2b410*/  ISETP.GE.U32.AND P0, PT, R30, 0x7, PT ;  /* 0x000000071e00780c */ /* 0x000fe20003f06070 */
[----:B------:R-:W-:-:S12]  /*2b420*/  UISETP.NE.AND UP0, UPT, UR19, URZ, UPT ;  /* 0x000000ff1300728c */ /* 0x000fd8000bf05270 */
[C---:B0-----:R-:W-:Y:S02]  /*2b430*/  @P0 IMAD R4, R5.reuse, 0x8, R2 ;  /* 0x0000000805040824 */ /* 0x041fe400078e0202 */
[----:B------:R-:W-:-:S03]  /*2b440*/  @P0 VIADD R5, R5, 0x8 ;  /* 0x0000000805050836 */ /* 0x000fc60000000000 */
[----:B------:R1:W-:Y:S04]  /*2b450*/  @P0 STL.128 [R4], RZ ;  /* 0x000000ff04000387 */ /* 0x0003e80000100c00 */
[----:B------:R1:W-:Y:S04]  /*2b460*/  @P0 STL.128 [R4+0x10], RZ ;  /* 0x000010ff04000387 */ /* 0x0003e80000100c00 */
[----:B------:R1:W-:Y:S04]  /*2b470*/  @P0 STL.128 [R4+0x20], RZ ;  /* 0x000020ff04000387 */ /* 0x0003e80000100c00 */
[----:B------:R1:W-:Y:S01]  /*2b480*/  @P0 STL.128 [R4+0x30], RZ ;  /* 0x000030ff04000387 */ /* 0x0003e20000100c00 */
[----:B------:R-:W-:Y:S05]  /*2b490*/  BRA.U !UP0, `(.L_x_363) ;  /* 0x0000000108407547 */ /* 0x000fea000b800000 */
[----:B------:R-:W-:Y:S01]  /*2b4a0*/  ISETP.GE.U32.AND P0, PT, R29, 0x3, PT ;  /* 0x000000031d00780c */ /* 0x000fe20003f06070 */
[----:B------:R-:W-:-:S12]  /*2b4b0*/  UISETP.NE.AND UP0, UPT, UR21, URZ, UPT ;  /* 0x000000ff1500728c */ /* 0x000fd8000bf05270 */
[C---:B-1----:R-:W-:Y:S02]  /*2b4c0*/  @P0 IMAD R4, R5.reuse, 0x8, R2 ;  /* 0x0000000805040824 */ /* 0x042fe400078e0202 */
[----:B------:R-:W-:-:S03]  /*2b4d0*/  @P0 VIADD R5, R5, 0x4 ;  /* 0x0000000405050836 */ /* 0x000fc60000000000 */
[----:B------:R2:W-:Y:S04]  /*2b4e0*/  @P0 STL.128 [R4], RZ ;  /* 0x000000ff04000387 */ /* 0x0005e80000100c00 */
[----:B------:R2:W-:Y:S01]  /*2b4f0*/  @P0 STL.128 [R4+0x10], RZ ;  /* 0x000010ff04000387 */ /* 0x0005e20000100c00 */
[----:B------:R-:W-:Y:S05]  /*2b500*/  BRA.U !UP0, `(.L_x_363) ;  /* 0x0000000108247547 */ /* 0x000fea000b800000 */
[----:B------:R-:W-:Y:S02]  /*2b510*/  IMAD R5, R5, 0x8, R2 ;  /* 0x0000000805057824 */ /* 0x000fe400078e0202 */
[----:B--2---:R-:W-:-:S03]  /*2b520*/  IMAD.U32 R4, RZ, RZ, UR21 ;  /* 0x00000015ff047e24 */ /* 0x004fc6000f8e00ff */
[----:B------:R3:W-:Y:S02]  /*2b530*/  STL.64 [R5], RZ ;  /* 0x000000ff05007387 */ /* 0x0007e40000100a00 */
[----:B------:R-:W-:-:S13]  /*2b540*/  ISETP.NE.AND P0, PT, R4, 0x1, PT ;  /* 0x000000010400780c */ /* 0x000fda0003f05270 */
[----:B---3--:R-:W-:Y:S05]  /*2b550*/  @!P0 BRA `(.L_x_363) ;  /* 0x0000000000108947 */ /* 0x008fea0003800000 */
[----:B------:R-:W-:Y:S01]  /*2b560*/  IMAD.U32 R4, RZ, RZ, UR21 ;  /* 0x00000015ff047e24 */ /* 0x000fe2000f8e00ff */
[----:B------:R3:W-:Y:S04]  /*2b570*/  STL.64 [R5+0x8], RZ ;  /* 0x000008ff05007387 */ /* 0x0007e80000100a00 */
[----:B------:R-:W-:-:S13]  /*2b580*/  ISETP.NE.AND P0, PT, R4, 0x2, PT ;  /* 0x000000020400780c */ /* 0x000fda0003f05270 */
[----:B------:R3:W-:Y:S02]  /*2b590*/  @P0 STL.64 [R5+0x10], RZ ;  /* 0x000010ff05000387 */ /* 0x0007e40000100a00 */
.L_x_363:
[----:B------:R-:W4:Y:S02]  /*2b5a0*/  LDCU UR4, c[0x3][0x4] ;  /* 0x00c00080ff0477ac */ /* 0x000f240008000800 */
[----:B----4-:R-:W-:-:S05]  /*2b5b0*/  IMAD.U32 R17, RZ, RZ, UR4 ;  /* 0x00000004ff117e24 */ /* 0x010fca000f8e00ff */
[----:B------:R-:W-:-:S13]  /*2b5c0*/  ISETP.GE.AND P2, PT, R17, 0x1, PT ;  /* 0x000000011100780c */ /* 0x000fda0003f46270 */
[----:B------:R-:W-:Y:S05]  /*2b5d0*/  @!P2 BRA `(.L_x_366) ;  /* 0x00000004000ca947 */ /* 0x000fea0003800000 */
[----:B------:R-:W-:Y:S01]  /*2b5e0*/  ISETP.GE.U32.AND P0, PT, R17, 0x10, PT ;  /* 0x000000101100780c */ /* 0x000fe20003f06070 */
[----:B------:R-:W-:-:S12]  /*2b5f0*/  IMAD.MOV.U32 R8, RZ, RZ, RZ ;  /* 0x000000ffff087224 */ /* 0x000fd800078e00ff */
[----:B------:R-:W-:Y:S05]  /*2b600*/  @!P0 BRA `(.L_x_367) ;  /* 0x0000000000648947 */ /* 0x000fea0003800000 */
[----:B------:R-:W-:-:S07]  /*2b610*/  IMAD.MOV.U32 R12, RZ, RZ, RZ ;  /* 0x000000ffff0c7224 */ /* 0x000fce00078e00ff */
.L_x_368:
[C---:B----4-:R-:W-:Y:S01]  /*2b620*/  LEA R18, R12.reuse, UR6, 0x2 ;  /* 0x000000060c127c11 */ /* 0x050fe2000f8e10ff */
[C---:B012---:R-:W-:Y:S02]  /*2b630*/  VIADD R4, R12.reuse, 0x4 ;  /* 0x000000040c047836 */ /* 0x047fe40000000000 */
[C---:B---3--:R-:W-:Y:S02]  /*2b640*/  VIADD R5, R12.reuse, 0x5 ;  /* 0x000000050c057836 */ /* 0x048fe40000000000 */
[C---:B------:R-:W-:Y:S02]  /*2b650*/  VIADD R6, R12.reuse, 0x6 ;  /* 0x000000060c067836 */ /* 0x040fe40000000000 */
[C---:B------:R-:W-:Y:S02]  /*2b660*/  VIADD R7, R12.reuse, 0x7 ;  /* 0x000000070c077836 */ /* 0x040fe40000000000 */
[C---:B------:R-:W-:Y:S02]  /*2b670*/  VIADD R13, R12.reuse, 0x1 ;  /* 0x000000010c0d7836 */ /* 0x040fe40000000000 */
[C---:B------:R-:W-:Y:S01]  /*2b680*/  VIADD R14, R12.reuse, 0x2 ;  /* 0x000000020c0e7836 */ /* 0x040fe20000000000 */
[----:B------:R0:W-:Y:S01]  /*2b690*/  STL.128 [R18+0x10], R4 ;  /* 0x0000100412007387 */ /* 0x0001e20000100c00 */
[----:B------:R-:W-:-:S02]  /*2b6a0*/  VIADD R15, R12, 0x3 ;  /* 0x000000030c0f7836 */ /* 0x000fc40000000000 */
[C---:B------:R-:W-:Y:S02]  /*2b6b0*/  VIADD R8, R12.reuse, 0xc ;  /* 0x0000000c0c087836 */ /* 0x040fe40000000000 */
[C---:B------:R-:W-:Y:S01]  /*2b6c0*/  VIADD R9, R12.reuse, 0xd ;  /* 0x0000000d0c097836 */ /* 0x040fe20000000000 */
[----:B------:R1:W-:Y:S01]  /*2b6d0*/  STL.128 [R18], R12 ;  /* 0x0000000c12007387 */ /* 0x0003e20000100c00 */
[C---:B------:R-:W-:Y:S02]  /*2b6e0*/  VIADD R10, R12.reuse, 0xe ;  /* 0x0000000e0c0a7836 */ /* 0x040fe40000000000 */
[----:B------:R-:W-:-:S05]  /*2b6f0*/  VIADD R11, R12, 0xf ;  /* 0x0000000f0c0b7836 */ /* 0x000fca0000000000 */
[----:B------:R4:W-:Y:S01]  /*2b700*/  STL.128 [R18+0x30], R8 ;  /* 0x0000300812007387 */ /* 0x0009e20000100c00 */
[C---:B0-----:R-:W-:Y:S02]  /*2b710*/  VIADD R4, R12.reuse, 0x8 ;  /* 0x000000080c047836 */ /* 0x041fe40000000000 */
[C---:B------:R-:W-:Y:S02]  /*2b720*/  VIADD R5, R12.reuse, 0x9 ;  /* 0x000000090c057836 */ /* 0x040fe40000000000 */
[C---:B------:R-:W-:Y:S02]  /*2b730*/  VIADD R6, R12.reuse, 0xa ;  /* 0x0000000a0c067836 */ /* 0x040fe40000000000 */
[C---:B------:R-:W-:Y:S02]  /*2b740*/  VIADD R7, R12.reuse, 0xb ;  /* 0x0000000b0c077836 */ /* 0x040fe40000000000 */
[----:B-1----:R-:W-:-:S03]  /*2b750*/  VIADD R12, R12, 0x10 ;  /* 0x000000100c0c7836 */ /* 0x002fc60000000000 */
[----:B------:R4:W-:Y:S02]  /*2b760*/  STL.128 [R18+0x20], R4 ;  /* 0x0000200412007387 */ /* 0x0009e40000100c00 */
[----:B------:R-:W-:-:S13]  /*2b770*/  ISETP.NE.AND P0, PT, R12, UR8, PT ;  /* 0x000000080c007c0c */ /* 0x000fda000bf05270 */
[----:B------:R-:W-:Y:S05]  /*2b780*/  @P0 BRA `(.L_x_368) ;  /* 0xfffffffc00a40947 */ /* 0x000fea000383ffff */
[----:B----4-:R-:W-:-:S07]  /*2b790*/  IMAD.U32 R8, RZ, RZ, UR8 ;  /* 0x00000008ff087e24 */ /* 0x010fce000f8e00ff */
.L_x_367:
[----:B------:R-:W-:-:S09]  /*2b7a0*/  UISETP.NE.AND UP0, UPT, UR20, URZ, UPT ;  /* 0x000000ff1400728c */ /* 0x000fd2000bf05270 */
[----:B------:R-:W-:Y:S05]  /*2b7b0*/  BRA.U !UP0, `(.L_x_366) ;  /* 0x0000000108947547 */ /* 0x000fea000b800000 */
[----:B------:R-:W-:Y:S01]  /*2b7c0*/  ISETP.GE.U32.AND P0, PT, R25, 0x7, PT ;  /* 0x000000071900780c */ /* 0x000fe20003f06070 */
[----:B------:R-:W-:-:S12]  /*2b7d0*/  UISETP.NE.AND UP0, UPT, UR16, URZ, UPT ;  /* 0x000000ff1000728c */ /* 0x000fd8000bf05270 */
[----:B------:R-:W-:Y:S05]  /*2b7e0*/  @!P0 BRA `(.L_x_369) ;  /* 0x00000000002c8947 */ /* 0x000fea0003800000 */
[C---:B------:R-:W-:Y:S01]  /*2b7f0*/  LEA R12, R8.reuse, UR6, 0x2 ;  /* 0x00000006080c7c11 */ /* 0x040fe2000f8e10ff */
[C---:B012---:R-:W-:Y:S02]  /*2b800*/  VIADD R4, R8.reuse, 0x4 ;  /* 0x0000000408047836 */ /* 0x047fe40000000000 */
[C---:B---3--:R-:W-:Y:S02]  /*2b810*/  VIADD R5, R8.reuse, 0x5 ;  /* 0x0000000508057836 */ /* 0x048fe40000000000 */
[C---:B------:R-:W-:Y:S02]  /*2b820*/  VIADD R6, R8.reuse, 0x6 ;  /* 0x0000000608067836 */ /* 0x040fe40000000000 */
[C---:B------:R-:W-:Y:S02]  /*2b830*/  VIADD R7, R8.reuse, 0x7 ;  /* 0x0000000708077836 */ /* 0x040fe40000000000 */
[C---:B------:R-:W-:Y:S02]  /*2b840*/  VIADD R9, R8.reuse, 0x1 ;  /* 0x0000000108097836 */ /* 0x040fe40000000000 */
[C---:B------:R-:W-:Y:S01]  /*2b850*/  VIADD R10, R8.reuse, 0x2 ;  /* 0x00000002080a7836 */ /* 0x040fe20000000000 */
[----:B------:R-:W-:Y:S01]  /*2b860*/  STL.128 [R12+0x10], R4 ;  /* 0x000010040c007387 */ /* 0x000fe20000100c00 */
[----:B------:R-:W-:-:S05]  /*2b870*/  VIADD R11, R8, 0x3 ;  /* 0x00000003080b7836 */ /* 0x000fca0000000000 */
[----:B------:R0:W-:Y:S02]  /*2b880*/  STL.128 [R12], R8 ;  /* 0x000000080c007387 */ /* 0x0001e40000100c00 */
[----:B0-----:R-:W-:-:S07]  /*2b890*/  VIADD R8, R8, 0x8 ;  /* 0x0000000808087836 */ /* 0x001fce0000000000 */
.L_x_369:
[----:B------:R-:W-:Y:S05]  /*2b8a0*/  BRA.U !UP0, `(.L_x_366) ;  /* 0x0000000108587547 */ /* 0x000fea000b800000 */
[----:B012---:R-:W-:Y:S01]  /*2b8b0*/  IMAD.U32 R4, RZ, RZ, UR23 ;  /* 0x00000017ff047e24 */ /* 0x007fe2000f8e00ff */
[----:B------:R-:W-:-:S04]  /*2b8c0*/  UISETP.NE.AND UP0, UPT, UR17, URZ, UPT ;  /* 0x000000ff1100728c */ /* 0x000fc8000bf05270 */
[----:B------:R-:W-:Y:S01]  /*2b8d0*/  ISETP.GE.U32.AND P0, PT, R4, 0x3, PT ;  /* 0x000000030400780c */ /* 0x000fe20003f06070 */
[----:B------:R-:W-:-:S12]  /*2b8e0*/  IMAD.MOV.U32 R4, RZ, RZ, R8 ;  /* 0x000000ffff047224 */ /* 0x000fd800078e0008 */
[C---:B------:R-:W-:Y:S01]  /*2b8f0*/  @P0 LEA R9, R8.reuse, UR6, 0x2 ;  /* 0x0000000608090c11 */ /* 0x040fe2000f8e10ff */
[C---:B---3--:R-:W-:Y:S02]  /*2b900*/  @P0 VIADD R5, R8.reuse, 0x1 ;  /* 0x0000000108050836 */ /* 0x048fe40000000000 */
[C---:B------:R-:W-:Y:S02]  /*2b910*/  @P0 VIADD R6, R8.reuse, 0x2 ;  /* 0x0000000208060836 */ /* 0x040fe40000000000 */
[C---:B------:R-:W-:Y:S02]  /*2b920*/  @P0 VIADD R7, R8.reuse, 0x3 ;  /* 0x0000000308070836 */ /* 0x040fe40000000000 */
[----:B------:R-:W-:-:S03]  /*2b930*/  @P0 VIADD R8, R8, 0x4 ;  /* 0x0000000408080836 */ /* 0x000fc60000000000 */
[----:B------:R4:W-:Y:S01]  /*2b940*/  @P0 STL.128 [R9], R4 ;  /* 0x0000000409000387 */ /* 0x0009e20000100c00 */
[----:B------:R-:W-:Y:S05]  /*2b950*/  BRA.U !UP0, `(.L_x_366) ;  /* 0x00000001082c7547 */ /* 0x000fea000b800000 */
[----:B----4-:R-:W-:Y:S01]  /*2b960*/  LEA R5, R8, UR6, 0x2 ;  /* 0x0000000608057c11 */ /* 0x010fe2000f8e10ff */
[----:B------:R-:W-:-:S04]  /*2b970*/  IMAD.U32 R4, RZ, RZ, UR17 ;  /* 0x00000011ff047e24 */ /* 0x000fc8000f8e00ff */
[----:B------:R0:W-:Y:S01]  /*2b980*/  STL [R5], R8 ;  /* 0x0000000805007387 */ /* 0x0001e20000100800 */
[----:B------:R-:W-:-:S13]  /*2b990*/  ISETP.NE.AND P0, PT, R4, 0x1, PT ;  /* 0x000000010400780c */ /* 0x000fda0003f05270 */
[----:B0-----:R-:W-:Y:S05]  /*2b9a0*/  @!P0 BRA `(.L_x_366) ;  /* 0x0000000000188947 */ /* 0x001fea0003800000 */
[----:B------:R-:W-:-:S05]  /*2b9b0*/  IMAD.U32 R4, RZ, RZ, UR17 ;  /* 0x00000011ff047e24 */ /* 0x000fca000f8e00ff */
[----:B------:R-:W-:Y:S01]  /*2b9c0*/  ISETP.NE.AND P0, PT, R4, 0x2, PT ;  /* 0x000000020400780c */ /* 0x000fe20003f05270 */
[----:B------:R-:W-:-:S05]  /*2b9d0*/  VIADD R4, R8, 0x1 ;  /* 0x0000000108047836 */ /* 0x000fca0000000000 */
[----:B------:R0:W-:Y:S07]  /*2b9e0*/  STL [R5+0x4], R4 ;  /* 0x0000040405007387 */ /* 0x0001ee0000100800 */
[----:B------:R-:W-:-:S05]  /*2b9f0*/  @P0 VIADD R8, R8, 0x2 ;  /* 0x0000000208080836 */ /* 0x000fca0000000000 */
[----:B------:R0:W-:Y:S02]  /*2ba00*/  @P0 STL [R5+0x8], R8 ;  /* 0x0000080805000387 */ /* 0x0001e40000100800 */
.L_x_366:
[----:B------:R-:W-:-:S13]  /*2ba10*/  ISETP.GE.AND P0, PT, R17, 0x2, PT ;  /* 0x000000021100780c */ /* 0x000fda0003f06270 */
[----:B------:R-:W-:Y:S05]  /*2ba20*/  @!P0 BRA `(.L_x_370) ;  /* 0x0000001c00a08947 */ /* 0x000fea0003800000 */
[----:B------:R-:W5:Y:S01]  /*2ba30*/  LDCU UR4, c[0x3][0x4] ;  /* 0x00c00080ff0477ac */ /* 0x000f620008000800 */
[----:B012-4-:R-:W-:Y:S01]  /*2ba40*/  VIADD R4, R17, 0xfffffffe ;  /* 0xfffffffe11047836 */ /* 0x017fe20000000000 */
[----:B------:R-:W-:-:S04]  /*2ba50*/  LOP3.LUT P0, RZ, R24, 0x7, RZ, 0xc0, !PT ;  /* 0x0000000718ff7812 */ /* 0x000fc8000780c0ff */
[----:B------:R-:W-:Y:S01]  /*2ba60*/  ISETP.GE.U32.AND P4, PT, R4, 0x7, PT ;  /* 0x000000070400780c */ /* 0x000fe20003f86070 */
[----:B-----5:R-:W-:-:S12]  /*2ba70*/  IMAD.U32 R6, RZ, RZ, UR4 ;  /* 0x00000004ff067e24 */ /* 0x020fd8000f8e00ff */
[----:B------:R-:W-:Y:S05]  /*2ba80*/  @!P4 BRA `(.L_x_371) ;  /* 0x0000000c00f8c947 */ /* 0x000fea0003800000 */
[----:B------:R-:W-:Y:S01]  /*2ba90*/  BSSY.RECONVERGENT B3, `(.L_x_371) ;  /* 0x00000fd000037945 */ /* 0x000fe20003800200 */
[----:B------:R-:W-:Y:S02]  /*2baa0*/  IMAD.MOV.U32 R7, RZ, RZ, RZ ;  /* 0x000000ffff077224 */ /* 0x000fe400078e00ff */
[----:B------:R-:W-:-:S07]  /*2bab0*/  IMAD.U32 R6, RZ, RZ, UR4 ;  /* 0x00000004ff067e24 */ /* 0x000fce000f8e00ff */
.L_x_372:
[----:B------:R-:W-:Y:S01]  /*2bac0*/  VIADD R10, R6, 0xffffffff ;  /* 0xffffffff060a7836 */ /* 0x000fe20000000000 */
[--C-:B0-----:R-:W-:Y:S02]  /*2bad0*/  SHF.R.U32.HI R8, RZ, 0x1, R3.reuse ;  /* 0x00000001ff087819 */ /* 0x101fe40000011603 */
        /* <DEDUP_REMOVED lines=8> */
[----:B0-----:R-:W0:Y:S02]  /*2bb60*/  MUFU.RCP R9, R9 ;  /* 0x0000000900097308 */ /* 0x001e240000001000 */
[----:B0-----:R-:W-:-:S06]  /*2bb70*/  VIADD R4, R9, 0xffffffe ;  /* 0x0ffffffe09047836 */ /* 0x001fcc0000000000 */
[----:B---3--:R0:W1:Y:S02]  /*2bb80*/  F2I.FTZ.U32.TRUNC.NTZ R5, R4 ;  /* 0x0000000400057305 */ /* 0x008064000021f000 */
[----:B0-----:R-:W-:Y:S02]  /*2bb90*/  IMAD.MOV.U32 R4, RZ, RZ, RZ ;  /* 0x000000ffff047224 */ /* 0x001fe400078e00ff */
[----:B-1----:R-:W-:Y:S01]  /*2bba0*/  IMAD R11, R13, R5, RZ ;  /* 0x000000050d0b7224 */ /* 0x002fe200078e02ff */
[----:B------:R-:W-:-:S03]  /*2bbb0*/  LEA R13, R10, UR6, 0x2 ;  /* 0x000000060a0d7c11 */ /* 0x000fc6000f8e10ff */
[----:B------:R-:W-:Y:S01]  /*2bbc0*/  IMAD.HI.U32 R4, R5, R11, R4 ;  /* 0x0000000b05047227 */ /* 0x000fe200078e0004 */
[----:B------:R-:W-:Y:S01]  /*2bbd0*/  LOP3.LUT R11, R8, 0x1, R15, 0xf8, !PT ;  /* 0x00000001080b7812 */ /* 0x000fe200078ef80f */
[----:B------:R-:W2:Y:S04]  /*2bbe0*/  LDL R19, [R13] ;  /* 0x000000000d137983 */ /* 0x000ea80000100800 */
[----:B------:R-:W-:-:S04]  /*2bbf0*/  IMAD.HI.U32 R4, R4, R11, RZ ;  /* 0x0000000b04047227 */ /* 0x000fc800078e00ff */
[----:B------:R-:W-:-:S04]  /*2bc00*/  IMAD.MOV R4, RZ, RZ, -R4 ;  /* 0x000000ffff047224 */ /* 0x000fc800078e0a04 */
[----:B------:R-:W-:-:S05]  /*2bc10*/  IMAD R5, R10, R4, R11 ;  /* 0x000000040a057224 */ /* 0x000fca00078e020b */
[----:B------:R-:W-:-:S13]  /*2bc20*/  ISETP.GE.U32.AND P4, PT, R5, R10, PT ;  /* 0x0000000a0500720c */ /* 0x000fda0003f86070 */
[----:B------:R-:W-:-:S05]  /*2bc30*/  @P4 IMAD.IADD R5, R5, 0x1, -R10 ;  /* 0x0000000105054824 */ /* 0x000fca00078e0a0a */
[----:B------:R-:W-:-:S13]  /*2bc40*/  ISETP.GE.U32.AND P4, PT, R5, R10, PT ;  /* 0x0000000a0500720c */ /* 0x000fda0003f86070 */
[----:B------:R-:W-:Y:S01]  /*2bc50*/  @P4 IMAD.IADD R5, R5, 0x1, -R10 ;  /* 0x0000000105054824 */ /* 0x000fe200078e0a0a */
[----:B------:R-:W-:-:S04]  /*2bc60*/  @!P5 LOP3.LUT R5, RZ, R10, RZ, 0x33, !PT ;  /* 0x0000000aff05d212 */ /* 0x000fc800078e33ff */
[----:B------:R-:W-:-:S05]  /*2bc70*/  LEA R12, R5, UR6, 0x2 ;  /* 0x00000006050c7c11 */ /* 0x000fca000f8e10ff */
[----:B------:R-:W3:Y:S01]  /*2bc80*/  LDL R18, [R12] ;  /* 0x000000000c127983 */ /* 0x000ee20000100800 */
[----:B------:R-:W-:-:S04]  /*2bc90*/  VIADD R21, R6, 0xfffffffe ;  /* 0xfffffffe06157836 */ /* 0x000fc80000000000 */
[----:B------:R-:W0:Y:S08]  /*2bca0*/  I2F.U32.RP R9, R21 ;  /* 0x0000001500097306 */ /* 0x000e300000209000 */
[----:B0-----:R-:W0:Y:S01]  /*2bcb0*/  MUFU.RCP R9, R9 ;  /* 0x0000000900097308 */ /* 0x001e220000001000 */
[----:B------:R-:W-:Y:S01]  /*2bcc0*/  SHF.R.U32.HI R10, RZ, 0x15, R8 ;  /* 0x00000015ff0a7819 */ /* 0x000fe20000011608 */
[----:B------:R-:W-:-:S02]  /*2bcd0*/  IMAD.MOV R23, RZ, RZ, -R21 ;  /* 0x000000ffff177224 */ /* 0x000fc400078e0a15 */
[----:B0-----:R-:W-:-:S04]  /*2bce0*/  VIADD R4, R9, 0xffffffe ;  /* 0x0ffffffe09047836 */ /* 0x001fc80000000000 */
[----:B------:R0:W1:Y:S01]  /*2bcf0*/  F2I.FTZ.U32.TRUNC.NTZ R5, R4 ;  /* 0x0000000400057305 */ /* 0x000062000021f000 */
[----:B------:R-:W-:Y:S02]  /*2bd00*/  SHF.R.U32.HI R8, RZ, 0x1f, R8 ;  /* 0x0000001fff087819 */ /* 0x000fe40000011608 */
[----:B------:R-:W-:Y:S01]  /*2bd10*/  LOP3.LUT R10, R10, 0x7fffffff, R3, 0x78, !PT ;  /* 0x7fffffff0a0a7812 */ /* 0x000fe200078e7803 */
[----:B------:R-:W-:-:S03]  /*2bd20*/  IMAD.SHL.U32 R14, R11, 0x2, RZ ;  /* 0x000000020b0e7824 */ /* 0x000fc600078e00ff */
[----:B------:R-:W-:Y:S01]  /*2bd30*/  LOP3.LUT R15, R15, R10, R8, 0x96, !PT ;  /* 0x0000000a0f0f7212 */ /* 0x000fe200078e9608 */
        /* <DEDUP_REMOVED lines=10> */
[----:B------:R-:W-:Y:S02]  /*2bde0*/  ISETP.GE.U32.AND P4, PT, R4, R21, PT ;  /* 0x000000150400720c */ /* 0x000fe40003f86070 */
[----:B------:R-:W-:-:S11]  /*2bdf0*/  LEA R10, R21, UR6, 0x2 ;  /* 0x00000006150a7c11 */ /* 0x000fd6000f8e10ff */
[----:B------:R-:W-:Y:S01]  /*2be00*/  @P4 IMAD.IADD R4, R4, 0x1, -R21 ;  /* 0x0000000104044824 */ /* 0x000fe200078e0a15 */
[----:B------:R-:W-:-:S04]  /*2be10*/  @!P5 LOP3.LUT R4, RZ, R21, RZ, 0x33, !PT ;  /* 0x00000015ff04d212 */ /* 0x000fc800078e33ff */
[----:B------:R-:W-:Y:S01]  /*2be20*/  LEA R9, R4, UR6, 0x2 ;  /* 0x0000000604097c11 */ /* 0x000fe2000f8e10ff */
        /* <DEDUP_REMOVED lines=41> */
[----:B-1----:R-:W-:-:S04]  /*2c0c0*/  VIADD R4, R22, 0xffffffe ;  /* 0x0ffffffe16047836 */ /* 0x002fc80000000000 */
[----:B------:R1:W4:Y:S01]  /*2c0d0*/  F2I.FTZ.U32.TRUNC.NTZ R5, R4 ;  /* 0x0000000400057305 */ /* 0x000322000021f000 */
[----:B------:R-:W-:Y:S01]  /*2c0e0*/  LOP3.LUT R35, R35, 0x7fffffff, R8, 0x78, !PT ;  /* 0x7fffffff23237812 */ /* 0x000fe200078e7808 */
[----:B0-----:R-:W-:-:S03]  /*2c0f0*/  IMAD.MOV.U32 R9, RZ, RZ, R36 ;  /* 0x000000ffff097224 */ /* 0x001fc600078e0024 */
[----:B------:R-:W-:Y:S01]  /*2c100*/  LOP3.LUT R15, R15, R35, R14, 0x96, !PT ;  /* 0x000000230f0f7212 */ /* 0x000fe200078e960e */
[----:B------:R-:W-:Y:S02]  /*2c110*/  IMAD.SHL.U32 R14, R11, 0x2, RZ ;  /* 0x000000020b0e7824 */ /* 0x000fe400078e00ff */
[----:B-1----:R-:W-:Y:S02]  /*2c120*/  IMAD.MOV.U32 R4, RZ, RZ, RZ ;  /* 0x000000ffff047224 */ /* 0x002fe400078e00ff */
        /* <DEDUP_REMOVED lines=53> */
[----:B------:R-:W-:-:S02]  /*2c480*/  IMAD.MOV R36, RZ, RZ, -R22 ;  /* 0x000000ffff247224 */ /* 0x000fc400078e0a16 */
[----:B-1----:R-:W-:-:S04]  /*2c490*/  VIADD R4, R23, 0xffffffe ;  /* 0x0ffffffe17047836 */ /* 0x002fc80000000000 */
[----:B------:R1:W4:Y:S01]  /*2c4a0*/  F2I.FTZ.U32.TRUNC.NTZ R5, R4 ;  /* 0x0000000400057305 */ /* 0x000322000021f000 */
[----:B------:R-:W-:Y:S01]  /*2c4b0*/  LOP3.LUT R35, R35, 0x7fffffff, R8, 0x78, !PT ;  /* 0x7fffffff23237812 */ /* 0x000fe200078e7808 */
[----:B0-----:R-:W-:Y:S01]  /*2c4c0*/  IMAD.MOV.U32 R9, RZ, RZ, R36 ;  /* 0x000000ffff097224 */ /* 0x001fe200078e0024 */
[----:B------:R-:W-:-:S04]  /*2c4d0*/  SHF.R.U32.HI R8, RZ, 0x1f, R14 ;  /* 0x0000001fff087819 */ /* 0x000fc8000001160e */
        /* <DEDUP_REMOVED lines=14> */
[----:B------:R-:W-:Y:S02]  /*2c5c0*/  @!P5 LOP3.LUT R9, RZ, R22, RZ, 0x33, !PT ;  /* 0x00000016ff09d212 */ /* 0x000fe400078e33ff */
[----:B------:R-:W-:Y:S02]  /*2c5d0*/  LEA R22, R22, UR6, 0x2 ;  /* 0x0000000616167c11 */ /* 0x000fe4000f8e10ff */
[----:B------:R-:W-:Y:S01]  /*2c5e0*/  LEA R9, R9, UR6, 0x2 ;  /* 0x0000000609097c11 */ /* 0x000fe2000f8e10ff */
        /* <DEDUP_REMOVED lines=38> */
[----:B------:R-:W-:Y:S01]  /*2c850*/  IMAD.MOV R20, RZ, RZ, -R6 ;  /* 0x000000ffff147224 */ /* 0x000fe200078e0a06 */
[----:B------:R-:W-:-:S02]  /*2c860*/  SHF.R.U32.HI R19, RZ, 0x18, R3 ;  /* 0x00000018ff137819 */ /* 0x000fc40000011603 */
[----:B------:R-:W-:Y:S01]  /*2c870*/  SHF.R.U32.HI R3, RZ, 0xe, R3 ;  /* 0x0000000eff037819 */ /* 0x000fe20000011603 */
[----:B-1----:R-:W-:-:S04]  /*2c880*/  VIADD R4, R18, 0xffffffe ;  /* 0x0ffffffe12047836 */ /* 0x002fc80000000000 */
[----:B------:R1:W4:Y:S01]  /*2c890*/  F2I.FTZ.U32.TRUNC.NTZ R5, R4 ;  /* 0x0000000400057305 */ /* 0x000322000021f000 */
[----:B0-----:R-:W-:Y:S01]  /*2c8a0*/  IMAD.MOV.U32 R9, RZ, RZ, R20 ;  /* 0x000000ffff097224 */ /* 0x001fe200078e0014 */
[----:B------:R-:W-:-:S04]  /*2c8b0*/  LOP3.LUT R8, R19, R3, R8, 0x96, !PT ;  /* 0x0000000313087212 */ /* 0x000fc800078e9608 */
[----:B------:R-:W-:Y:S01]  /*2c8c0*/  LOP3.LUT R10, R8, 0x1, R11, 0x48, !PT ;  /* 0x00000001080a7812 */ /* 0x000fe200078e480b */
[----:B-1----:R-:W-:Y:S02]  /*2c8d0*/  IMAD.MOV.U32 R4, RZ, RZ, RZ ;  /* 0x000000ffff047224 */ /* 0x002fe400078e00ff */
        /* <DEDUP_REMOVED lines=14> */
[----:B--2---:R0:W-:Y:S04]  /*2c9c0*/  STL [R14], R13 ;  /* 0x0000000d0e007387 */ /* 0x0041e80000100800 */
[----:B---3--:R0:W-:Y:S04]  /*2c9d0*/  STL [R12], R15 ;  /* 0x0000000f0c007387 */ /* 0x0081e80000100800 */
[----:B------:R-:W2:Y:S04]  /*2c9e0*/  LDL R9, [R8] ;  /* 0x0000000008097983 */ /* 0x000ea80000100800 */
[----:B------:R-:W3:Y:S01]  /*2c9f0*/  LDL R5, [R4] ;  /* 0x0000000004057983 */ /* 0x000ee20000100800 */
[----:B------:R-:W-:Y:S01]  /*2ca00*/  VIADD R7, R7, 0x8 ;  /* 0x0000000807077836 */ /* 0x000fe20000000000 */
[----:B------:R-:W-:-:S04]  /*2ca10*/  LOP3.LUT R10, R24, 0xfffffff8, RZ, 0xc0, !PT ;  /* 0xfffffff8180a7812 */ /* 0x000fc800078ec0ff */
[----:B------:R-:W-:Y:S01]  /*2ca20*/  ISETP.NE.AND P4, PT, R7, R10, PT ;  /* 0x0000000a0700720c */ /* 0x000fe20003f85270 */
[----:B--2---:R0:W-:Y:S04]  /*2ca30*/  STL [R4], R9 ;  /* 0x0000000904007387 */ /* 0x0041e80000100800 */
[----:B---3--:R0:W-:Y:S08]  /*2ca40*/  STL [R8], R5 ;  /* 0x0000000508007387 */ /* 0x0081f00000100800 */
[----:B------:R-:W-:Y:S05]  /*2ca50*/  @P4 BRA `(.L_x_372) ;  /* 0xfffffff000184947 */ /* 0x000fea000383ffff */
[----:B------:R-:W-:Y:S05]  /*2ca60*/  BSYNC.RECONVERGENT B3 ;  /* 0x0000000000037941 */ /* 0x000fea0003800200 */
.L_x_371:
[----:B------:R-:W-:Y:S04]  /*2ca70*/  BSSY.RECONVERGENT B3, `(.L_x_370) ;  /* 0x00000e3000037945 */ /* 0x000fe80003800200 */
[----:B------:R-:W-:Y:S05]  /*2ca80*/  @!P0 BRA `(.L_x_373) ;  /* 0x0000000c00848947 */ /* 0x000fea0003800000 */
[----:B------:R-:W-:-:S05]  /*2ca90*/  VIADD R24, R17, 0xffffffff ;  /* 0xffffffff11187836 */ /* 0x000fca0000000000 */
[C---:B0-----:R-:W-:Y:S02]  /*2caa0*/  LOP3.LUT R4, R24.reuse, 0x7, RZ, 0xc0, !PT ;  /* 0x0000000718047812 */ /* 0x041fe400078ec0ff */
[----:B------:R-:W-:-:S03]  /*2cab0*/  LOP3.LUT P0, RZ, R24, 0x3, RZ, 0xc0, !PT ;  /* 0x0000000318ff7812 */ /* 0x000fc6000780c0ff */
[----:B------:R-:W-:-:S05]  /*2cac0*/  VIADD R4, R4, 0xffffffff ;  /* 0xffffffff04047836 */ /* 0x000fca0000000000 */
[----:B------:R-:W-:-:S13]  /*2cad0*/  ISETP.GE.U32.AND P4, PT, R4, 0x3, PT ;  /* 0x000000030400780c */ /* 0x000fda0003f86070 */
[----:B------:R-:W-:Y:S05]  /*2cae0*/  @!P4 BRA `(.L_x_374) ;  /* 0x0000000400e8c947 */ /* 0x000fea0003800000 */
[----:B------:R-:W-:Y:S01]  /*2caf0*/  VIADD R11, R6, 0xffffffff ;  /* 0xffffffff060b7836 */ /* 0x000fe20000000000 */
        /* <DEDUP_REMOVED lines=8> */
[----:B------:R-:W-:Y:S02]  /*2cb80*/  LOP3.LUT R14, R10, R3, RZ, 0x3c, !PT ;  /* 0x000000030a0e7212 */ /* 0x000fe400078e3cff */
[----:B------:R-:W-:Y:S01]  /*2cb90*/  LEA R10, R11, UR6, 0x2 ;  /* 0x000000060b0a7c11 */ /* 0x000fe2000f8e10ff */
[----:B0-----:R-:W0:Y:S04]  /*2cba0*/  MUFU.RCP R8, R8 ;  /* 0x0000000800087308 */ /* 0x001e280000001000 */
[----:B------:R-:W2:Y:S01]  /*2cbb0*/  LDL R12, [R10] ;  /* 0x000000000a0c7983 */ /* 0x000ea20000100800 */
[----:B0-----:R-:W-:Y:S01]  /*2cbc0*/  VIADD R4, R8, 0xffffffe ;  /* 0x0ffffffe08047836 */ /* 0x001fe20000000000 */
[----:B------:R-:W-:-:S03]  /*2cbd0*/  LOP3.LUT R8, R7, 0x1, R14, 0xf8, !PT ;  /* 0x0000000107087812 */ /* 0x000fc600078ef80e */
[----:B---3--:R0:W1:Y:S02]  /*2cbe0*/  F2I.FTZ.U32.TRUNC.NTZ R5, R4 ;  /* 0x0000000400057305 */ /* 0x008064000021f000 */
        /* <DEDUP_REMOVED lines=79> */
[----:B0-----:R-:W-:Y:S01]  /*2d0e0*/  SHF.R.U32.HI R18, RZ, 0x12, R3 ;  /* 0x00000012ff127819 */ /* 0x001fe20000011603 */
[----:B----4-:R-:W-:-:S04]  /*2d0f0*/  VIADD R4, R14, 0xffffffe ;  /* 0x0ffffffe0e047836 */ /* 0x010fc80000000000 */
[----:B------:R0:W4:Y:S01]  /*2d100*/  F2I.FTZ.U32.TRUNC.NTZ R5, R4 ;  /* 0x0000000400057305 */ /* 0x000122000021f000 */
[----:B------:R-:W-:Y:S01]  /*2d110*/  IMAD.MOV.U32 R3, RZ, RZ, R22 ;  /* 0x000000ffff037224 */ /* 0x000fe200078e0016 */
[----:B------:R-:W-:-:S04]  /*2d120*/  LOP3.LUT R21, R21, R18, R7, 0x96, !PT ;  /* 0x0000001215157212 */ /* 0x000fc800078e9607 */
[----:B------:R-:W-:Y:S01]  /*2d130*/  LOP3.LUT R18, R21, 0x1, R8, 0x48, !PT ;  /* 0x0000000115127812 */ /* 0x000fe200078e4808 */
[----:B0-----:R-:W-:Y:S02]  /*2d140*/  IMAD.MOV.U32 R4, RZ, RZ, RZ ;  /* 0x000000ffff047224 */ /* 0x001fe400078e00ff */
        /* <DEDUP_REMOVED lines=17> */
[----:B------:R-:W3:Y:S04]  /*2d260*/  LDL R5, [R4] ;  /* 0x0000000004057983 */ /* 0x000ee80000100800 */
[----:B--2---:R1:W-:Y:S04]  /*2d270*/  STL [R4], R7 ;  /* 0x0000000704007387 */ /* 0x0043e80000100800 */
[----:B---3--:R1:W-:Y:S02]  /*2d280*/  STL [R8], R5 ;  /* 0x0000000508007387 */ /* 0x0083e40000100800 */
.L_x_374:
[----:B------:R-:W-:Y:S05]  /*2d290*/  @!P0 BRA `(.L_x_373) ;  /* 0x0000000400808947 */ /* 0x000fea0003800000 */
[----:B-1----:R-:W-:Y:S02]  /*2d2a0*/  LOP3.LUT R4, R24, 0x3, RZ, 0xc0, !PT ;  /* 0x0000000318047812 */ /* 0x002fe400078ec0ff */
[----:B---3--:R-:W-:Y:S02]  /*2d2b0*/  LOP3.LUT R5, R17, 0x1, RZ, 0xc0, !PT ;  /* 0x0000000111057812 */ /* 0x008fe400078ec0ff */
[----:B------:R-:W-:Y:S02]  /*2d2c0*/  ISETP.NE.AND P4, PT, R4, 0x1, PT ;  /* 0x000000010400780c */ /* 0x000fe40003f85270 */
[----:B------:R-:W-:-:S11]  /*2d2d0*/  ISETP.NE.U32.AND P0, PT, R5, 0x1, PT ;  /* 0x000000010500780c */ /* 0x000fd60003f05070 */
        /* <DEDUP_REMOVED lines=26> */
[----:B------:R-:W-:Y:S02]  /*2d480*/  LEA R10, R10, UR6, 0x2 ;  /* 0x000000060a0a7c11 */ /* 0x000fe4000f8e10ff */
[----:B------:R-:W-:-:S03]  /*2d490*/  LEA R8, R5, UR6, 0x2 ;  /* 0x0000000605087c11 */ /* 0x000fc6000f8e10ff */
        /* <DEDUP_REMOVED lines=27> */
[----:B---3--:R0:W-:Y:S04]  /*2d650*/  STL [R10], R11 ;  /* 0x0000000b0a007387 */ /* 0x0081e80000100800 */
[----:B--2---:R0:W-:Y:S04]  /*2d660*/  STL [R8], R13 ;  /* 0x0000000d08007387 */ /* 0x0041e80000100800 */
[----:B------:R-:W2:Y:S04]  /*2d670*/  LDL R7, [R5] ;  /* 0x0000000005077983 */ /* 0x000ea80000100800 */
[----:B------:R-:W3:Y:S04]  /*2d680*/  LDL R4, [R12] ;  /* 0x000000000c047983 */ /* 0x000ee80000100800 */
[----:B--2---:R0:W-:Y:S04]  /*2d690*/  STL [R12], R7 ;  /* 0x000000070c007387 */ /* 0x0041e80000100800 */
[----:B---3--:R0:W-:Y:S02]  /*2d6a0*/  STL [R5], R4 ;  /* 0x0000000405007387 */ /* 0x0081e40000100800 */
.L_x_375:
[----:B------:R-:W-:Y:S05]  /*2d6b0*/  @!P0 BRA `(.L_x_373) ;  /* 0x0000000000788947 */ /* 0x000fea0003800000 */
        /* <DEDUP_REMOVED lines=27> */
[----:B------:R-:W3:Y:S04]  /*2d870*/  LDL R7, [R5] ;  /* 0x0000000005077983 */ /* 0x000ee80000100800 */
[----:B---3--:R4:W-:Y:S04]  /*2d880*/  STL [R6], R7 ;  /* 0x0000000706007387 */ /* 0x0089e80000100800 */
[----:B--2---:R4:W-:Y:S02]  /*2d890*/  STL [R5], R4 ;  /* 0x0000000405007387 */ /* 0x0049e40000100800 */
.L_x_373:
[----:B------:R-:W-:Y:S05]  /*2d8a0*/  BSYNC.RECONVERGENT B3 ;  /* 0x0000000000037941 */ /* 0x000fea0003800200 */
.L_x_370:
[----:B------:R-:W-:Y:S05]  /*2d8b0*/  @!P2 BRA `(.L_x_376) ;  /* 0x0000000000c0a947 */ /* 0x000fea0003800000 */
[----:B------:R-:W-:-:S05]  /*2d8c0*/  UMOV UR4, URZ ;  /* 0x000000ff00047c82 */ /* 0x000fca0008000000 */
.L_x_379:
[----:B------:R-:W-:-:S09]  /*2d8d0*/  ULEA UR5, UR4, UR6, 0x2 ;  /* 0x0000000604057291 */ /* 0x000fd2000f8e10ff */
[----:B01----:R-:W5:Y:S01]  /*2d8e0*/  LDL R13, [UR5] ;  /* 0x00000005ff0d7983 */ /* 0x003f620008100800 */
[----:B------:R-:W0:Y:S01]  /*2d8f0*/  S2UR UR11, SR_CgaCtaId ;  /* 0x00000000000b79c3 */ /* 0x000e220000008800 */
[----:B------:R-:W-:Y:S01]  /*2d900*/  UMOV UR5, 0x400 ;  /* 0x0000040000057882 */ /* 0x000fe20000000000 */
[----:B------:R-:W-:Y:S01]  /*2d910*/  PRMT R15, RZ, 0x7610, R15 ;  /* 0x00007610ff0f7816 */ /* 0x000fe2000000000f */
[----:B------:R-:W-:Y:S02]  /*2d920*/  IMAD.U32 R34, RZ, RZ, UR5 ;  /* 0x00000005ff227e24 */ /* 0x000fe4000f8e00ff */
[----:B------:R-:W1:Y:S02]  /*2d930*/  LDCU UR5, c[0x3][URZ] ;  /* 0x00c00000ff0577ac */ /* 0x000e640008000800 */
[----:B-1----:R-:W-:Y:S02]  /*2d940*/  IMAD.U32 R16, RZ, RZ, UR5 ;  /* 0x00000005ff107e24 */ /* 0x002fe4000f8e00ff */
[----:B0-----:R-:W-:-:S03]  /*2d950*/  IMAD.U32 R33, RZ, RZ, UR11 ;  /* 0x0000000bff217e24 */ /* 0x001fc6000f8e00ff */
[----:B------:R-:W-:Y:S02]  /*2d960*/  ISETP.GE.AND P0, PT, R16, 0x2, PT ;  /* 0x000000021000780c */ /* 0x000fe40003f06270 */
[----:B------:R-:W-:-:S05]  /*2d970*/  LEA R32, R33, R34, 0x18 ;  /* 0x0000002221207211 */ /* 0x000fca00078ec0ff */
[----:B--234-:R-:W5:Y:S02]  /*2d980*/  LDS.64 R4, [R32+0x6dd0] ;  /* 0x006dd00020047984 */ /* 0x01cf640000000a00 */
[----:B-----5:R-:W-:-:S04]  /*2d990*/  IADD3 R6, P4, PT, R13, R4, RZ ;  /* 0x000000040d067210 */ /* 0x020fc80007f9e0ff */
[----:B------:R-:W-:Y:S09]  /*2d9a0*/  @!P0 BRA `(.L_x_377) ;  /* 0x0000000000408947 */ /* 0x000ff20003800000 */
[----:B------:R-:W-:Y:S01]  /*2d9b0*/  IMAD.MOV.U32 R12, RZ, RZ, 0x1 ;  /* 0x00000001ff0c7424 */ /* 0x000fe200078e00ff */
[----:B------:R-:W-:-:S07]  /*2d9c0*/  PRMT R15, RZ, 0x7610, R15 ;  /* 0x00007610ff0f7816 */ /* 0x000fce000000000f */
.L_x_378:
[----:B------:R-:W-:Y:S02]  /*2d9d0*/  LOP3.LUT R9, R12, 0xff, RZ, 0xc0, !PT ;  /* 0x000000ff0c097812 */ /* 0x000fe400078ec0ff */
[----:B------:R-:W-:-:S03]  /*2d9e0*/  LOP3.LUT R11, R15, 0xff, RZ, 0xc0, !PT ;  /* 0x000000ff0f0b7812 */ /* 0x000fc600078ec0ff */
[--C-:B------:R-:W-:Y:S02]  /*2d9f0*/  IMAD R10, R9, 0x8, R2.reuse ;  /* 0x00000008090a7824 */ /* 0x100fe400078e0202 */
[----:B------:R-:W-:-:S04]  /*2da00*/  IMAD R8, R11, 0x8, R2 ;  /* 0x000000080b087824 */ /* 0x000fc800078e0202 */
[----:B------:R-:W2:Y:S04]  /*2da10*/  LDL.64 R10, [R10] ;  /* 0x000000000a0a7983 */ /* 0x000ea80000100a00 */
[----:B------:R-:W2:Y:S01]  /*2da20*/  LDL.64 R8, [R8] ;  /* 0x0000000008087983 */ /* 0x000ea20000100a00 */
[----:B------:R-:W-:-:S05]  /*2da30*/  VIADD R14, R12, 0x1 ;  /* 0x000000010c0e7836 */ /* 0x000fca0000000000 */
[----:B------:R-:W-:-:S04]  /*2da40*/  LOP3.LUT R17, R14, 0xff, RZ, 0xc0, !PT ;  /* 0x000000ff0e117812 */ /* 0x000fc800078ec0ff */
[----:B------:R-:W-:Y:S02]  /*2da50*/  ISETP.GE.U32.AND P5, PT, R17, R16, PT ;  /* 0x000000101100720c */ /* 0x000fe40003fa6070 */
[----:B--2---:R-:W-:-:S04]  /*2da60*/  ISETP.GE.U32.AND P0, PT, R10, R8, PT ;  /* 0x000000080a00720c */ /* 0x004fc80003f06070 */
[----:B------:R-:W-:-:S04]  /*2da70*/  ISETP.GE.AND.EX P0, PT, R11, R9, PT, P0 ;  /* 0x000000090b00720c */ /* 0x000fc80003f06300 */
[----:B------:R-:W-:Y:S02]  /*2da80*/  SEL R15, R12, R15, !P0 ;  /* 0x0000000f0c0f7207 */ /* 0x000fe40004000000 */
[----:B------:R-:W-:Y:S01]  /*2da90*/  PRMT R12, R14, 0x7610, R12 ;  /* 0x000076100e0c7816 */ /* 0x000fe2000000000c */
[----:B------:R-:W-:Y:S06]  /*2daa0*/  @!P5 BRA `(.L_x_378) ;  /* 0xfffffffc00c8d947 */ /* 0x000fec000383ffff */
.L_x_377:
[----:B------:R-:W-:Y:S02]  /*2dab0*/  LOP3.LUT R9, R15, 0xff, RZ, 0xc0, !PT ;  /* 0x000000ff0f097812 */ /* 0x000fe400078ec0ff */
[----:B------:R-:W-:Y:S01]  /*2dac0*/  LEA.HI.X.SX32 R7, R13, R5, 0x1, P4 ;  /* 0x000000050d077211 */ /* 0x000fe200020f0eff */
[----:B------:R-:W-:Y:S01]  /*2dad0*/  VIADD R8, R34, 0x208 ;  /* 0x0000020822087836 */ /* 0x000fe20000000000 */
[----:B------:R-:W0:Y:S01]  /*2dae0*/  LDCU UR5, c[0x3][0x4] ;  /* 0x00c00080ff0577ac */ /* 0x000e220008000800 */
[----:B------:R-:W-:Y:S02]  /*2daf0*/  IMAD R9, R9, 0x8, R2 ;  /* 0x0000000809097824 */ /* 0x000fe400078e0202 */
[----:B------:R-:W-:Y:S04]  /*2db00*/  ST.E.U8 desc[UR12][R6.64], R15 ;  /* 0x0000000f06007985 */ /* 0x000fe8000c10110c */
[----:B------:R-:W2:Y:S01]  /*2db10*/  LDL.64 R4, [R9] ;  /* 0x0000000009047983 */ /* 0x000ea20000100a00 */
[----:B------:R-:W-:Y:S01]  /*2db20*/  LEA R8, R33, R8, 0x18 ;  /* 0x0000000821087211 */ /* 0x000fe200078ec0ff */
[----:B------:R-:W-:-:S04]  /*2db30*/  UIADD3 UR4, UPT, UPT, UR4, 0x1, URZ ;  /* 0x0000000104047890 */ /* 0x000fc8000fffe0ff */
[----:B------:R-:W-:Y:S02]  /*2db40*/  IMAD R13, R13, 0x4, R8 ;  /* 0x000000040d0d7824 */ /* 0x000fe400078e0208 */
[----:B0-----:R-:W-:-:S04]  /*2db50*/  IMAD.U32 R17, RZ, RZ, UR5 ;  /* 0x00000005ff117e24 */ /* 0x001fc8000f8e00ff */
[----:B------:R-:W2:Y:S02]  /*2db60*/  LDS R13, [R13] ;  /* 0x000000000d0d7984 */ /* 0x000ea40000000800 */
[----:B--2---:R-:W-:-:S04]  /*2db70*/  IADD3 R4, P0, PT, R13, R4, RZ ;  /* 0x000000040d047210 */ /* 0x004fc80007f1e0ff */
[----:B------:R-:W-:Y:S02]  /*2db80*/  LEA.HI.X.SX32 R5, R13, R5, 0x1, P0 ;  /* 0x000000050d057211 */ /* 0x000fe400000f0eff */
[----:B------:R-:W-:-:S03]  /*2db90*/  ISETP.NE.AND P0, PT, R17, UR4, PT ;  /* 0x0000000411007c0c */ /* 0x000fc6000bf05270 */
[----:B------:R0:W-:Y:S10]  /*2dba0*/  STL.64 [R9], R4 ;  /* 0x0000000409007387 */ /* 0x0001f40000100a00 */
[----:B------:R-:W-:Y:S05]  /*2dbb0*/  @P0 BRA `(.L_x_379) ;  /* 0xfffffffc00440947 */ /* 0x000fea000383ffff */
.L_x_376:
[----:B------:R-:W-:Y:S05]  /*2dbc0*/  @!P3 BRA `(.L_x_380) ;  /* 0x0000000000b0b947 */ /* 0x000fea0003800000 */
[----:B------:R-:W-:Y:S01]  /*2dbd0*/  ISETP.GE.U32.AND P0, PT, R16, 0x10, PT ;  /* 0x000000101000780c */ /* 0x000fe20003f06070 */
[----:B012-4-:R-:W-:-:S12]  /*2dbe0*/  IMAD.MOV.U32 R4, RZ, RZ, RZ ;  /* 0x000000ffff047224 */ /* 0x017fd800078e00ff */
[----:B------:R-:W-:Y:S05]  /*2dbf0*/  @!P0 BRA `(.L_x_381) ;  /* 0x0000000000388947 */ /* 0x000fea0003800000 */
[----:B------:R-:W-:-:S05]  /*2dc00*/  UMOV UR4, URZ ;  /* 0x000000ff00047c82 */ /* 0x000fca0008000000 */
.L_x_382:
        /* <DEDUP_REMOVED lines=13> */
.L_x_381:
[----:B------:R-:W-:-:S09]  /*2dce0*/  UISETP.NE.AND UP0, UPT, UR18, URZ, UPT ;  /* 0x000000ff1200728c */ /* 0x000fd2000bf05270 */
[----:B------:R-:W-:Y:S05]  /*2dcf0*/  BRA.U !UP0, `(.L_x_380) ;  /* 0x0000000108647547 */ /* 0x000fea000b800000 */
[----:B------:R-:W-:Y:S01]  /*2dd00*/  ISETP.GE.U32.AND P0, PT, R30, 0x7, PT ;  /* 0x000000071e00780c */ /* 0x000fe20003f06070 */
[----:B------:R-:W-:-:S12]  /*2dd10*/  UISETP.NE.AND UP0, UPT, UR19, URZ, UPT ;  /* 0x000000ff1300728c */ /* 0x000fd8000bf05270 */
[C---:B---3--:R-:W-:Y:S01]  /*2dd20*/  @P0 LEA R5, R4.reuse, UR15, 0x3 ;  /* 0x0000000f04050c11 */ /* 0x048fe2000f8e18ff */
        /* <DEDUP_REMOVED lines=14> */
[----:B0-----:R-:W-:-:S04]  /*2de10*/  IMAD.U32 R5, RZ, RZ, UR21 ;  /* 0x00000015ff057e24 */ /* 0x001fc8000f8e00ff */
[----:B------:R0:W-:Y:S01]  /*2de20*/  STL.64 [R4], RZ ;  /* 0x000000ff04007387 */ /* 0x0001e20000100a00 */
[----:B------:R-:W-:-:S13]  /*2de30*/  ISETP.NE.AND P0, PT, R5, 0x1, PT ;  /* 0x000000010500780c */ /* 0x000fda0003f05270 */
[----:B0-----:R-:W-:Y:S05]  /*2de40*/  @!P0 BRA `(.L_x_380) ;  /* 0x0000000000108947 */ /* 0x001fea0003800000 */
[----:B------:R-:W-:Y:S01]  /*2de50*/  IMAD.U32 R5, RZ, RZ, UR21 ;  /* 0x00000015ff057e24 */ /* 0x000fe2000f8e00ff */
[----:B------:R0:W-:Y:S04]  /*2de60*/  STL.64 [R4+0x8], RZ ;  /* 0x000008ff04007387 */ /* 0x0001e80000100a00 */
[----:B------:R-:W-:-:S13]  /*2de70*/  ISETP.NE.AND P0, PT, R5, 0x2, PT ;  /* 0x000000020500780c */ /* 0x000fda0003f05270 */
[----:B------:R0:W-:Y:S02]  /*2de80*/  @P0 STL.64 [R4+0x10], RZ ;  /* 0x000010ff04000387 */ /* 0x0001e40000100a00 */
.L_x_380:
[----:B------:R-:W-:Y:S05]  /*2de90*/  @!P2 BRA `(.L_x_383) ;  /* 0x0000000c00e8a947 */ /* 0x000fea0003800000 */
[----:B01234-:R0:W1:Y:S01]  /*2dea0*/  LDS.64 R4, [R32+0x6dd0] ;  /* 0x006dd00020047984 */ /* 0x01f0620000000a00 */
[----:B------:R-:W-:Y:S01]  /*2deb0*/  ISETP.GE.U32.AND P0, PT, R17, 0x10, PT ;  /* 0x000000101100780c */ /* 0x000fe20003f06070 */
[----:B------:R-:W-:-:S12]  /*2dec0*/  IMAD.MOV.U32 R12, RZ, RZ, RZ ;  /* 0x000000ffff0c7224 */ /* 0x000fd800078e00ff */
[----:B0-----:R-:W-:Y:S05]  /*2ded0*/  @!P0 BRA `(.L_x_384) ;  /* 0x0000000400c88947 */ /* 0x001fea0003800000 */
[----:B------:R-:W-:Y:S02]  /*2dee0*/  VIADD R10, R34, 0x208 ;  /* 0x00000208220a7836 */ /* 0x000fe40000000000 */
[----:B------:R-:W-:-:S03]  /*2def0*/  IMAD.MOV.U32 R11, RZ, RZ, RZ ;  /* 0x000000ffff0b7224 */ /* 0x000fc600078e00ff */
[----:B------:R-:W-:-:S07]  /*2df00*/  LEA R10, R33, R10, 0x18 ;  /* 0x0000000a210a7211 */ /* 0x000fce00078ec0ff */
.L_x_385:
[----:B01----:R-:W-:-:S05]  /*2df10*/  IADD3 R6, P0, PT, R4, R11, RZ ;  /* 0x0000000b04067210 */ /* 0x003fca0007f1e0ff */
[----:B------:R-:W-:-:S05]  /*2df20*/  IMAD.X R7, RZ, RZ, R5, P0 ;  /* 0x000000ffff077224 */ /* 0x000fca00000e0605 */
[----:B------:R-:W2:Y:S01]  /*2df30*/  LD.E.U8 R8, desc[UR12][R6.64] ;  /* 0x0000000c06087980 */ /* 0x000ea2000c101100 */
[----:B------:R-:W-:Y:S01]  /*2df40*/  IMAD R12, R11, 0x4, R10 ;  /* 0x000000040b0c7824 */ /* 0x000fe200078e020a */
[----:B--2---:R-:W-:-:S04]  /*2df50*/  LEA R13, R8, UR15, 0x3 ;  /* 0x0000000f080d7c11 */ /* 0x004fc8000f8e18ff */
        /* <DEDUP_REMOVED lines=101> */
[----:B------:R-:W-:Y:S02]  /*2e5b0*/  LEA.HI.X.SX32 R7, R9, R7, 0x1, P0 ;  /* 0x0000000709077211 */ /* 0x000fe400000f0eff */
[----:B------:R-:W-:-:S03]  /*2e5c0*/  ISETP.NE.AND P0, PT, R11, UR8, PT ;  /* 0x000000080b007c0c */ /* 0x000fc6000bf05270 */
[----:B------:R0:W-:Y:S10]  /*2e5d0*/  STL.64 [R15], R6 ;  /* 0x000000060f007387 */ /* 0x0001f40000100a00 */
[----:B------:R-:W-:Y:S05]  /*2e5e0*/  @P0 BRA `(.L_x_385) ;  /* 0xfffffff800480947 */ /* 0x000fea000383ffff */
[----:B0-----:R-:W-:-:S07]  /*2e5f0*/  IMAD.U32 R12, RZ, RZ, UR8 ;  /* 0x00000008ff0c7e24 */ /* 0x001fce000f8e00ff */
.L_x_384:
[----:B------:R-:W-:-:S09]  /*2e600*/  UISETP.NE.AND UP0, UPT, UR20, URZ, UPT ;  /* 0x000000ff1400728c */ /* 0x000fd2000bf05270 */
[----:B------:R-:W-:Y:S05]  /*2e610*/  BRA.U !UP0, `(.L_x_383) ;  /* 0x0000000908087547 */ /* 0x000fea000b800000 */
[----:B------:R-:W-:Y:S01]  /*2e620*/  ISETP.GE.U32.AND P0, PT, R25, 0x7, PT ;  /* 0x000000071900780c */ /* 0x000fe20003f06070 */
[----:B------:R-:W-:-:S12]  /*2e630*/  UISETP.NE.AND UP0, UPT, UR16, URZ, UPT ;  /* 0x000000ff1000728c */ /* 0x000fd8000bf05270 */
[----:B------:R-:W-:Y:S05]  /*2e640*/  @!P0 BRA `(.L_x_386) ;  /* 0x0000000000e88947 */ /* 0x000fea0003800000 */
[----:B-1----:R-:W-:-:S05]  /*2e650*/  IADD3 R8, P0, PT, R4, R12, RZ ;  /* 0x0000000c04087210 */ /* 0x002fca0007f1e0ff */
[----:B------:R-:W-:-:S05]  /*2e660*/  IMAD.X R9, RZ, RZ, R5, P0 ;  /* 0x000000ffff097224 */ /* 0x000fca00000e0605 */
[----:B------:R-:W2:Y:S02]  /*2e670*/  LD.E.U8 R6, desc[UR12][R8.64] ;  /* 0x0000000c08067980 */ /* 0x000ea4000c101100 */
[----:B--2---:R-:W-:-:S05]  /*2e680*/  LEA R15, R6, UR15, 0x3 ;  /* 0x0000000f060f7c11 */ /* 0x004fca000f8e18ff */
[----:B------:R-:W2:Y:S01]  /*2e690*/  LDL.64 R10, [R15] ;  /* 0x000000000f0a7983 */ /* 0x000ea20000100a00 */
        /* <DEDUP_REMOVED lines=53> */
.L_x_386:
[----:B------:R-:W-:Y:S05]  /*2e9f0*/  BRA.U !UP0, `(.L_x_383) ;  /* 0x0000000508107547 */ /* 0x000fea000b800000 */
[----:B0-----:R-:W-:Y:S01]  /*2ea00*/  IMAD.U32 R6, RZ, RZ, UR23 ;  /* 0x00000017ff067e24 */ /* 0x001fe2000f8e00ff */
[----:B------:R-:W-:-:S04]  /*2ea10*/  UISETP.NE.AND UP0, UPT, UR17, URZ, UPT ;  /* 0x000000ff1100728c */ /* 0x000fc8000bf05270 */
[----:B------:R-:W-:-:S13]  /*2ea20*/  ISETP.GE.U32.AND P0, PT, R6, 0x3, PT ;  /* 0x000000030600780c */ /* 0x000fda0003f06070 */
        /* <DEDUP_REMOVED lines=33> */
.L_x_387:
[----:B------:R-:W-:Y:S05]  /*2ec40*/  BRA.U !UP0, `(.L_x_383) ;  /* 0x00000001087c7547 */ /* 0x000fea000b800000 */
[----:B-1----:R-:W-:-:S05]  /*2ec50*/  IADD3 R4, P0, PT, R4, R12, RZ ;  /* 0x0000000c04047210 */ /* 0x002fca0007f1e0ff */
[----:B------:R-:W-:-:S05]  /*2ec60*/  IMAD.X R5, RZ, RZ, R5, P0 ;  /* 0x000000ffff057224 */ /* 0x000fca00000e0605 */
[----:B0-----:R-:W2:Y:S01]  /*2ec70*/  LD.E.U8 R6, desc[UR12][R4.64] ;  /* 0x0000000c04067980 */ /* 0x001ea2000c101100 */
[----:B------:R-:W-:-:S05]  /*2ec80*/  VIADD R8, R34, 0x208 ;  /* 0x0000020822087836 */ /* 0x000fca0000000000 */
[----:B------:R-:W-:-:S05]  /*2ec90*/  LEA R9, R33, R8, 0x18 ;  /* 0x0000000821097211 */ /* 0x000fca00078ec0ff */
[----:B------:R-:W-:-:S05]  /*2eca0*/  IMAD R12, R12, 0x4, R9 ;  /* 0x000000040c0c7824 */ /* 0x000fca00078e0209 */
[----:B------:R-:W0:Y:S01]  /*2ecb0*/  LDS.64 R8, [R12] ;  /* 0x000000000c087984 */ /* 0x000e220000000a00 */
[----:B--2---:R-:W-:-:S05]  /*2ecc0*/  LEA R11, R6, UR15, 0x3 ;  /* 0x0000000f060b7c11 */ /* 0x004fca000f8e18ff */
        /* <DEDUP_REMOVED lines=9> */
[----:B------:R-:W2:Y:S01]  /*2ed60*/  LDL.64 R6, [R11] ;  /* 0x000000000b067983 */ /* 0x000ea20000100a00 */
[----:B------:R-:W-:Y:S01]  /*2ed70*/  IMAD.U32 R8, RZ, RZ, UR17 ;  /* 0x00000011ff087e24 */ /* 0x000fe2000f8e00ff */
        /* <DEDUP_REMOVED lines=12> */
.L_x_383:
[----:B------:R-:W-:Y:S02]  /*2ee40*/  IMAD.MOV.U32 R35, RZ, RZ, RZ ;  /* 0x000000ffff237224 */ /* 0x000fe400078e00ff */
[----:B------:R-:W-:Y:S01]  /*2ee50*/  IMAD.MOV.U32 R36, RZ, RZ, RZ ;  /* 0x000000ffff247224 */ /* 0x000fe200078e00ff */
[----:B------:R-:W-:Y:S06]  /*2ee60*/  @!P3 BRA `(.L_x_388) ;  /* 0x0000000800b4b947 */ /* 0x000fec0003800000 */
[----:B------:R-:W-:Y:S01]  /*2ee70*/  ISETP.GE.U32.AND P0, PT, R16, 0x10, PT ;  /* 0x000000101000780c */ /* 0x000fe20003f06070 */
[----:B------:R-:W-:Y:S01]  /*2ee80*/  UMOV UR4, URZ ;  /* 0x000000ff00047c82 */ /* 0x000fe20008000000 */
[----:B------:R-:W-:Y:S02]  /*2ee90*/  IMAD.MOV.U32 R35, RZ, RZ, RZ ;  /* 0x000000ffff237224 */ /* 0x000fe400078e00ff */
[----:B------:R-:W-:-:S09]  /*2eea0*/  IMAD.MOV.U32 R36, RZ, RZ, RZ ;  /* 0x000000ffff247224 */ /* 0x000fd200078e00ff */
[----:B------:R-:W-:Y:S05]  /*2eeb0*/  @!P0 BRA `(.L_x_389) ;  /* 0x0000000400408947 */ /* 0x000fea0003800000 */
[----:B------:R-:W-:Y:S01]  /*2eec0*/  IMAD.MOV.U32 R35, RZ, RZ, RZ ;  /* 0x000000ffff237224 */ /* 0x000fe200078e00ff */
[----:B------:R-:W-:Y:S01]  /*2eed0*/  UMOV UR4, URZ ;  /* 0x000000ff00047c82 */ /* 0x000fe20008000000 */
[----:B------:R-:W-:-:S07]  /*2eee0*/  IMAD.MOV.U32 R36, RZ, RZ, RZ ;  /* 0x000000ffff247224 */ /* 0x000fce00078e00ff */
.L_x_390:
[----:B------:R-:W-:-:S09]  /*2eef0*/  ULEA UR5, UR4, UR15, 0x3 ;  /* 0x0000000f04057291 */ /* 0x000fd2000f8e18ff */
[----:B01----:R-:W5:Y:S04]  /*2ef00*/  LDL.128 R12, [UR5] ;  /* 0x00000005ff0c7983 */ /* 0x003f680008100c00 */
[----:B------:R-:W5:Y:S04]  /*2ef10*/  LDL.128 R20, [UR5+0x10] ;  /* 0x00001005ff147983 */ /* 0x000f680008100c00 */
[----:B--234-:R-:W2:Y:S04]  /*2ef20*/  LDL.128 R4, [UR5+0x20] ;  /* 0x00002005ff047983 */ /* 0x01cea80008100c00 */
[----:B------:R-:W3:Y:S04]  /*2ef30*/  LDL.128 R16, [UR5+0x30] ;  /* 0x00003005ff107983 */ /* 0x000ee80008100c00 */
        /* <DEDUP_REMOVED lines=22> */
[----:B------:R-:W2:Y:S01]  /*2f0a0*/  LDL.128 R20, [UR5+0x60] ;  /* 0x00006005ff147983 */ /* 0x000ea20008100c00 */
[----:B------:R-:W-:-:S04]  /*2f0b0*/  ISETP.GT.U32.AND P0, PT, R6, R35, PT ;  /* 0x000000230600720c */ /* 0x000fc80003f04070 */
[----:B------:R-:W-:-:S04]  /*2f0c0*/  ISETP.GT.AND.EX P0, PT, R7, R5, PT, P0 ;  /* 0x000000050700720c */ /* 0x000fc80003f04300 */
[----:B------:R-:W-:Y:S02]  /*2f0d0*/  SEL R35, R6, R35, P0 ;  /* 0x0000002306237207 */ /* 0x000fe40000000000 */
[----:B------:R-:W-:Y:S02]  /*2f0e0*/  SEL R7, R7, R5, P0 ;  /* 0x0000000507077207 */ /* 0x000fe40000000000 */
[----:B---3--:R-:W-:-:S04]  /*2f0f0*/  ISETP.GT.U32.AND P0, PT, R16, R35, PT ;  /* 0x000000231000720c */ /* 0x008fc80003f04070 */
[----:B------:R-:W-:-:S04]  /*2f100*/  ISETP.GT.AND.EX P0, PT, R17, R7, PT, P0 ;  /* 0x000000071100720c */ /* 0x000fc80003f04300 */
[----:B------:R-:W-:Y:S02]  /*2f110*/  SEL R17, R17, R7, P0 ;  /* 0x0000000711117207 */ /* 0x000fe40000000000 */
[----:B------:R-:W3:Y:S01]  /*2f120*/  LDL.128 R4, [UR5+0x70] ;  /* 0x00007005ff047983 */ /* 0x000ee20008100c00 */
[----:B------:R-:W-:-:S04]  /*2f130*/  SEL R35, R16, R35, P0 ;  /* 0x0000002310237207 */ /* 0x000fc80000000000 */
        /* <DEDUP_REMOVED lines=40> */
.L_x_389:
        /* <DEDUP_REMOVED lines=43> */
.L_x_391:
        /* <DEDUP_REMOVED lines=24> */
.L_x_392:
        /* <DEDUP_REMOVED lines=21> */
.L_x_388:
[----:B------:R-:W-:Y:S02]  /*2f940*/  IMAD.MOV.U32 R37, RZ, RZ, R36 ;  /* 0x000000ffff257224 */ /* 0x000fe400078e0024 */
[----:B------:R-:W-:-:S05]  /*2f950*/  IMAD.MOV.U32 R36, RZ, RZ, R35 ;  /* 0x000000ffff247224 */ /* 0x000fca00078e0023 */
[----:B------:R0:W-:Y:S02]  /*2f960*/  STS.64 [R32+0x6dc8], R36 ;  /* 0x006dc82420007388 */ /* 0x0001e40000000a00 */
.L_x_349:
[----:B01234-:R0:W1:Y:S01]  /*2f970*/  LDS.64 R4, [R32+0x6ed8] ;  /* 0x006ed80020047984 */ /* 0x01f0620000000a00 */
[----:B------:R-:W-:Y:S05]  /*2f980*/  @P1 BRA `(.L_x_362) ;  /* 0x0000000800581947 */ /* 0x000fea0003800000 */
[----:B------:R-:W-:-:S07]  /*2f990*/  IMAD.MOV.U32 R10, RZ, RZ, RZ ;  /* 0x000000ffff0a7224 */ /* 0x000fce00078e00ff */
.L_x_399:
[----:B--2---:R-:W2:Y:S01]  /*2f9a0*/  S2UR UR5, SR_CgaCtaId ;  /* 0x00000000000579c3 */ /* 0x004ea20000008800 */
[----:B------:R-:W-:Y:S01]  /*2f9b0*/  UMOV UR4, 0x400 ;  /* 0x0000040000047882 */ /* 0x000fe20000000000 */
[----:B------:R-:W-:Y:S01]  /*2f9c0*/  BSSY.RECONVERGENT B3, `(.L_x_393) ;  /* 0x0000091000037945 */ /* 0x000fe20003800200 */
[----:B------:R-:W-:-:S04]  /*2f9d0*/  IMAD.U32 R34, RZ, RZ, UR4 ;  /* 0x00000004ff227e24 */ /* 0x000fc8000f8e00ff */
[----:B------:R-:W-:Y:S02]  /*2f9e0*/  VIADD R6, R34, 0x6798 ;  /* 0x0000679822067836 */ /* 0x000fe40000000000 */
[----:B--2---:R-:W-:-:S05]  /*2f9f0*/  IMAD.U32 R33, RZ, RZ, UR5 ;  /* 0x00000005ff217e24 */ /* 0x004fca000f8e00ff */
[----:B------:R-:W-:-:S05]  /*2fa00*/  LEA R7, R33, R6, 0x18 ;  /* 0x0000000621077211 */ /* 0x000fca00078ec0ff */
[C---:B-1----:R-:W-:Y:S02]  /*2fa10*/  IMAD R8, R10.reuse, 0x10, R7 ;  /* 0x000000100a087824 */ /* 0x042fe400078e0207 */
[----:B------:R-:W-:-:S03]  /*2fa20*/  VIADD R10, R10, 0x1 ;  /* 0x000000010a0a7836 */ /* 0x000fc60000000000 */
[----:B------:R-:W1:Y:S02]  /*2fa30*/  LDS.64 R6, [R8] ;  /* 0x0000000008067984 */ /* 0x000e640000000a00 */
[----:B------:R-:W-:Y:S02]  /*2fa40*/  ISETP.NE.AND P1, PT, R10, 0x64, PT ;  /* 0x000000640a00780c */ /* 0x000fe40003f25270 */
[----:B-1----:R-:W-:-:S04]  /*2fa50*/  ISETP.GE.U32.AND P0, PT, R6, R4, PT ;  /* 0x000000040600720c */ /* 0x002fc80003f06070 */
[----:B------:R-:W-:-:S13]  /*2fa60*/  ISETP.GE.AND.EX P0, PT, R7, R5, PT, P0 ;  /* 0x000000050700720c */ /* 0x000fda0003f06300 */
[----:B---34-:R-:W-:Y:S05]  /*2fa70*/  @P0 BRA `(.L_x_394) ;  /* 0x0000000800140947 */ /* 0x018fea0003800000 */
[----:B------:R-:W1:Y:S01]  /*2fa80*/  LDCU UR4, c[0x3][0x4] ;  /* 0x00c00080ff0477ac */ /* 0x000e620008000800 */
[----:B------:R-:W-:Y:S01]  /*2fa90*/  LEA R9, R33, R34, 0x18 ;  /* 0x0000002221097211 */ /* 0x000fe200078ec0ff */
[----:B------:R-:W-:Y:S02]  /*2faa0*/  IMAD.MOV.U32 R4, RZ, RZ, R6 ;  /* 0x000000ffff047224 */ /* 0x000fe400078e0006 */
[----:B------:R-:W-:Y:S02]  /*2fab0*/  IMAD.MOV.U32 R5, RZ, RZ, R7 ;  /* 0x000000ffff057224 */ /* 0x000fe400078e0007 */
[----:B------:R2:W-:Y:S01]  /*2fac0*/  STS.64 [R9+0x6ed8], R6 ;  /* 0x006ed80609007388 */ /* 0x0005e20000000a00 */
[----:B-1----:R-:W-:-:S09]  /*2fad0*/  UISETP.GE.AND UP0, UPT, UR4, 0x1, UPT ;  /* 0x000000010400788c */ /* 0x002fd2000bf06270 */
[----:B--2---:R-:W-:Y:S05]  /*2fae0*/  BRA.U !UP0, `(.L_x_394) ;  /* 0x0000000508f87547 */ /* 0x004fea000b800000 */
[----:B------:R-:W1:Y:S01]  /*2faf0*/  LDS.64 R8, [R8+0x8] ;  /* 0x0000080008087984 */ /* 0x000e620000000a00 */
[----:B------:R-:W-:-:S03]  /*2fb00*/  UISETP.GE.U32.AND UP0, UPT, UR4, 0x10, UPT ;  /* 0x000000100400788c */ /* 0x000fc6000bf06070 */
[----:B------:R-:W-:-:S06]  /*2fb10*/  UMOV UR4, URZ ;  /* 0x000000ff00047c82 */ /* 0x000fcc0008000000 */
[----:B------:R-:W-:Y:S05]  /*2fb20*/  BRA.U !UP0, `(.L_x_395) ;  /* 0x0000000108ac7547 */ /* 0x000fea000b800000 */
[----:B------:R-:W-:Y:S01]  /*2fb30*/  VIADD R4, R34, 0x6dd8 ;  /* 0x00006dd822047836 */ /* 0x000fe20000000000 */
[----:B------:R-:W-:Y:S01]  /*2fb40*/  R2UR UR5, R33 ;  /* 0x00000000210572ca */ /* 0x000fe200000e0000 */
[----:B------:R-:W-:-:S03]  /*2fb50*/  IMAD.MOV.U32 R11, RZ, RZ, RZ ;  /* 0x000000ffff0b7224 */ /* 0x000fc600078e00ff */
[----:B------:R-:W-:-:S13]  /*2fb60*/  R2UR UR4, R4 ;  /* 0x00000000040472ca */ /* 0x000fda00000e0000 */
[----:B------:R-:W-:-:S12]  /*2fb70*/  ULEA UR4, UR5, UR4, 0x18 ;  /* 0x0000000405047291 */ /* 0x000fd8000f8ec0ff */
.L_x_396:
[----:B-1----:R-:W-:-:S05]  /*2fb80*/  IADD3 R4, P0, PT, R8, R11, RZ ;  /* 0x0000000b08047210 */ /* 0x002fca0007f1e0ff */
[----:B------:R-:W-:-:S05]  /*2fb90*/  IMAD.X R5, RZ, RZ, R9, P0 ;  /* 0x000000ffff057224 */ /* 0x000fca00000e0609 */
[----:B------:R-:W2:Y:S04]  /*2fba0*/  LD.E.U8 R12, desc[UR12][R4.64] ;  /* 0x0000000c040c7980 */ /* 0x000ea8000c101100 */
[----:B--2---:R1:W-:Y:S04]  /*2fbb0*/  STS.U8 [R11+UR4], R12 ;  /* 0x0000000c0b007988 */ /* 0x0043e80008000004 */
[----:B------:R-:W2:Y:S04]  /*2fbc0*/  LD.E.U8 R14, desc[UR12][R4.64+0x1] ;  /* 0x0000010c040e7980 */ /* 0x000ea8000c101100 */
[----:B--2---:R2:W-:Y:S04]  /*2fbd0*/  STS.U8 [R11+UR4+0x1], R14 ;  /* 0x0000010e0b007988 */ /* 0x0045e80008000004 */
[----:B------:R-:W3:Y:S04]  /*2fbe0*/  LD.E.U8 R16, desc[UR12][R4.64+0x2] ;  /* 0x0000020c04107980 */ /* 0x000ee8000c101100 */
[----:B---3--:R3:W-:Y:S04]  /*2fbf0*/  STS.U8 [R11+UR4+0x2], R16 ;  /* 0x000002100b007988 */ /* 0x0087e80008000004 */
[----:B------:R-:W4:Y:S04]  /*2fc00*/  LD.E.U8 R18, desc[UR12][R4.64+0x3] ;  /* 0x0000030c04127980 */ /* 0x000f28000c101100 */
[----:B----4-:R4:W-:Y:S04]  /*2fc10*/  STS.U8 [R11+UR4+0x3], R18 ;  /* 0x000003120b007988 */ /* 0x0109e80008000004 */
[----:B------:R-:W5:Y:S04]  /*2fc20*/  LD.E.U8 R20, desc[UR12][R4.64+0x4] ;  /* 0x0000040c04147980 */ /* 0x000f68000c101100 */
[----:B-----5:R5:W-:Y:S04]  /*2fc30*/  STS.U8 [R11+UR4+0x4], R20 ;  /* 0x000004140b007988 */ /* 0x020be80008000004 */
[----:B------:R-:W2:Y:S04]  /*2fc40*/  LD.E.U8 R22, desc[UR12][R4.64+0x5] ;  /* 0x0000050c04167980 */ /* 0x000ea8000c101100 */
[----:B--2---:R2:W-:Y:S04]  /*2fc50*/  STS.U8 [R11+UR4+0x5], R22 ;  /* 0x000005160b007988 */ /* 0x0045e80008000004 */
[----:B-1----:R-:W3:Y:S04]  /*2fc60*/  LD.E.U8 R12, desc[UR12][R4.64+0x6] ;  /* 0x0000060c040c7980 */ /* 0x002ee8000c101100 */
[----:B---3--:R1:W-:Y:S04]  /*2fc70*/  STS.U8 [R11+UR4+0x6], R12 ;  /* 0x0000060c0b007988 */ /* 0x0083e80008000004 */
[----:B------:R-:W3:Y:S04]  /*2fc80*/  LD.E.U8 R14, desc[UR12][R4.64+0x7] ;  /* 0x0000070c040e7980 */ /* 0x000ee8000c101100 */
[----:B---3--:R3:W-:Y:S04]  /*2fc90*/  STS.U8 [R11+UR4+0x7], R14 ;  /* 0x0000070e0b007988 */ /* 0x0087e80008000004 */
[----:B------:R-:W4:Y:S04]  /*2fca0*/  LD.E.U8 R16, desc[UR12][R4.64+0x8] ;  /* 0x0000080c04107980 */ /* 0x000f28000c101100 */
[----:B----4-:R4:W-:Y:S04]  /*2fcb0*/  STS.U8 [R11+UR4+0x8], R16 ;  /* 0x000008100b007988 */ /* 0x0109e80008000004 */
[----:B------:R-:W5:Y:S04]  /*2fcc0*/  LD.E.U8 R18, desc[UR12][R4.64+0x9] ;  /* 0x0000090c04127980 */ /* 0x000f68000c101100 */
[----:B-----5:R5:W-:Y:S04]  /*2fcd0*/  STS.U8 [R11+UR4+0x9], R18 ;  /* 0x000009120b007988 */ /* 0x020be80008000004 */
[----:B------:R-:W2:Y:S04]  /*2fce0*/  LD.E.U8 R20, desc[UR12][R4.64+0xa] ;  /* 0x00000a0c04147980 */ /* 0x000ea8000c101100 */
[----:B--2---:R-:W-:Y:S04]  /*2fcf0*/  STS.U8 [R11+UR4+0xa], R20 ;  /* 0x00000a140b007988 */ /* 0x004fe80008000004 */
[----:B------:R-:W2:Y:S04]  /*2fd00*/  LD.E.U8 R22, desc[UR12][R4.64+0xb] ;  /* 0x00000b0c04167980 */ /* 0x000ea8000c101100 */
[----:B--2---:R-:W-:Y:S04]  /*2fd10*/  STS.U8 [R11+UR4+0xb], R22 ;  /* 0x00000b160b007988 */ /* 0x004fe80008000004 */
[----:B-1----:R-:W2:Y:S04]  /*2fd20*/  LD.E.U8 R12, desc[UR12][R4.64+0xc] ;  /* 0x00000c0c040c7980 */ /* 0x002ea8000c101100 */
[----:B--2---:R-:W-:Y:S04]  /*2fd30*/  STS.U8 [R11+UR4+0xc], R12 ;  /* 0x00000c0c0b007988 */ /* 0x004fe80008000004 */
[----:B---3--:R-:W2:Y:S04]  /*2fd40*/  LD.E.U8 R14, desc[UR12][R4.64+0xd] ;  /* 0x00000d0c040e7980 */ /* 0x008ea8000c101100 */
[----:B--2---:R-:W-:Y:S04]  /*2fd50*/  STS.U8 [R11+UR4+0xd], R14 ;  /* 0x00000d0e0b007988 */ /* 0x004fe80008000004 */
[----:B----4-:R-:W2:Y:S04]  /*2fd60*/  LD.E.U8 R16, desc[UR12][R4.64+0xe] ;  /* 0x00000e0c04107980 */ /* 0x010ea8000c101100 */
[----:B--2---:R-:W-:Y:S04]  /*2fd70*/  STS.U8 [R11+UR4+0xe], R16 ;  /* 0x00000e100b007988 */ /* 0x004fe80008000004 */
[----:B-----5:R-:W2:Y:S04]  /*2fd80*/  LD.E.U8 R18, desc[UR12][R4.64+0xf] ;  /* 0x00000f0c04127980 */ /* 0x020ea8000c101100 */
[----:B--2---:R1:W-:Y:S02]  /*2fd90*/  STS.U8 [R11+UR4+0xf], R18 ;  /* 0x00000f120b007988 */ /* 0x0043e40008000004 */
[----:B-1----:R-:W-:-:S05]  /*2fda0*/  VIADD R11, R11, 0x10 ;  /* 0x000000100b0b7836 */ /* 0x002fca0000000000 */
[----:B------:R-:W-:-:S13]  /*2fdb0*/  ISETP.NE.AND P0, PT, R11, UR8, PT ;  /* 0x000000080b007c0c */ /* 0x000fda000bf05270 */
[----:B------:R-:W-:Y:S05]  /*2fdc0*/  @P0 BRA `(.L_x_396) ;  /* 0xfffffffc006c0947 */ /* 0x000fea000383ffff */
[----:B------:R-:W-:-:S05]  /*2fdd0*/  UMOV UR4, UR8 ;  /* 0x0000000800047c82 */ /* 0x000fca0008000000 */
.L_x_395:
[----:B------:R-:W-:Y:S01]  /*2fde0*/  UISETP.NE.AND UP0, UPT, UR20, URZ, UPT ;  /* 0x000000ff1400728c */ /* 0x000fe2000bf05270 */
[----:B------:R-:W-:Y:S02]  /*2fdf0*/  IMAD.MOV.U32 R4, RZ, RZ, R6 ;  /* 0x000000ffff047224 */ /* 0x000fe400078e0006 */
[----:B------:R-:W-:-:S06]  /*2fe00*/  IMAD.MOV.U32 R5, RZ, RZ, R7 ;  /* 0x000000ffff057224 */ /* 0x000fcc00078e0007 */
[----:B------:R-:W-:Y:S05]  /*2fe10*/  BRA.U !UP0, `(.L_x_394) ;  /* 0x00000005082c7547 */ /* 0x000fea000b800000 */
[----:B------:R-:W-:Y:S01]  /*2fe20*/  ISETP.GE.U32.AND P0, PT, R25, 0x7, PT ;  /* 0x000000071900780c */ /* 0x000fe20003f06070 */
[----:B------:R-:W-:-:S12]  /*2fe30*/  UISETP.NE.AND UP0, UPT, UR16, URZ, UPT ;  /* 0x000000ff1000728c */ /* 0x000fd8000bf05270 */
[----:B------:R-:W-:Y:S05]  /*2fe40*/  @!P0 BRA `(.L_x_397) ;  /* 0x0000000000588947 */ /* 0x000fea0003800000 */
[----:B-1----:R-:W-:-:S05]  /*2fe50*/  IADD3 R4, P0, PT, R8, UR4, RZ ;  /* 0x0000000408047c10 */ /* 0x002fca000ff1e0ff */
[----:B------:R-:W-:-:S05]  /*2fe60*/  IMAD.X R5, RZ, RZ, R9, P0 ;  /* 0x000000ffff057224 */ /* 0x000fca00000e0609 */
[----:B------:R-:W2:Y:S01]  /*2fe70*/  LD.E.U8 R11, desc[UR12][R4.64] ;  /* 0x0000000c040b7980 */ /* 0x000ea2000c101100 */
[----:B------:R-:W-:-:S05]  /*2fe80*/  VIADD R12, R34, 0x6dd8 ;  /* 0x00006dd8220c7836 */ /* 0x000fca0000000000 */
[----:B------:R-:W-:-:S05]  /*2fe90*/  LEA R12, R33, R12, 0x18 ;  /* 0x0000000c210c7211 */ /* 0x000fca00078ec0ff */
[----:B------:R-:W-:-:S05]  /*2fea0*/  VIADD R12, R12, UR4 ;  /* 0x000000040c0c7c36 */ /* 0x000fca0008000000 */
[----:B--2---:R1:W-:Y:S04]  /*2feb0*/  STS.U8 [R12], R11 ;  /* 0x0000000b0c007388 */ /* 0x0043e80000000000 */
[----:B------:R-:W2:Y:S04]  /*2fec0*/  LD.E.U8 R13, desc[UR12][R4.64+0x1] ;  /* 0x0000010c040d7980 */ /* 0x000ea8000c101100 */
[----:B--2---:R2:W-:Y:S04]  /*2fed0*/  STS.U8 [R12+0x1], R13 ;  /* 0x0000010d0c007388 */ /* 0x0045e80000000000 */
[----:B------:R-:W3:Y:S04]  /*2fee0*/  LD.E.U8 R15, desc[UR12][R4.64+0x2] ;  /* 0x0000020c040f7980 */ /* 0x000ee8000c101100 */
[----:B---3--:R3:W-:Y:S04]  /*2fef0*/  STS.U8 [R12+0x2], R15 ;  /* 0x0000020f0c007388 */ /* 0x0087e80000000000 */
[----:B------:R-:W4:Y:S04]  /*2ff00*/  LD.E.U8 R17, desc[UR12][R4.64+0x3] ;  /* 0x0000030c04117980 */ /* 0x000f28000c101100 */
[----:B----4-:R3:W-:Y:S04]  /*2ff10*/  STS.U8 [R12+0x3], R17 ;  /* 0x000003110c007388 */ /* 0x0107e80000000000 */
[----:B------:R-:W4:Y:S04]  /*2ff20*/  LD.E.U8 R19, desc[UR12][R4.64+0x4] ;  /* 0x0000040c04137980 */ /* 0x000f28000c101100 */
[----:B----4-:R3:W-:Y:S04]  /*2ff30*/  STS.U8 [R12+0x4], R19 ;  /* 0x000004130c007388 */ /* 0x0107e80000000000 */
[----:B------:R-:W4:Y:S04]  /*2ff40*/  LD.E.U8 R21, desc[UR12][R4.64+0x5] ;  /* 0x0000050c04157980 */ /* 0x000f28000c101100 */
[----:B----4-:R3:W-:Y:S04]  /*2ff50*/  STS.U8 [R12+0x5], R21 ;  /* 0x000005150c007388 */ /* 0x0107e80000000000 */
[----:B-1----:R-:W4:Y:S04]  /*2ff60*/  LD.E.U8 R11, desc[UR12][R4.64+0x6] ;  /* 0x0000060c040b7980 */ /* 0x002f28000c101100 */
[----:B----4-:R3:W-:Y:S04]  /*2ff70*/  STS.U8 [R12+0x6], R11 ;  /* 0x0000060b0c007388 */ /* 0x0107e80000000000 */
[----:B--2---:R-:W2:Y:S01]  /*2ff80*/  LD.E.U8 R13, desc[UR12][R4.64+0x7] ;  /* 0x0000070c040d7980 */ /* 0x004ea2000c101100 */
[----:B------:R-:W-:-:S03]  /*2ff90*/  UIADD3 UR4, UPT, UPT, UR4, 0x8, URZ ;  /* 0x0000000804047890 */ /* 0x000fc6000fffe0ff */
[----:B--2---:R3:W-:Y:S09]  /*2ffa0*/  STS.U8 [R12+0x7], R13 ;  /* 0x0000070d0c007388 */ /* 0x0047f20000000000 */
.L_x_397:
[----:B------:R-:W-:Y:S02]  /*2ffb0*/  IMAD.MOV.U32 R4, RZ, RZ, R6 ;  /* 0x000000ffff047224 */ /* 0x000fe400078e0006 */
[----:B------:R-:W-:Y:S01]  /*2ffc0*/  IMAD.MOV.U32 R5, RZ, RZ, R7 ;  /* 0x000000ffff057224 */ /* 0x000fe200078e0007 */
[----:B------:R-:W-:Y:S06]  /*2ffd0*/  BRA.U !UP0, `(.L_x_394) ;  /* 0x0000000108bc7547 */ /* 0x000fec000b800000 */
[----:B------:R-:W-:Y:S01]  /*2ffe0*/  IMAD.U32 R4, RZ, RZ, UR23 ;  /* 0x00000017ff047e24 */ /* 0x000fe2000f8e00ff */
[----:B------:R-:W-:-:S04]  /*2fff0*/  UISETP.NE.AND UP0, UPT, UR17, URZ, UPT ;  /* 0x000000ff1100728c */ /* 0x000fc8000bf05270 */
[----:B------:R-:W-:-:S13]  /*30000*/  ISETP.GE.U32.AND P0, PT, R4, 0x3, PT ;  /* 0x000000030400780c */ /* 0x000fda0003f06070 */
[----:B------:R-:W-:Y:S05]  /*30010*/  @!P0 BRA `(.L_x_398) ;  /* 0x0000000000388947 */ /* 0x000fea0003800000 */
[----:B-1----:R-:W-:-:S05]  /*30020*/  IADD3 R4, P0, PT, R8, UR4, RZ ;  /* 0x0000000408047c10 */ /* 0x002fca000ff1e0ff */
[----:B------:R-:W-:-:S05]  /*30030*/  IMAD.X R5, RZ, RZ, R9, P0 ;  /* 0x000000ffff057224 */ /* 0x000fca00000e0609 */
[----:B---3--:R-:W2:Y:S01]  /*30040*/  LD.E.U8 R11, desc[UR12][R4.64] ;  /* 0x0000000c040b7980 */ /* 0x008ea2000c101100 */
[----:B------:R-:W-:-:S05]  /*30050*/  VIADD R12, R34, 0x6dd8 ;  /* 0x00006dd8220c7836 */ /* 0x000fca0000000000 */
[----:B------:R-:W-:-:S05]  /*30060*/  LEA R12, R33, R12, 0x18 ;  /* 0x0000000c210c7211 */ /* 0x000fca00078ec0ff */
[----:B------:R-:W-:-:S05]  /*30070*/  VIADD R15, R12, UR4 ;  /* 0x000000040c0f7c36 */ /* 0x000fca0008000000 */
[----:B--2---:R2:W-:Y:S04]  /*30080*/  STS.U8 [R15], R11 ;  /* 0x0000000b0f007388 */ /* 0x0045e80000000000 */
[----:B------:R-:W3:Y:S04]  /*30090*/  LD.E.U8 R12, desc[UR12][R4.64+0x1] ;  /* 0x0000010c040c7980 */ /* 0x000ee8000c101100 */
[----:B---3--:R2:W-:Y:S04]  /*300a0*/  STS.U8 [R15+0x1], R12 ;  /* 0x0000010c0f007388 */ /* 0x0085e80000000000 */
[----:B------:R-:W3:Y:S04]  /*300b0*/  LD.E.U8 R13, desc[UR12][R4.64+0x2] ;  /* 0x0000020c040d7980 */ /* 0x000ee8000c101100 */
[----:B---3--:R2:W-:Y:S04]  /*300c0*/  STS.U8 [R15+0x2], R13 ;  /* 0x0000020d0f007388 */ /* 0x0085e80000000000 */
[----:B------:R-:W3:Y:S01]  /*300d0*/  LD.E.U8 R14, desc[UR12][R4.64+0x3] ;  /* 0x0000030c040e7980 */ /* 0x000ee2000c101100 */
[----:B------:R-:W-:-:S03]  /*300e0*/  UIADD3 UR4, UPT, UPT, UR4, 0x4, URZ ;  /* 0x0000000404047890 */ /* 0x000fc6000fffe0ff */
[----:B---3--:R2:W-:Y:S09]  /*300f0*/  STS.U8 [R15+0x3], R14 ;  /* 0x0000030e0f007388 */ /* 0x0085f20000000000 */
.L_x_398:
[----:B------:R-:W-:Y:S02]  /*30100*/  IMAD.MOV.U32 R4, RZ, RZ, R6 ;  /* 0x000000ffff047224 */ /* 0x000fe400078e0006 */
[----:B------:R-:W-:Y:S01]  /*30110*/  IMAD.MOV.U32 R5, RZ, RZ, R7 ;  /* 0x000000ffff057224 */ /* 0x000fe200078e0007 */
[----:B------:R-:W-:Y:S06]  /*30120*/  BRA.U !UP0, `(.L_x_394) ;  /* 0x0000000108687547 */ /* 0x000fec000b800000 */
[----:B-1----:R-:W-:-:S05]  /*30130*/  IADD3 R8, P0, PT, R8, UR4, RZ ;  /* 0x0000000408087c10 */ /* 0x002fca000ff1e0ff */
[----:B------:R-:W-:-:S05]  /*30140*/  IMAD.X R9, RZ, RZ, R9, P0 ;  /* 0x000000ffff097224 */ /* 0x000fca00000e0609 */
[----:B--23--:R-:W2:Y:S01]  /*30150*/  LD.E.U8 R11, desc[UR12][R8.64] ;  /* 0x0000000c080b7980 */ /* 0x00cea2000c101100 */
[----:B------:R-:W-:Y:S01]  /*30160*/  R2UR UR5, R34 ;  /* 0x00000000220572ca */ /* 0x000fe200000e0000 */
[----:B------:R-:W-:Y:S01]  /*30170*/  IMAD.U32 R4, RZ, RZ, UR17 ;  /* 0x00000011ff047e24 */ /* 0x000fe2000f8e00ff */
[----:B------:R-:W-:Y:S01]  /*30180*/  R2UR UR11, R33 ;  /* 0x00000000210b72ca */ /* 0x000fe200000e0000 */
[----:B------:R-:W-:Y:S02]  /*30190*/  IMAD.U32 R12, RZ, RZ, UR4 ;  /* 0x00000004ff0c7e24 */ /* 0x000fe4000f8e00ff */
[----:B------:R-:W-:Y:S01]  /*301a0*/  IMAD.MOV.U32 R5, RZ, RZ, R7 ;  /* 0x000000ffff057224 */ /* 0x000fe200078e0007 */
[----:B------:R-:W-:Y:S01]  /*301b0*/  ISETP.NE.AND P0, PT, R4, 0x1, PT ;  /* 0x000000010400780c */ /* 0x000fe20003f05270 */
[----:B------:R-:W-:-:S06]  /*301c0*/  IMAD.MOV.U32 R4, RZ, RZ, R6 ;  /* 0x000000ffff047224 */ /* 0x000fcc00078e0006 */
[----:B------:R-:W-:-:S04]  /*301d0*/  UIADD3 UR5, UPT, UPT, UR5, 0x6dd8, URZ ;  /* 0x00006dd805057890 */ /* 0x000fc8000fffe0ff */
[----:B------:R-:W-:-:S04]  /*301e0*/  ULEA UR5, UR11, UR5, 0x18 ;  /* 0x000000050b057291 */ /* 0x000fc8000f8ec0ff */
[----:B------:R-:W-:-:S05]  /*301f0*/  UIADD3 UR4, UPT, UPT, UR5, UR4, URZ ;  /* 0x0000000405047290 */ /* 0x000fca000fffe0ff */
[----:B--2---:R4:W-:Y:S01]  /*30200*/  STS.U8 [R12+UR5], R11 ;  /* 0x0000000b0c007988 */ /* 0x0049e20008000005 */
[----:B------:R-:W-:Y:S06]  /*30210*/  @!P0 BRA `(.L_x_394) ;  /* 0x00000000002c8947 */ /* 0x000fec0003800000 */
[----:B----4-:R-:W2:Y:S01]  /*30220*/  LD.E.U8 R11, desc[UR12][R8.64+0x1] ;  /* 0x0000010c080b7980 */ /* 0x010ea2000c101100 */
[----:B------:R-:W-:Y:S02]  /*30230*/  IMAD.U32 R4, RZ, RZ, UR17 ;  /* 0x00000011ff047e24 */ /* 0x000fe4000f8e00ff */
[----:B------:R-:W-:-:S03]  /*30240*/  IMAD.MOV.U32 R5, RZ, RZ, R7 ;  /* 0x000000ffff057224 */ /* 0x000fc600078e0007 */
[----:B------:R-:W-:Y:S01]  /*30250*/  ISETP.NE.AND P0, PT, R4, 0x2, PT ;  /* 0x000000020400780c */ /* 0x000fe20003f05270 */
[----:B------:R-:W-:Y:S01]  /*30260*/  IMAD.MOV.U32 R4, RZ, RZ, R6 ;  /* 0x000000ffff047224 */ /* 0x000fe200078e0006 */
[----:B--2---:R1:W-:Y:S11]  /*30270*/  STS.U8 [UR4+0x1], R11 ;  /* 0x0000010bff007988 */ /* 0x0043f60008000004 */
[----:B------:R-:W-:Y:S05]  /*30280*/  @!P0 BRA `(.L_x_394) ;  /* 0x0000000000108947 */ /* 0x000fea0003800000 */
[----:B------:R-:W2:Y:S01]  /*30290*/  LD.E.U8 R8, desc[UR12][R8.64+0x2] ;  /* 0x0000020c08087980 */ /* 0x000ea2000c101100 */
[----:B------:R-:W-:Y:S02]  /*302a0*/  IMAD.MOV.U32 R4, RZ, RZ, R6 ;  /* 0x000000ffff047224 */ /* 0x000fe400078e0006 */
[----:B------:R-:W-:Y:S01]  /*302b0*/  IMAD.MOV.U32 R5, RZ, RZ, R7 ;  /* 0x000000ffff057224 */ /* 0x000fe200078e0007 */
[----:B--2---:R2:W-:Y:S06]  /*302c0*/  STS.U8 [UR4+0x2], R8 ;  /* 0x00000208ff007988 */ /* 0x0045ec0008000004 */
.L_x_394:
[----:B------:R-:W-:Y:S05]  /*302d0*/  BSYNC.RECONVERGENT B3 ;  /* 0x0000000000037941 */ /* 0x000fea0003800200 */
.L_x_393:
[----:B------:R-:W-:Y:S05]  /*302e0*/  @P1 BRA `(.L_x_399) ;  /* 0xfffffff400ac1947 */ /* 0x000fea000383ffff */
.L_x_362:
[----:B------:R-:W-:Y:S05]  /*302f0*/  BSYNC.RECONVERGENT B2 ;  /* 0x0000000000027941 */ /* 0x000fea0003800200 */
.L_x_348:
[----:B------:R-:W5:Y:S01]  /*30300*/  LDCU.64 UR4, c[0x0][0x380] ;  /* 0x00007000ff0477ac */ /* 0x000f620008000a00 */
[----:B------:R-:W-:Y:S01]  /*30310*/  BSSY.RECONVERGENT B2, `(.L_x_400) ;  /* 0x000000e000027945 */ /* 0x000fe20003800200 */
[----:B-1----:R-:W-:Y:S02]  /*30320*/  LEA R9, R33, R34, 0x18 ;  /* 0x0000002221097211 */ /* 0x002fe400078ec0ff */
[----:B-----5:R-:W-:-:S04]  /*30330*/  ISETP.GT.U32.AND P0, PT, R4, UR4, PT ;  /* 0x0000000404007c0c */ /* 0x020fc8000bf04070 */
[----:B------:R-:W-:-:S13]  /*30340*/  ISETP.GT.AND.EX P0, PT, R5, UR5, PT, P0 ;  /* 0x0000000505007c0c */ /* 0x000fda000bf04300 */
[----:B------:R-:W-:Y:S05]  /*30350*/  @P0 BRA `(.L_x_401) ;  /* 0x0000000000240947 */ /* 0x000fea0003800000 */
[----:B------:R-:W1:Y:S01]  /*30360*/  LDC.64 R4, c[0x4][RZ] ;  /* 0x01000000ff047b82 */ /* 0x000e620000000a00 */
[----:B------:R-:W-:Y:S01]  /*30370*/  IMAD.MOV.U32 R6, RZ, RZ, 0x1 ;  /* 0x00000001ff067424 */ /* 0x000fe200078e00ff */
[----:B------:R-:W-:-:S05]  /*30380*/  LEA R7, R33, R34, 0x18 ;  /* 0x0000002221077211 */ /* 0x000fca00078ec0ff */
[----:B------:R0:W-:Y:S04]  /*30390*/  STS.U8 [R7], R6 ;  /* 0x0000000607007388 */ /* 0x0001e80000000000 */
[----:B-1----:R0:W-:Y:S01]  /*303a0*/  STG.E.U8 desc[UR12][R4.64], R6 ;  /* 0x0000000604007986 */ /* 0x0021e2000c10110c */
[----:B------:R-:W-:Y:S06]  /*303b0*/  MEMBAR.SC.GPU ;  /* 0x0000000000007992 */ /* 0x000fec0000002000 */
[----:B------:R-:W-:-:S00]  /*303c0*/  ERRBAR ;  /* 0x00000000000079ab */ /* 0x000fc00000000000 */
[----:B------:R-:W-:Y:S06]  /*303d0*/  CGAERRBAR ;  /* 0x00000000000075ab */ /* 0x000fec0000000000 */
[----:B------:R-:W-:Y:S01]  /*303e0*/  CCTL.IVALL ;  /* 0x00000000ff00798f */ /* 0x000fe20002000000 */
.L_x_401:
[----:B------:R-:W-:Y:S05]  /*303f0*/  BSYNC.RECONVERGENT B2 ;  /* 0x0000000000027941 */ /* 0x000fea0003800200 */
.L_x_400:
[----:B0-----:R-:W0:Y:S01]  /*30400*/  LDS.U8 R4, [R9] ;  /* 0x0000000009047984 */ /* 0x001e220000000000 */
[----:B------:R-:W-:Y:S01]  /*30410*/  VIADD R26, R26, 0x1 ;  /* 0x000000011a1a7836 */ /* 0x000fe20000000000 */
[----:B0-----:R-:W-:-:S13]  /*30420*/  ISETP.NE.AND P0, PT, R4, RZ, PT ;  /* 0x000000ff0400720c */ /* 0x001fda0003f05270 */
[----:B------:R-:W-:Y:S05]  /*30430*/  @P0 BREAK.RELIABLE B0 ;  /* 0x0000000000000942 */ /* 0x000fea0003800100 */
[----:B------:R-:W-:Y:S05]  /*30440*/  @P0 BRA `(.L_x_402) ;  /* 0x00000000002c0947 */ /* 0x000fea0003800000 */
[----:B------:R-:W-:Y:S01]  /*30450*/  LOP3.LUT P0, RZ, R31, 0x3ff, R26, 0xf8, !PT ;  /* 0x000003ff1fff7812 */ /* 0x000fe2000780f81a */
[----:B------:R-:W-:-:S12]  /*30460*/  BSSY.RECONVERGENT B2, `(.L_x_403) ;  /* 0x0000005000027945 */ /* 0x000fd80003800200 */
[----:B------:R-:W-:Y:S05]  /*30470*/  @P0 BRA `(.L_x_404) ;  /* 0x00000000000c0947 */ /* 0x000fea0003800000 */
[----:B------:R-:W0:Y:S02]  /*30480*/  LDC.64 R4, c[0x4][RZ] ;  /* 0x01000000ff047b82 */ /* 0x000e240000000a00 */
[----:B0-----:R-:W5:Y:S04]  /*30490*/  LDG.E.U8 R4, desc[UR12][R4.64] ;  /* 0x0000000c04047981 */ /* 0x001f68000c1e1100 */
[----:B-----5:R0:W-:Y:S02]  /*304a0*/  STS.U8 [R9], R4 ;  /* 0x0000000409007388 */ /* 0x0201e40000000000 */
.L_x_404:
[----:B------:R-:W-:Y:S05]  /*304b0*/  BSYNC.RECONVERGENT B2 ;  /* 0x0000000000027941 */ /* 0x000fea0003800200 */
.L_x_403:
[----:B------:R-:W-:-:S13]  /*304c0*/  ISETP.NE.AND P0, PT, R26, 0x4c4b40, PT ;  /* 0x004c4b401a00780c */ /* 0x000fda0003f05270 */
[----:B------:R-:W-:Y:S05]  /*304d0*/  @P0 BRA `(.L_x_405) ;  /* 0xfffffef400580947 */ /* 0x000fea000383ffff */
[----:B------:R-:W-:Y:S05]  /*304e0*/  BSYNC.RELIABLE B0 ;  /* 0x0000000000007941 */ /* 0x000fea0003800100 */
.L_x_252:
[----:B------:R-:W-:-:S07]  /*304f0*/  IMAD.MOV.U32 R26, RZ, RZ, 0x4c4b40 ;  /* 0x004c4b40ff1a7424 */ /* 0x000fce00078e00ff */
.L_x_402:
[----:B------:R-:W-:Y:S05]  /*30500*/  BSYNC.RECONVERGENT B1 ;  /* 0x0000000000017941 */ /* 0x000fea0003800200 */
.L_x_251:
[----:B------:R-:W-:Y:S05]  /*30510*/  WARPSYNC.ALL ;  /* 0x0000000000007948 */ /* 0x000fea0003800000 */
[----:B------:R-:W-:Y:S01]  /*30520*/  VIADD R34, R34, 0x8 ;  /* 0x0000000822227836 */ /* 0x000fe20000000000 */
[----:B------:R-:W-:-:S04]  /*30530*/  ISETP.NE.AND P0, PT, R31, RZ, PT ;  /* 0x000000ff1f00720c */ /* 0x000fc80003f05270 */
[----:B------:R-:W-:-:S05]  /*30540*/  LEA R33, R33, R34, 0x18 ;  /* 0x0000002221217211 */ /* 0x000fca00078ec0ff */
[----:B------:R-:W-:-:S05]  /*30550*/  IMAD R5, R31, 0x10, R33 ;  /* 0x000000101f057824 */ /* 0x000fca00078e0221 */
[----:B------:R-:W-:Y:S04]  /*30560*/  STS [R5+0x8], R26 ;  /* 0x0000081a05007388 */ /* 0x000fe80000000800 */
[----:B------:R-:W1:Y:S04]  /*30570*/  LDS.64 R2, [R9+0x6ed8] ;  /* 0x006ed80009027984 */ /* 0x000e680000000a00 */
[----:B-1----:R1:W-:Y:S01]  /*30580*/  STS.64 [R5], R2 ;  /* 0x0000000205007388 */ /* 0x0023e20000000a00 */
[----:B------:R-:W-:Y:S06]  /*30590*/  MEMBAR.SC.GPU ;  /* 0x0000000000007992 */ /* 0x000fec0000002000 */
[----:B------:R-:W-:-:S00]  /*305a0*/  ERRBAR ;  /* 0x00000000000079ab */ /* 0x000fc00000000000 */
[----:B------:R-:W-:Y:S06]  /*305b0*/  CGAERRBAR ;  /* 0x00000000000075ab */ /* 0x000fec0000000000 */
[----:B------:R-:W-:Y:S02]  /*305c0*/  CCTL.IVALL ;  /* 0x00000000ff00798f */ /* 0x000fe40002000000 */
[----:B------:R-:W-:Y:S06]  /*305d0*/  BAR.SYNC.DEFER_BLOCKING 0x0 ;  /* 0x0000000000007b1d */ /* 0x000fec0000010000 */
[----:B------:R-:W-:Y:S05]  /*305e0*/  @P0 EXIT ;  /* 0x000000000000094d */ /* 0x000fea0003800000 */
[----:B01----:R-:W0:Y:S01]  /*305f0*/  LDC.64 R4, c[0x0][0x390] ;  /* 0x0000e400ff047b82 */ /* 0x003e220000000a00 */
[----:B------:R-:W1:Y:S01]  /*30600*/  LDCU UR7, c[0x0][0x360] ;  /* 0x00006c00ff0777ac */ /* 0x000e620008000800 */
[----:B------:R-:W-:Y:S02]  /*30610*/  IMAD.MOV.U32 R6, RZ, RZ, -0x1 ;  /* 0xffffffffff067424 */ /* 0x000fe400078e00ff */
[----:B------:R-:W-:Y:S02]  /*30620*/  IMAD.MOV.U32 R7, RZ, RZ, 0x7fffffff ;  /* 0x7fffffffff077424 */ /* 0x000fe400078e00ff */
[----:B------:R-:W-:Y:S02]  /*30630*/  IMAD.MOV.U32 R2, RZ, RZ, -0x1 ;  /* 0xffffffffff027424 */ /* 0x000fe400078e00ff */
[----:B------:R-:W-:Y:S02]  /*30640*/  IMAD.MOV.U32 R0, RZ, RZ, 0x7fffffff ;  /* 0x7fffffffff007424 */ /* 0x000fe400078e00ff */
[----:B------:R-:W-:Y:S01]  /*30650*/  IMAD.MOV.U32 R3, RZ, RZ, RZ ;  /* 0x000000ffff037224 */ /* 0x000fe200078e00ff */
[----:B-1----:R-:W-:-:S02]  /*30660*/  UISETP.GE.U32.AND UP0, UPT, UR7, 0x4, UPT ;  /* 0x000000040700788c */ /* 0x002fc4000bf06070 */
[----:B------:R-:W-:Y:S01]  /*30670*/  ULOP3.LUT UR4, UR7, 0x3, URZ, 0xc0, !UPT ;  /* 0x0000000307047892 */ /* 0x000fe2000f8ec0ff */
[----:B0-----:R0:W-:Y:S06]  /*30680*/  STG.E.64 desc[UR12][R4.64], R6 ;  /* 0x0000000604007986 */ /* 0x0011ec000c101b0c */
[----:B------:R-:W-:Y:S05]  /*30690*/  BRA.U !UP0, `(.L_x_406) ;  /* 0x0000001108707547 */ /* 0x000fea000b800000 */
[----:B------:R-:W-:Y:S01]  /*306a0*/  ULOP3.LUT UR5, UR7, 0xfffffffc, URZ, 0xc0, !UPT ;  /* 0xfffffffc07057892 */ /* 0x000fe2000f8ec0ff */
[----:B0-----:R-:W-:Y:S02]  /*306b0*/  VIADD R7, R33, 0x20 ;  /* 0x0000002021077836 */ /* 0x001fe40000000000 */
[----:B------:R-:W-:Y:S01]  /*306c0*/  IMAD.MOV.U32 R2, RZ, RZ, -0x1 ;  /* 0xffffffffff027424 */ /* 0x000fe200078e00ff */
[----:B------:R-:W-:Y:S01]  /*306d0*/  UIADD3 UR6, UPT, UPT, -UR5, URZ, URZ ;  /* 0x000000ff05067290 */ /* 0x000fe2000fffe1ff */
[----:B------:R-:W-:Y:S01]  /*306e0*/  IMAD.MOV.U32 R0, RZ, RZ, 0x7fffffff ;  /* 0x7fffffffff007424 */ /* 0x000fe200078e00ff */
[----:B------:R-:W-:Y:S02]  /*306f0*/  ULOP3.LUT UR5, UR7, 0x7fc, URZ, 0xc0, !UPT ;  /* 0x000007fc07057892 */ /* 0x000fe4000f8ec0ff */
[----:B------:R-:W-:-:S04]  /*30700*/  UISETP.GE.AND UP0, UPT, UR6, URZ, UPT ;  /* 0x000000ff0600728c */ /* 0x000fc8000bf06270 */
[----:B------:R-:W-:-:S05]  /*30710*/  IMAD.U32 R3, RZ, RZ, UR5 ;  /* 0x00000005ff037e24 */ /* 0x000fca000f8e00ff */
[----:B------:R-:W-:Y:S05]  /*30720*/  BRA.U UP0, `(.L_x_407) ;  /* 0x0000000d00ac7547 */ /* 0x000fea000b800000 */
[----:B------:R-:W-:Y:S02]  /*30730*/  UIADD3 UR5, UPT, UPT, -UR6, URZ, URZ ;  /* 0x000000ff06057290 */ /* 0x000fe4000fffe1ff */
[----:B------:R-:W-:Y:S02]  /*30740*/  UPLOP3.LUT UP0, UPT, UPT, UPT, UPT, 0x80, 0x8 ;  /* 0x000000000008789c */ /* 0x000fe40003f0f070 */
[----:B------:R-:W-:-:S09]  /*30750*/  UISETP.GT.AND UP1, UPT, UR5, 0xc, UPT ;  /* 0x0000000c0500788c */ /* 0x000fd2000bf24270 */
[----:B------:R-:W-:Y:S05]  /*30760*/  BRA.U !UP1, `(.L_x_408) ;  /* 0x0000000909547547 */ /* 0x000fea000b800000 */
[----:B------:R-:W-:-:S11]  /*30770*/  UPLOP3.LUT UP0, UPT, UPT, UPT, UPT, 0x40, 0x4 ;  /* 0x000000000004789c */ /* 0x000fd60003f0e870 */
.L_x_409:
[----:B0-----:R-:W0:Y:S01]  /*30780*/  LDS.64 R26, [R7+-0x20] ;  /* 0xffffe000071a7984 */ /* 0x001e220000000a00 */
[----:B------:R-:W-:-:S03]  /*30790*/  UIADD3 UR6, UPT, UPT, UR6, 0x10, URZ ;  /* 0x0000001006067890 */ /* 0x000fc6000fffe0ff */
[----:B---3--:R-:W1:Y:S01]  /*307a0*/  LDS.64 R16, [R7+-0x10] ;  /* 0xfffff00007107984 */ /* 0x008e620000000a00 */
[----:B------:R-:W-:-:S03]  /*307b0*/  UISETP.GE.AND UP1, UPT, UR6, -0xc, UPT ;  /* 0xfffffff40600788c */ /* 0x000fc6000bf26270 */
[----:B------:R-:W3:Y:S04]  /*307c0*/  LDS.64 R18, [R7] ;  /* 0x0000000007127984 */ /* 0x000ee80000000a00 */
[----:B--2---:R-:W-:Y:S04]  /*307d0*/  LDS.64 R14, [R7+0x10] ;  /* 0x00001000070e7984 */ /* 0x004fe80000000a00 */
[----:B----4-:R-:W-:Y:S04]  /*307e0*/  LDS.64 R12, [R7+0x20] ;  /* 0x00002000070c7984 */ /* 0x010fe80000000a00 */
[----:B------:R-:W-:Y:S04]  /*307f0*/  LDS.64 R8, [R7+0x30] ;  /* 0x0000300007087984 */ /* 0x000fe80000000a00 */
[----:B------:R-:W-:Y:S04]  /*30800*/  LDS.64 R10, [R7+0x40] ;  /* 0x00004000070a7984 */ /* 0x000fe80000000a00 */
[----:B------:R-:W-:Y:S04]  /*30810*/  LDS.64 R4, [R7+0x50] ;  /* 0x0000500007047984 */ /* 0x000fe80000000a00 */
[----:B------:R-:W-:Y:S04]  /*30820*/  LDS.64 R24, [R7+0x60] ;  /* 0x0000600007187984 */ /* 0x000fe80000000a00 */
[----:B------:R-:W-:Y:S01]  /*30830*/  LDS.64 R20, [R7+0x70] ;  /* 0x0000700007147984 */ /* 0x000fe20000000a00 */
[----:B0-----:R-:W-:-:S04]  /*30840*/  ISETP.GE.U32.AND P2, PT, R26, R2, PT ;  /* 0x000000021a00720c */ /* 0x001fc80003f46070 */
[----:B------:R-:W-:-:S13]  /*30850*/  ISETP.GE.AND.EX P2, PT, R27, R0, PT, P2 ;  /* 0x000000001b00720c */ /* 0x000fda0003f46320 */
[----:B------:R-:W-:Y:S01]  /*30860*/  @!P2 IMAD.MOV.U32 R2, RZ, RZ, R26 ;  /* 0x000000ffff02a224 */ /* 0x000fe200078e001a */
[----:B------:R-:W0:Y:S01]  /*30870*/  @!P2 LDS R35, [R7+-0x18] ;  /* 0xffffe8000723a984 */ /* 0x000e220000000800 */
[----:B------:R-:W-:Y:S01]  /*30880*/  @!P2 IMAD.MOV.U32 R0, RZ, RZ, R27 ;  /* 0x000000ffff00a224 */ /* 0x000fe200078e001b */
[----:B------:R-:W2:Y:S02]  /*30890*/  @!P2 LDC.64 R30, c[0x0][0x390] ;  /* 0x0000e400ff1eab82 */ /* 0x000ea40000000a00 */
[----:B-1----:R-:W-:-:S04]  /*308a0*/  ISETP.GE.U32.AND P1, PT, R16, R2, PT ;  /* 0x000000021000720c */ /* 0x002fc80003f26070 */
[----:B------:R-:W-:-:S13]  /*308b0*/  ISETP.GE.AND.EX P1, PT, R17, R0, PT, P1 ;  /* 0x000000001100720c */ /* 0x000fda0003f26310 */
[----:B------:R-:W-:Y:S01]  /*308c0*/  @!P1 IMAD.MOV.U32 R2, RZ, RZ, R16 ;  /* 0x000000ffff029224 */ /* 0x000fe200078e0010 */
[----:B------:R-:W1:Y:S01]  /*308d0*/  @!P1 LDS R37, [R7+-0x8] ;  /* 0xfffff80007259984 */ /* 0x000e620000000800 */
[----:B------:R-:W-:Y:S01]  /*308e0*/  @!P1 IMAD.MOV.U32 R0, RZ, RZ, R17 ;  /* 0x000000ffff009224 */ /* 0x000fe200078e0011 */
[----:B------:R-:W4:Y:S02]  /*308f0*/  @!P1 LDC.64 R22, c[0x0][0x390] ;  /* 0x0000e400ff169b82 */ /* 0x000f240000000a00 */
[----:B---3--:R-:W-:Y:S01]  /*30900*/  ISETP.GE.U32.AND P0, PT, R18, R2, PT ;  /* 0x000000021200720c */ /* 0x008fe20003f06070 */
[----:B--2---:R-:W-:Y:S03]  /*30910*/  @!P2 STG.E.64 desc[UR12][R30.64], R26 ;  /* 0x0000001a1e00a986 */ /* 0x004fe6000c101b0c */
[----:B------:R-:W-:Y:S01]  /*30920*/  ISETP.GE.AND.EX P0, PT, R19, R0, PT, P0 ;  /* 0x000000001300720c */ /* 0x000fe20003f06300 */
[----:B------:R-:W-:Y:S04]  /*30930*/  LDS.64 R26, [R7+0x80] ;  /* 0x00008000071a7984 */ /* 0x000fe80000000a00 */
[----:B0-----:R0:W-:Y:S08]  /*30940*/  @!P2 STG.E desc[UR12][R30.64+0x8], R35 ;  /* 0x000008231e00a986 */ /* 0x0011f0000c10190c */
[----:B------:R-:W-:Y:S01]  /*30950*/  @!P0 IMAD.MOV.U32 R2, RZ, RZ, R18 ;  /* 0x000000ffff028224 */ /* 0x000fe200078e0012 */
[----:B------:R-:W2:Y:S01]  /*30960*/  @!P0 LDS R6, [R7+0x8] ;  /* 0x0000080007068984 */ /* 0x000ea20000000800 */
[----:B------:R-:W-:Y:S01]  /*30970*/  @!P0 IMAD.MOV.U32 R0, RZ, RZ, R19 ;  /* 0x000000ffff008224 */ /* 0x000fe200078e0013 */
[----:B------:R-:W3:Y:S02]  /*30980*/  @!P0 LDC.64 R28, c[0x0][0x390] ;  /* 0x0000e400ff1c8b82 */ /* 0x000ee40000000a00 */
[----:B------:R-:W-:Y:S01]  /*30990*/  ISETP.GE.U32.AND P4, PT, R14, R2, PT ;  /* 0x000000020e00720c */ /* 0x000fe20003f86070 */
[----:B----4-:R-:W-:Y:S03]  /*309a0*/  @!P1 STG.E.64 desc[UR12][R22.64], R16 ;  /* 0x0000001016009986 */ /* 0x010fe6000c101b0c */
[----:B------:R-:W-:Y:S01]  /*309b0*/  ISETP.GE.AND.EX P4, PT, R15, R0, PT, P4 ;  /* 0x000000000f00720c */ /* 0x000fe20003f86340 */
[----:B------:R-:W-:Y:S04]  /*309c0*/  LDS.64 R16, [R7+0x90] ;  /* 0x0000900007107984 */ /* 0x000fe80000000a00 */
[----:B-1----:R1:W-:Y:S08]  /*309d0*/  @!P1 STG.E desc[UR12][R22.64+0x8], R37 ;  /* 0x0000082516009986 */ /* 0x0023f0000c10190c */
[----:B------:R-:W-:Y:S01]  /*309e0*/  @!P4 IMAD.MOV.U32 R2, RZ, RZ, R14 ;  /* 0x000000ffff02c224 */ /* 0x000fe200078e000e */
[----:B------:R-:W4:Y:S01]  /*309f0*/  @!P4 LDS R32, [R7+0x18] ;  /* 0x000018000720c984 */ /* 0x000f220000000800 */
[----:B------:R-:W-:Y:S01]  /*30a00*/  @!P4 IMAD.MOV.U32 R0, RZ, RZ, R15 ;  /* 0x000000ffff00c224 */ /* 0x000fe200078e000f */
[----:B0-----:R-:W0:Y:S02]  /*30a10*/  @!P4 LDC.64 R30, c[0x0][0x390] ;  /* 0x0000e400ff1ecb82 */ /* 0x001e240000000a00 */
[----:B------:R-:W-:Y:S01]  /*30a20*/  ISETP.GE.U32.AND P6, PT, R12, R2, PT ;  /* 0x000000020c00720c */ /* 0x000fe20003fc6070 */
[----:B---3--:R-:W-:Y:S03]  /*30a30*/  @!P0 STG.E.64 desc[UR12][R28.64], R18 ;  /* 0x000000121c008986 */ /* 0x008fe6000c101b0c */
[----:B------:R-:W-:Y:S01]  /*30a40*/  ISETP.GE.AND.EX P6, PT, R13, R0, PT, P6 ;  /* 0x000000000d00720c */ /* 0x000fe20003fc6360 */
[----:B------:R-:W-:Y:S04]  /*30a50*/  LDS.64 R18, [R7+0xa0] ;  /* 0x0000a00007127984 */ /* 0x000fe80000000a00 */
[----:B--2---:R2:W-:Y:S08]  /*30a60*/  @!P0 STG.E desc[UR12][R28.64+0x8], R6 ;  /* 0x000008061c008986 */ /* 0x0045f0000c10190c */
[----:B------:R-:W-:Y:S01]  /*30a70*/  @!P6 IMAD.MOV.U32 R2, RZ, RZ, R12 ;  /* 0x000000ffff02e224 */ /* 0x000fe200078e000c */
[----:B------:R-:W3:Y:S01]  /*30a80*/  @!P6 LDS R35, [R7+0x28] ;  /* 0x000028000723e984 */ /* 0x000ee20000000800 */
[----:B------:R-:W-:Y:S01]  /*30a90*/  @!P6 IMAD.MOV.U32 R0, RZ, RZ, R13 ;  /* 0x000000ffff00e224 */ /* 0x000fe200078e000d */
[----:B-1----:R-:W1:Y:S02]  /*30aa0*/  @!P6 LDC.64 R22, c[0x0][0x390] ;  /* 0x0000e400ff16eb82 */ /* 0x002e640000000a00 */
[----:B------:R-:W-:Y:S01]  /*30ab0*/  ISETP.GE.U32.AND P5, PT, R8, R2, PT ;  /* 0x000000020800720c */ /* 0x000fe20003fa6070 */
[----:B0-----:R-:W-:Y:S03]  /*30ac0*/  @!P4 STG.E.64 desc[UR12][R30.64], R14 ;  /* 0x0000000e1e00c986 */ /* 0x001fe6000c101b0c */
[----:B------:R-:W-:Y:S01]  /*30ad0*/  ISETP.GE.AND.EX P5, PT, R9, R0, PT, P5 ;  /* 0x000000000900720c */ /* 0x000fe20003fa6350 */
[----:B------:R-:W-:Y:S04]  /*30ae0*/  LDS.64 R14, [R7+0xb0] ;  /* 0x0000b000070e7984 */ /* 0x000fe80000000a00 */
[----:B----4-:R0:W-:Y:S08]  /*30af0*/  @!P4 STG.E desc[UR12][R30.64+0x8], R32 ;  /* 0x000008201e00c986 */ /* 0x0101f0000c10190c */
[----:B------:R-:W-:Y:S01]  /*30b00*/  @!P5 IMAD.MOV.U32 R2, RZ, RZ, R8 ;  /* 0x000000ffff02d224 */ /* 0x000fe200078e0008 */
[----:B------:R-:W4:Y:S01]  /*30b10*/  @!P5 LDS R37, [R7+0x38] ;  /* 0x000038000725d984 */ /* 0x000f220000000800 */
[----:B------:R-:W-:Y:S01]  /*30b20*/  @!P5 IMAD.MOV.U32 R0, RZ, RZ, R9 ;  /* 0x000000ffff00d224 */ /* 0x000fe200078e0009 */
[----:B--2---:R-:W2:Y:S02]  /*30b30*/  @!P5 LDC.64 R28, c[0x0][0x390] ;  /* 0x0000e400ff1cdb82 */ /* 0x004ea40000000a00 */
[----:B------:R-:W-:Y:S01]  /*30b40*/  ISETP.GE.U32.AND P3, PT, R10, R2, PT ;  /* 0x000000020a00720c */ /* 0x000fe20003f66070 */
[----:B-1----:R-:W-:Y:S03]  /*30b50*/  @!P6 STG.E.64 desc[UR12][R22.64], R12 ;  /* 0x0000000c1600e986 */ /* 0x002fe6000c101b0c */
[----:B------:R-:W-:Y:S01]  /*30b60*/  ISETP.GE.AND.EX P3, PT, R11, R0, PT, P3 ;  /* 0x000000000b00720c */ /* 0x000fe20003f66330 */
[----:B------:R-:W-:Y:S04]  /*30b70*/  LDS.64 R12, [R7+0xc0] ;  /* 0x0000c000070c7984 */ /* 0x000fe80000000a00 */
[----:B---3--:R1:W-:Y:S08]  /*30b80*/  @!P6 STG.E desc[UR12][R22.64+0x8], R35 ;  /* 0x000008231600e986 */ /* 0x0083f0000c10190c */
[----:B------:R-:W-:Y:S01]  /*30b90*/  @!P3 IMAD.MOV.U32 R2, RZ, RZ, R10 ;  /* 0x000000ffff02b224 */ /* 0x000fe200078e000a */
[----:B------:R-:W3:Y:S01]  /*30ba0*/  @!P3 LDS R6, [R7+0x48] ;  /* 0x000048000706b984 */ /* 0x000ee20000000800 */
[----:B------:R-:W-:Y:S01]  /*30bb0*/  @!P3 IMAD.MOV.U32 R0, RZ, RZ, R11 ;  /* 0x000000ffff00b224 */ /* 0x000fe200078e000b */
[----:B0-----:R-:W0:Y:S02]  /*30bc0*/  @!P3 LDC.64 R30, c[0x0][0x390] ;  /* 0x0000e400ff1ebb82 */ /* 0x001e240000000a00 */
[----:B------:R-:W-:Y:S01]  /*30bd0*/  ISETP.GE.U32.AND P2, PT, R4, R2, PT ;  /* 0x000000020400720c */ /* 0x000fe20003f46070 */
[----:B--2---:R-:W-:Y:S03]  /*30be0*/  @!P5 STG.E.64 desc[UR12][R28.64], R8 ;  /* 0x000000081c00d986 */ /* 0x004fe6000c101b0c */
[----:B------:R-:W-:Y:S01]  /*30bf0*/  ISETP.GE.AND.EX P2, PT, R5, R0, PT, P2 ;  /* 0x000000000500720c */ /* 0x000fe20003f46320 */
[----:B------:R-:W-:Y:S04]  /*30c00*/  LDS.64 R8, [R7+0xd0] ;  /* 0x0000d00007087984 */ /* 0x000fe80000000a00 */
[----:B----4-:R2:W-:Y:S08]  /*30c10*/  @!P5 STG.E desc[UR12][R28.64+0x8], R37 ;  /* 0x000008251c00d986 */ /* 0x0105f0000c10190c */
[----:B------:R-:W-:Y:S01]  /*30c20*/  @!P2 IMAD.MOV.U32 R2, RZ, RZ, R4 ;  /* 0x000000ffff02a224 */ /* 0x000fe200078e0004 */
[----:B------:R-:W4:Y:S01]  /*30c30*/  @!P2 LDS R32, [R7+0x58] ;  /* 0x000058000720a984 */ /* 0x000f220000000800 */
[----:B------:R-:W-:Y:S01]  /*30c40*/  @!P2 IMAD.MOV.U32 R0, RZ, RZ, R5 ;  /* 0x000000ffff00a224 */ /* 0x000fe200078e0005 */
[----:B-1----:R-:W1:Y:S02]  /*30c50*/  @!P2 LDC.64 R34, c[0x0][0x390] ;  /* 0x0000e400ff22ab82 */ /* 0x002e640000000a00 */
[----:B------:R-:W-:Y:S01]  /*30c60*/  ISETP.GE.U32.AND P1, PT, R24, R2, PT ;  /* 0x000000021800720c */ /* 0x000fe20003f26070 */
[----:B0-----:R-:W-:Y:S03]  /*30c70*/  @!P3 STG.E.64 desc[UR12][R30.64], R10 ;  /* 0x0000000a1e00b986 */ /* 0x001fe6000c101b0c */
[----:B------:R-:W-:Y:S01]  /*30c80*/  ISETP.GE.AND.EX P1, PT, R25, R0, PT, P1 ;  /* 0x000000001900720c */ /* 0x000fe20003f26310 */
[----:B---3--:R-:W-:-:S12]  /*30c90*/  @!P3 STG.E desc[UR12][R30.64+0x8], R6 ;  /* 0x000008061e00b986 */ /* 0x008fd8000c10190c */
[----:B------:R-:W-:Y:S01]  /*30ca0*/  @!P1 IMAD.MOV.U32 R2, RZ, RZ, R24 ;  /* 0x000000ffff029224 */ /* 0x000fe200078e0018 */
[----:B------:R-:W0:Y:S01]  /*30cb0*/  @!P1 LDS R36, [R7+0x68] ;  /* 0x0000680007249984 */ /* 0x000e220000000800 */
[----:B------:R-:W-:Y:S01]  /*30cc0*/  @!P1 IMAD.MOV.U32 R0, RZ, RZ, R25 ;  /* 0x000000ffff009224 */ /* 0x000fe200078e0019 */
[----:B--2---:R-:W2:Y:S02]  /*30cd0*/  @!P1 LDC.64 R28, c[0x0][0x390] ;  /* 0x0000e400ff1c9b82 */ /* 0x004ea40000000a00 */
[----:B------:R-:W-:Y:S01]  /*30ce0*/  ISETP.GE.U32.AND P0, PT, R20, R2, PT ;  /* 0x000000021400720c */ /* 0x000fe20003f06070 */
[----:B-1----:R-:W-:Y:S03]  /*30cf0*/  @!P2 STG.E.64 desc[UR12][R34.64], R4 ;  /* 0x000000042200a986 */ /* 0x002fe6000c101b0c */
[----:B------:R-:W-:Y:S01]  /*30d00*/  ISETP.GE.AND.EX P0, PT, R21, R0, PT, P0 ;  /* 0x000000001500720c */ /* 0x000fe20003f06300 */
[----:B----4-:R-:W-:-:S12]  /*30d10*/  @!P2 STG.E desc[UR12][R34.64+0x8], R32 ;  /* 0x000008202200a986 */ /* 0x010fd8000c10190c */
[----:B------:R-:W-:Y:S01]  /*30d20*/  @!P0 IMAD.MOV.U32 R2, RZ, RZ, R20 ;  /* 0x000000ffff028224 */ /* 0x000fe200078e0014 */
[----:B------:R-:W1:Y:S01]  /*30d30*/  @!P0 LDS R37, [R7+0x78] ;  /* 0x0000780007258984 */ /* 0x000e620000000800 */
[----:B------:R-:W-:Y:S01]  /*30d40*/  @!P0 IMAD.MOV.U32 R0, RZ, RZ, R21 ;  /* 0x000000ffff008224 */ /* 0x000fe200078e0015 */
[----:B------:R-:W3:Y:S02]  /*30d50*/  @!P0 LDC.64 R22, c[0x0][0x390] ;  /* 0x0000e400ff168b82 */ /* 0x000ee40000000a00 */
[----:B------:R-:W-:Y:S01]  /*30d60*/  ISETP.GE.U32.AND P4, PT, R26, R2, PT ;  /* 0x000000021a00720c */ /* 0x000fe20003f86070 */
[----:B--2---:R-:W-:Y:S03]  /*30d70*/  @!P1 STG.E.64 desc[UR12][R28.64], R24 ;  /* 0x000000181c009986 */ /* 0x004fe6000c101b0c */
[----:B------:R-:W-:Y:S01]  /*30d80*/  ISETP.GE.AND.EX P4, PT, R27, R0, PT, P4 ;  /* 0x000000001b00720c */ /* 0x000fe20003f86340 */
[----:B0-----:R-:W-:-:S12]  /*30d90*/  @!P1 STG.E desc[UR12][R28.64+0x8], R36 ;  /* 0x000008241c009986 */ /* 0x001fd8000c10190c */
[----:B------:R-:W-:Y:S01]  /*30da0*/  @!P4 IMAD.MOV.U32 R2, RZ, RZ, R26 ;  /* 0x000000ffff02c224 */ /* 0x000fe200078e001a */
[----:B------:R-:W0:Y:S01]  /*30db0*/  @!P4 LDC.64 R10, c[0x0][0x390] ;  /* 0x0000e400ff0acb82 */ /* 0x000e220000000a00 */
[----:B------:R-:W-:Y:S01]  /*30dc0*/  @!P4 IMAD.MOV.U32 R0, RZ, RZ, R27 ;  /* 0x000000ffff00c224 */ /* 0x000fe200078e001b */
[----:B------:R-:W2:Y:S02]  /*30dd0*/  @!P4 LDS R4, [R7+0x88] ;  /* 0x000088000704c984 */ /* 0x000ea40000000800 */
[----:B------:R-:W-:Y:S02]  /*30de0*/  ISETP.GE.U32.AND P6, PT, R16, R2, PT ;  /* 0x000000021000720c */ /* 0x000fe40003fc6070 */
[----:B---3--:R3:W-:Y:S02]  /*30df0*/  @!P0 STG.E.64 desc[UR12][R22.64], R20 ;  /* 0x0000001416008986 */ /* 0x0087e4000c101b0c */
[----:B------:R-:W-:Y:S02]  /*30e00*/  ISETP.GE.AND.EX P6, PT, R17, R0, PT, P6 ;  /* 0x000000001100720c */ /* 0x000fe40003fc6360 */
[----:B-1----:R1:W-:Y:S11]  /*30e10*/  @!P0 STG.E desc[UR12][R22.64+0x8], R37 ;  /* 0x0000082516008986 */ /* 0x0023f6000c10190c */
[----:B------:R-:W-:Y:S01]  /*30e20*/  @!P6 IMAD.MOV.U32 R2, RZ, RZ, R16 ;  /* 0x000000ffff02e224 */ /* 0x000fe200078e0010 */
[----:B------:R-:W4:Y:S01]  /*30e30*/  @!P6 LDS R5, [R7+0x98] ;  /* 0x000098000705e984 */ /* 0x000f220000000800 */
[----:B------:R-:W-:Y:S01]  /*30e40*/  @!P6 IMAD.MOV.U32 R0, RZ, RZ, R17 ;  /* 0x000000ffff00e224 */ /* 0x000fe200078e0011 */
[----:B---3--:R-:W3:Y:S02]  /*30e50*/  @!P6 LDC.64 R20, c[0x0][0x390] ;  /* 0x0000e400ff14eb82 */ /* 0x008ee40000000a00 */
[----:B------:R-:W-:Y:S01]  /*30e60*/  ISETP.GE.U32.AND P5, PT, R18, R2, PT ;  /* 0x000000021200720c */ /* 0x000fe20003fa6070 */
[----:B0-----:R-:W-:Y:S03]  /*30e70*/  @!P4 STG.E.64 desc[UR12][R10.64], R26 ;  /* 0x0000001a0a00c986 */ /* 0x001fe6000c101b0c */
[----:B------:R-:W-:Y:S01]  /*30e80*/  ISETP.GE.AND.EX P5, PT, R19, R0, PT, P5 ;  /* 0x000000001300720c */ /* 0x000fe20003fa6350 */
[----:B--2---:R-:W-:-:S12]  /*30e90*/  @!P4 STG.E desc[UR12][R10.64+0x8], R4 ;  /* 0x000008040a00c986 */ /* 0x004fd8000c10190c */
[----:B------:R-:W-:Y:S01]  /*30ea0*/  @!P5 IMAD.MOV.U32 R2, RZ, RZ, R18 ;  /* 0x000000ffff02d224 */ /* 0x000fe200078e0012 */
[----:B-1----:R-:W0:Y:S01]  /*30eb0*/  @!P5 LDC.64 R22, c[0x0][0x390] ;  /* 0x0000e400ff16db82 */ /* 0x002e220000000a00 */
[----:B------:R-:W-:Y:S01]  /*30ec0*/  @!P5 IMAD.MOV.U32 R0, RZ, RZ, R19 ;  /* 0x000000ffff00d224 */ /* 0x000fe200078e0013 */
[----:B------:R-:W1:Y:S02]  /*30ed0*/  @!P5 LDS R6, [R7+0xa8] ;  /* 0x0000a8000706d984 */ /* 0x000e640000000800 */
[----:B------:R-:W-:Y:S02]  /*30ee0*/  ISETP.GE.U32.AND P3, PT, R14, R2, PT ;  /* 0x000000020e00720c */ /* 0x000fe40003f66070 */
[----:B---3--:R-:W-:Y:S02]  /*30ef0*/  @!P6 STG.E.64 desc[UR12][R20.64], R16 ;  /* 0x000000101400e986 */ /* 0x008fe4000c101b0c */
[----:B------:R-:W-:Y:S02]  /*30f00*/  ISETP.GE.AND.EX P3, PT, R15, R0, PT, P3 ;  /* 0x000000000f00720c */ /* 0x000fe40003f66330 */
[----:B----4-:R-:W-:Y:S11]  /*30f10*/  @!P6 STG.E desc[UR12][R20.64+0x8], R5 ;  /* 0x000008051400e986 */ /* 0x010ff6000c10190c */
[----:B------:R-:W-:Y:S01]  /*30f20*/  @!P3 IMAD.MOV.U32 R2, RZ, RZ, R14 ;  /* 0x000000ffff02b224 */ /* 0x000fe200078e000e */
[----:B------:R-:W2:Y:S01]  /*30f30*/  @!P3 LDS R30, [R7+0xb8] ;  /* 0x0000b800071eb984 */ /* 0x000ea20000000800 */
[----:B------:R-:W-:Y:S01]  /*30f40*/  @!P3 IMAD.MOV.U32 R0, RZ, RZ, R15 ;  /* 0x000000ffff00b224 */ /* 0x000fe200078e000f */
[----:B------:R-:W3:Y:S02]  /*30f50*/  @!P3 LDC.64 R24, c[0x0][0x390] ;  /* 0x0000e400ff18bb82 */ /* 0x000ee40000000a00 */
[----:B------:R-:W-:Y:S01]  /*30f60*/  ISETP.GE.U32.AND P2, PT, R12, R2, PT ;  /* 0x000000020c00720c */ /* 0x000fe20003f46070 */
[----:B0-----:R-:W-:Y:S03]  /*30f70*/  @!P5 STG.E.64 desc[UR12][R22.64], R18 ;  /* 0x000000121600d986 */ /* 0x001fe6000c101b0c */
[----:B------:R-:W-:Y:S01]  /*30f80*/  ISETP.GE.AND.EX P2, PT, R13, R0, PT, P2 ;  /* 0x000000000d00720c */ /* 0x000fe20003f46320 */
[----:B-1----:R-:W-:-:S12]  /*30f90*/  @!P5 STG.E desc[UR12][R22.64+0x8], R6 ;  /* 0x000008061600d986 */ /* 0x002fd8000c10190c */
[----:B------:R-:W-:Y:S01]  /*30fa0*/  @!P2 IMAD.MOV.U32 R2, RZ, RZ, R12 ;  /* 0x000000ffff02a224 */ /* 0x000fe200078e000c */
[----:B------:R-:W0:Y:S01]  /*30fb0*/  @!P2 LDC.64 R26, c[0x0][0x390] ;  /* 0x0000e400ff1aab82 */ /* 0x000e220000000a00 */
[----:B------:R-:W-:Y:S01]  /*30fc0*/  @!P2 IMAD.MOV.U32 R0, RZ, RZ, R13 ;  /* 0x000000ffff00a224 */ /* 0x000fe200078e000d */
[----:B------:R-:W1:Y:S02]  /*30fd0*/  @!P2 LDS R31, [R7+0xc8] ;  /* 0x0000c800071fa984 */ /* 0x000e640000000800 */
[----:B------:R-:W-:Y:S02]  /*30fe0*/  ISETP.GE.U32.AND P1, PT, R8, R2, PT ;  /* 0x000000020800720c */ /* 0x000fe40003f26070 */
[----:B---3--:R-:W-:Y:S02]  /*30ff0*/  @!P3 STG.E.64 desc[UR12][R24.64], R14 ;  /* 0x0000000e1800b986 */ /* 0x008fe4000c101b0c */
[----:B------:R-:W-:Y:S02]  /*31000*/  ISETP.GE.AND.EX P1, PT, R9, R0, PT, P1 ;  /* 0x000000000900720c */ /* 0x000fe40003f26310 */
[----:B--2---:R-:W-:Y:S11]  /*31010*/  @!P3 STG.E desc[UR12][R24.64+0x8], R30 ;  /* 0x0000081e1800b986 */ /* 0x004ff6000c10190c */
[----:B------:R-:W2:Y:S01]  /*31020*/  @!P1 LDC.64 R28, c[0x0][0x390] ;  /* 0x0000e400ff1c9b82 */ /* 0x000ea20000000a00 */
[----:B------:R3:W4:Y:S01]  /*31030*/  @!P1 LDS R32, [R7+0xd8] ;  /* 0x0000d80007209984 */ /* 0x0007220000000800 */
[----:B------:R-:W-:-:S02]  /*31040*/  @!P1 IMAD.MOV.U32 R2, RZ, RZ, R8 ;  /* 0x000000ffff029224 */ /* 0x000fc400078e0008 */
[----:B------:R-:W-:Y:S01]  /*31050*/  @!P1 IMAD.MOV.U32 R0, RZ, RZ, R9 ;  /* 0x000000ffff009224 */ /* 0x000fe200078e0009 */
[----:B0-----:R0:W-:Y:S01]  /*31060*/  @!P2 STG.E.64 desc[UR12][R26.64], R12 ;  /* 0x0000000c1a00a986 */ /* 0x0011e2000c101b0c */
[----:B---3--:R-:W-:-:S03]  /*31070*/  VIADD R7, R7, 0x100 ;  /* 0x0000010007077836 */ /* 0x008fc60000000000 */
[----:B-1----:R0:W-:Y:S04]  /*31080*/  @!P2 STG.E desc[UR12][R26.64+0x8], R31 ;  /* 0x0000081f1a00a986 */ /* 0x0021e8000c10190c */
[----:B--2---:R0:W-:Y:S04]  /*31090*/  @!P1 STG.E.64 desc[UR12][R28.64], R8 ;  /* 0x000000081c009986 */ /* 0x0041e8000c101b0c */
[----:B----4-:R0:W-:Y:S01]  /*310a0*/  @!P1 STG.E desc[UR12][R28.64+0x8], R32 ;  /* 0x000008201c009986 */ /* 0x0101e2000c10190c */
[----:B------:R-:W-:Y:S05]  /*310b0*/  BRA.U !UP1, `(.L_x_409) ;  /* 0xfffffff509b07547 */ /* 0x000fea000b83ffff */
.L_x_408:
[----:B------:R-:W-:-:S04]  /*310c0*/  UIADD3 UR5, UPT, UPT, -UR6, URZ, URZ ;  /* 0x000000ff06057290 */ /* 0x000fc8000fffe1ff */
[----:B------:R-:W-:-:S09]  /*310d0*/  UISETP.GT.AND UP1, UPT, UR5, 0x4, UPT ;  /* 0x000000040500788c */ /* 0x000fd2000bf24270 */
[----:B------:R-:W-:Y:S05]  /*310e0*/  BRA.U !UP1, `(.L_x_410) ;  /* 0x0000000509347547 */ /* 0x000fea000b800000 */
[----:B------:R-:W1:Y:S01]  /*310f0*/  LDS.64 R24, [R7+-0x20] ;  /* 0xffffe00007187984 */ /* 0x000e620000000a00 */
[----:B------:R-:W-:Y:S01]  /*31100*/  VIADD R5, R7, 0x40 ;  /* 0x0000004007057836 */ /* 0x000fe20000000000 */
[----:B------:R-:W-:Y:S02]  /*31110*/  UIADD3 UR6, UPT, UPT, UR6, 0x4, URZ ;  /* 0x0000000406067890 */ /* 0x000fe4000fffe0ff */
[----:B---3--:R-:W3:Y:S01]  /*31120*/  LDS.64 R20, [R7+-0x10] ;  /* 0xfffff00007147984 */ /* 0x008ee20000000a00 */
[----:B------:R-:W-:Y:S02]  /*31130*/  UPLOP3.LUT UP0, UPT, UPT, UPT, UPT, 0x40, 0x4 ;  /* 0x000000000004789c */ /* 0x000fe40003f0e870 */
[----:B------:R-:W-:Y:S01]  /*31140*/  UIADD3 UR6, UPT, UPT, UR6, 0x4, URZ ;  /* 0x0000000406067890 */ /* 0x000fe2000fffe0ff */
[----:B0-----:R-:W0:Y:S04]  /*31150*/  LDS.64 R26, [R7] ;  /* 0x00000000071a7984 */ /* 0x001e280000000a00 */
[----:B------:R-:W-:Y:S04]  /*31160*/  LDS.64 R16, [R7+0x10] ;  /* 0x0000100007107984 */ /* 0x000fe80000000a00 */
[----:B------:R-:W-:Y:S04]  /*31170*/  LDS.64 R18, [R7+0x20] ;  /* 0x0000200007127984 */ /* 0x000fe80000000a00 */
[----:B--2---:R-:W-:Y:S04]  /*31180*/  LDS.64 R14, [R7+0x30] ;  /* 0x00003000070e7984 */ /* 0x004fe80000000a00 */
[----:B----4-:R-:W-:Y:S04]  /*31190*/  LDS.64 R12, [R7+0x40] ;  /* 0x00004000070c7984 */ /* 0x010fe80000000a00 */
[----:B------:R-:W-:Y:S01]  /*311a0*/  LDS.64 R8, [R7+0x50] ;  /* 0x0000500007087984 */ /* 0x000fe20000000a00 */
[----:B-1----:R-:W-:-:S04]  /*311b0*/  ISETP.GE.U32.AND P6, PT, R24, R2, PT ;  /* 0x000000021800720c */ /* 0x002fc80003fc6070 */
[----:B------:R-:W-:-:S13]  /*311c0*/  ISETP.GE.AND.EX P6, PT, R25, R0, PT, P6 ;  /* 0x000000001900720c */ /* 0x000fda0003fc6360 */
[----:B------:R-:W-:Y:S01]  /*311d0*/  @!P6 IMAD.MOV.U32 R2, RZ, RZ, R24 ;  /* 0x000000ffff02e224 */ /* 0x000fe200078e0018 */
[----:B------:R-:W1:Y:S01]  /*311e0*/  @!P6 LDS R31, [R7+-0x18] ;  /* 0xffffe800071fe984 */ /* 0x000e620000000800 */
[----:B------:R-:W-:Y:S01]  /*311f0*/  @!P6 IMAD.MOV.U32 R0, RZ, RZ, R25 ;  /* 0x000000ffff00e224 */ /* 0x000fe200078e0019 */
[----:B------:R-:W2:Y:S02]  /*31200*/  @!P6 LDC.64 R28, c[0x0][0x390] ;  /* 0x0000e400ff1ceb82 */ /* 0x000ea40000000a00 */
[----:B---3--:R-:W-:-:S04]  /*31210*/  ISETP.GE.U32.AND P5, PT, R20, R2, PT ;  /* 0x000000021400720c */ /* 0x008fc80003fa6070 */
[----:B------:R-:W-:-:S13]  /*31220*/  ISETP.GE.AND.EX P5, PT, R21, R0, PT, P5 ;  /* 0x000000001500720c */ /* 0x000fda0003fa6350 */
[----:B------:R-:W-:Y:S01]  /*31230*/  @!P5 IMAD.MOV.U32 R2, RZ, RZ, R20 ;  /* 0x000000ffff02d224 */ /* 0x000fe200078e0014 */
[----:B------:R-:W3:Y:S01]  /*31240*/  @!P5 LDS R35, [R7+-0x8] ;  /* 0xfffff8000723d984 */ /* 0x000ee20000000800 */
[----:B------:R-:W-:Y:S01]  /*31250*/  @!P5 IMAD.MOV.U32 R0, RZ, RZ, R21 ;  /* 0x000000ffff00d224 */ /* 0x000fe200078e0015 */
[----:B------:R-:W4:Y:S02]  /*31260*/  @!P5 LDC.64 R22, c[0x0][0x390] ;  /* 0x0000e400ff16db82 */ /* 0x000f240000000a00 */
[----:B0-----:R-:W-:Y:S01]  /*31270*/  ISETP.GE.U32.AND P4, PT, R26, R2, PT ;  /* 0x000000021a00720c */ /* 0x001fe20003f86070 */
[----:B--2---:R-:W-:Y:S03]  /*31280*/  @!P6 STG.E.64 desc[UR12][R28.64], R24 ;  /* 0x000000181c00e986 */ /* 0x004fe6000c101b0c */
[----:B------:R-:W-:Y:S01]  /*31290*/  ISETP.GE.AND.EX P4, PT, R27, R0, PT, P4 ;  /* 0x000000001b00720c */ /* 0x000fe20003f86340 */
[----:B-1----:R-:W-:-:S12]  /*312a0*/  @!P6 STG.E desc[UR12][R28.64+0x8], R31 ;  /* 0x0000081f1c00e986 */ /* 0x002fd8000c10190c */
[----:B------:R-:W-:Y:S01]  /*312b0*/  @!P4 IMAD.MOV.U32 R2, RZ, RZ, R26 ;  /* 0x000000ffff02c224 */ /* 0x000fe200078e001a */
[----:B------:R-:W0:Y:S01]  /*312c0*/  @!P4 LDC.64 R10, c[0x0][0x390] ;  /* 0x0000e400ff0acb82 */ /* 0x000e220000000a00 */
[----:B------:R-:W-:Y:S01]  /*312d0*/  @!P4 IMAD.MOV.U32 R0, RZ, RZ, R27 ;  /* 0x000000ffff00c224 */ /* 0x000fe200078e001b */
[----:B------:R-:W1:Y:S02]  /*312e0*/  @!P4 LDS R4, [R7+0x8] ;  /* 0x000008000704c984 */ /* 0x000e640000000800 */
[----:B------:R-:W-:Y:S02]  /*312f0*/  ISETP.GE.U32.AND P3, PT, R16, R2, PT ;  /* 0x000000021000720c */ /* 0x000fe40003f66070 */
[----:B----4-:R2:W-:Y:S02]  /*31300*/  @!P5 STG.E.64 desc[UR12][R22.64], R20 ;  /* 0x000000141600d986 */ /* 0x0105e4000c101b0c */
[----:B------:R-:W-:Y:S02]  /*31310*/  ISETP.GE.AND.EX P3, PT, R17, R0, PT, P3 ;  /* 0x000000001100720c */ /* 0x000fe40003f66330 */
[----:B---3--:R3:W-:Y:S11]  /*31320*/  @!P5 STG.E desc[UR12][R22.64+0x8], R35 ;  /* 0x000008231600d986 */ /* 0x0087f6000c10190c */
[----:B------:R-:W-:Y:S01]  /*31330*/  @!P3 IMAD.MOV.U32 R2, RZ, RZ, R16 ;  /* 0x000000ffff02b224 */ /* 0x000fe200078e0010 */
[----:B------:R-:W4:Y:S01]  /*31340*/  @!P3 LDS R6, [R7+0x18] ;  /* 0x000018000706b984 */ /* 0x000f220000000800 */
[----:B------:R-:W-:Y:S01]  /*31350*/  @!P3 IMAD.MOV.U32 R0, RZ, RZ, R17 ;  /* 0x000000ffff00b224 */ /* 0x000fe200078e0011 */
[----:B--2---:R-:W2:Y:S02]  /*31360*/  @!P3 LDC.64 R20, c[0x0][0x390] ;  /* 0x0000e400ff14bb82 */ /* 0x004ea40000000a00 */
[----:B------:R-:W-:Y:S01]  /*31370*/  ISETP.GE.U32.AND P2, PT, R18, R2, PT ;  /* 0x000000021200720c */ /* 0x000fe20003f46070 */
[----:B0-----:R-:W-:Y:S03]  /*31380*/  @!P4 STG.E.64 desc[UR12][R10.64], R26 ;  /* 0x0000001a0a00c986 */ /* 0x001fe6000c101b0c */
[----:B------:R-:W-:Y:S01]  /*31390*/  ISETP.GE.AND.EX P2, PT, R19, R0, PT, P2 ;  /* 0x000000001300720c */ /* 0x000fe20003f46320 */
[----:B-1----:R-:W-:-:S12]  /*313a0*/  @!P4 STG.E desc[UR12][R10.64+0x8], R4 ;  /* 0x000008040a00c986 */ /* 0x002fd8000c10190c */
[----:B------:R-:W-:Y:S01]  /*313b0*/  @!P2 IMAD.MOV.U32 R2, RZ, RZ, R18 ;  /* 0x000000ffff02a224 */ /* 0x000fe200078e0012 */
[----:B---3--:R-:W0:Y:S01]  /*313c0*/  @!P2 LDC.64 R22, c[0x0][0x390] ;  /* 0x0000e400ff16ab82 */ /* 0x008e220000000a00 */
[----:B------:R-:W-:Y:S01]  /*313d0*/  @!P2 IMAD.MOV.U32 R0, RZ, RZ, R19 ;  /* 0x000000ffff00a224 */ /* 0x000fe200078e0013 */
[----:B------:R-:W1:Y:S02]  /*313e0*/  @!P2 LDS R7, [R7+0x28] ;  /* 0x000028000707a984 */ /* 0x000e640000000800 */
[----:B------:R-:W-:Y:S02]  /*313f0*/  ISETP.GE.U32.AND P1, PT, R14, R2, PT ;  /* 0x000000020e00720c */ /* 0x000fe40003f26070 */
[----:B--2---:R-:W-:Y:S02]  /*31400*/  @!P3 STG.E.64 desc[UR12][R20.64], R16 ;  /* 0x000000101400b986 */ /* 0x004fe4000c101b0c */
[----:B------:R-:W-:Y:S02]  /*31410*/  ISETP.GE.AND.EX P1, PT, R15, R0, PT, P1 ;  /* 0x000000000f00720c */ /* 0x000fe40003f26310 */
[----:B----4-:R-:W-:Y:S11]  /*31420*/  @!P3 STG.E desc[UR12][R20.64+0x8], R6 ;  /* 0x000008061400b986 */ /* 0x010ff6000c10190c */
[----:B------:R-:W-:Y:S01]  /*31430*/  @!P1 IMAD.MOV.U32 R2, RZ, RZ, R14 ;  /* 0x000000ffff029224 */ /* 0x000fe200078e000e */
[----:B------:R-:W2:Y:S01]  /*31440*/  @!P1 LDS R30, [R5+-0x8] ;  /* 0xfffff800051e9984 */ /* 0x000ea20000000800 */
[----:B------:R-:W-:Y:S01]  /*31450*/  @!P1 IMAD.MOV.U32 R0, RZ, RZ, R15 ;  /* 0x000000ffff009224 */ /* 0x000fe200078e000f */
[----:B------:R-:W3:Y:S02]  /*31460*/  @!P1 LDC.64 R24, c[0x0][0x390] ;  /* 0x0000e400ff189b82 */ /* 0x000ee40000000a00 */
[----:B------:R-:W-:Y:S01]  /*31470*/  ISETP.GE.U32.AND P0, PT, R12, R2, PT ;  /* 0x000000020c00720c */ /* 0x000fe20003f06070 */
[----:B0-----:R-:W-:Y:S03]  /*31480*/  @!P2 STG.E.64 desc[UR12][R22.64], R18 ;  /* 0x000000121600a986 */ /* 0x001fe6000c101b0c */
[----:B------:R-:W-:Y:S01]  /*31490*/  ISETP.GE.AND.EX P0, PT, R13, R0, PT, P0 ;  /* 0x000000000d00720c */ /* 0x000fe20003f06300 */
[----:B-1----:R0:W-:-:S12]  /*314a0*/  @!P2 STG.E desc[UR12][R22.64+0x8], R7 ;  /* 0x000008071600a986 */ /* 0x0021d8000c10190c */
[----:B------:R-:W-:Y:S01]  /*314b0*/  @!P0 IMAD.MOV.U32 R2, RZ, RZ, R12 ;  /* 0x000000ffff028224 */ /* 0x000fe200078e000c */
[----:B------:R-:W1:Y:S01]  /*314c0*/  @!P0 LDC.64 R26, c[0x0][0x390] ;  /* 0x0000e400ff1a8b82 */ /* 0x000e620000000a00 */
[----:B------:R-:W-:Y:S01]  /*314d0*/  @!P0 IMAD.MOV.U32 R0, RZ, RZ, R13 ;  /* 0x000000ffff008224 */ /* 0x000fe200078e000d */
[----:B------:R-:W4:Y:S02]  /*314e0*/  @!P0 LDS R31, [R5+0x8] ;  /* 0x00000800051f8984 */ /* 0x000f240000000800 */
[----:B------:R-:W-:Y:S02]  /*314f0*/  ISETP.GE.U32.AND P6, PT, R8, R2, PT ;  /* 0x000000020800720c */ /* 0x000fe40003fc6070 */
[----:B---3--:R-:W-:Y:S02]  /*31500*/  @!P1 STG.E.64 desc[UR12][R24.64], R14 ;  /* 0x0000000e18009986 */ /* 0x008fe4000c101b0c */
[----:B------:R-:W-:Y:S01]  /*31510*/  ISETP.GE.AND.EX P6, PT, R9, R0, PT, P6 ;  /* 0x000000000900720c */ /* 0x000fe20003fc6360 */
[----:B0-----:R-:W-:Y:S01]  /*31520*/  VIADD R7, R5, 0x40 ;  /* 0x0000004005077836 */ /* 0x001fe20000000000 */
[----:B--2---:R-:W-:Y:S11]  /*31530*/  @!P1 STG.E desc[UR12][R24.64+0x8], R30 ;  /* 0x0000081e18009986 */ /* 0x004ff6000c10190c */
[----:B------:R-:W0:Y:S01]  /*31540*/  @!P6 LDC.64 R28, c[0x0][0x390] ;  /* 0x0000e400ff1ceb82 */ /* 0x000e220000000a00 */
[----:B------:R-:W2:Y:S01]  /*31550*/  @!P6 LDS R32, [R5+0x18] ;  /* 0x000018000520e984 */ /* 0x000ea20000000800 */
[----:B------:R-:W-:-:S02]  /*31560*/  @!P6 IMAD.MOV.U32 R2, RZ, RZ, R8 ;  /* 0x000000ffff02e224 */ /* 0x000fc400078e0008 */
[----:B------:R-:W-:Y:S01]  /*31570*/  @!P6 IMAD.MOV.U32 R0, RZ, RZ, R9 ;  /* 0x000000ffff00e224 */ /* 0x000fe200078e0009 */
[----:B-1----:R1:W-:Y:S04]  /*31580*/  @!P0 STG.E.64 desc[UR12][R26.64], R12 ;  /* 0x0000000c1a008986 */ /* 0x0023e8000c101b0c */
[----:B----4-:R1:W-:Y:S04]  /*31590*/  @!P0 STG.E desc[UR12][R26.64+0x8], R31 ;  /* 0x0000081f1a008986 */ /* 0x0103e8000c10190c */
[----:B0-----:R1:W-:Y:S04]  /*315a0*/  @!P6 STG.E.64 desc[UR12][R28.64], R8 ;  /* 0x000000081c00e986 */ /* 0x0013e8000c101b0c */
[----:B--2---:R1:W-:Y:S02]  /*315b0*/  @!P6 STG.E desc[UR12][R28.64+0x8], R32 ;  /* 0x000008201c00e986 */ /* 0x0043e4000c10190c */
.L_x_410:
[----:B------:R-:W-:-:S09]  /*315c0*/  UISETP.NE.OR UP0, UPT, UR6, URZ, UP0 ;  /* 0x000000ff0600728c */ /* 0x000fd20008705670 */
[----:B------:R-:W-:Y:S05]  /*315d0*/  BRA.U !UP0, `(.L_x_406) ;  /* 0x0000000108a07547 */ /* 0x000fea000b800000 */
.L_x_407:
[----:B------:R-:W5:Y:S01]  /*315e0*/  LDS.64 R4, [R7+-0x20] ;  /* 0xffffe00007047984 */ /* 0x000f620000000a00 */
[----:B------:R-:W-:-:S03]  /*315f0*/  UIADD3 UR6, UPT, UPT, UR6, 0x4, URZ ;  /* 0x0000000406067890 */ /* 0x000fc6000fffe0ff */
[----:B012---:R-:W0:Y:S01]  /*31600*/  LDS.64 R8, [R7+-0x10] ;  /* 0xfffff00007087984 */ /* 0x007e220000000a00 */
[----:B------:R-:W-:-:S03]  /*31610*/  UISETP.NE.AND UP0, UPT, UR6, URZ, UPT ;  /* 0x000000ff0600728c */ /* 0x000fc6000bf05270 */
[----:B---34-:R-:W1:Y:S04]  /*31620*/  LDS.64 R10, [R7] ;  /* 0x00000000070a7984 */ /* 0x018e680000000a00 */
[----:B------:R-:W-:Y:S01]  /*31630*/  LDS.64 R12, [R7+0x10] ;  /* 0x00001000070c7984 */ /* 0x000fe20000000a00 */
[----:B-----5:R-:W-:-:S04]  /*31640*/  ISETP.GE.U32.AND P0, PT, R4, R2, PT ;  /* 0x000000020400720c */ /* 0x020fc80003f06070 */
[----:B------:R-:W-:-:S13]  /*31650*/  ISETP.GE.AND.EX P0, PT, R5, R0, PT, P0 ;  /* 0x000000000500720c */ /* 0x000fda0003f06300 */
[----:B------:R-:W-:Y:S01]  /*31660*/  @!P0 IMAD.MOV.U32 R2, RZ, RZ, R4 ;  /* 0x000000ffff028224 */ /* 0x000fe200078e0004 */
[----:B------:R-:W2:Y:S01]  /*31670*/  @!P0 LDS R23, [R7+-0x18] ;  /* 0xffffe80007178984 */ /* 0x000ea20000000800 */
[----:B------:R-:W-:Y:S01]  /*31680*/  @!P0 IMAD.MOV.U32 R0, RZ, RZ, R5 ;  /* 0x000000ffff008224 */ /* 0x000fe200078e0005 */
[----:B------:R-:W3:Y:S02]  /*31690*/  @!P0 LDC.64 R14, c[0x0][0x390] ;  /* 0x0000e400ff0e8b82 */ /* 0x000ee40000000a00 */
[----:B0-----:R-:W-:-:S04]  /*316a0*/  ISETP.GE.U32.AND P1, PT, R8, R2, PT ;  /* 0x000000020800720c */ /* 0x001fc80003f26070 */
[----:B------:R-:W-:-:S13]  /*316b0*/  ISETP.GE.AND.EX P1, PT, R9, R0, PT, P1 ;  /* 0x000000000900720c */ /* 0x000fda0003f26310 */
[----:B------:R-:W-:Y:S01]  /*316c0*/  @!P1 IMAD.MOV.U32 R2, RZ, RZ, R8 ;  /* 0x000000ffff029224 */ /* 0x000fe200078e0008 */
[----:B------:R-:W0:Y:S01]  /*316d0*/  @!P1 LDS R25, [R7+-0x8] ;  /* 0xfffff80007199984 */ /* 0x000e220000000800 */
[----:B------:R-:W-:Y:S01]  /*316e0*/  @!P1 IMAD.MOV.U32 R0, RZ, RZ, R9 ;  /* 0x000000ffff009224 */ /* 0x000fe200078e0009 */
[----:B------:R-:W4:Y:S02]  /*316f0*/  @!P1 LDC.64 R16, c[0x0][0x390] ;  /* 0x0000e400ff109b82 */ /* 0x000f240000000a00 */
[----:B-1----:R-:W-:Y:S01]  /*31700*/  ISETP.GE.U32.AND P2, PT, R10, R2, PT ;  /* 0x000000020a00720c */ /* 0x002fe20003f46070 */
[----:B---3--:R-:W-:Y:S03]  /*31710*/  @!P0 STG.E.64 desc[UR12][R14.64], R4 ;  /* 0x000000040e008986 */ /* 0x008fe6000c101b0c */
[----:B------:R-:W-:Y:S01]  /*31720*/  ISETP.GE.AND.EX P2, PT, R11, R0, PT, P2 ;  /* 0x000000000b00720c */ /* 0x000fe20003f46320 */
[----:B--2---:R-:W-:-:S12]  /*31730*/  @!P0 STG.E desc[UR12][R14.64+0x8], R23 ;  /* 0x000008170e008986 */ /* 0x004fd8000c10190c */
[----:B------:R-:W-:Y:S01]  /*31740*/  @!P2 IMAD.MOV.U32 R2, RZ, RZ, R10 ;  /* 0x000000ffff02a224 */ /* 0x000fe200078e000a */
[----:B------:R-:W1:Y:S01]  /*31750*/  @!P2 LDS R27, [R7+0x8] ;  /* 0x00000800071ba984 */ /* 0x000e620000000800 */
[----:B------:R-:W-:Y:S01]  /*31760*/  @!P2 IMAD.MOV.U32 R0, RZ, RZ, R11 ;  /* 0x000000ffff00a224 */ /* 0x000fe200078e000b */
[----:B------:R-:W2:Y:S02]  /*31770*/  @!P2 LDC.64 R18, c[0x0][0x390] ;  /* 0x0000e400ff12ab82 */ /* 0x000ea40000000a00 */
[----:B------:R-:W-:Y:S01]  /*31780*/  ISETP.GE.U32.AND P3, PT, R12, R2, PT ;  /* 0x000000020c00720c */ /* 0x000fe20003f66070 */
[----:B----4-:R-:W-:Y:S03]  /*31790*/  @!P1 STG.E.64 desc[UR12][R16.64], R8 ;  /* 0x0000000810009986 */ /* 0x010fe6000c101b0c */
[----:B------:R-:W-:Y:S01]  /*317a0*/  ISETP.GE.AND.EX P3, PT, R13, R0, PT, P3 ;  /* 0x000000000d00720c */ /* 0x000fe20003f66330 */
[----:B0-----:R-:W-:-:S12]  /*317b0*/  @!P1 STG.E desc[UR12][R16.64+0x8], R25 ;  /* 0x0000081910009986 */ /* 0x001fd8000c10190c */
[----:B------:R-:W0:Y:S01]  /*317c0*/  @!P3 LDC.64 R20, c[0x0][0x390] ;  /* 0x0000e400ff14bb82 */ /* 0x000e220000000a00 */
[----:B------:R3:W4:Y:S01]  /*317d0*/  @!P3 LDS R29, [R7+0x18] ;  /* 0x00001800071db984 */ /* 0x0007220000000800 */
[----:B------:R-:W-:Y:S02]  /*317e0*/  @!P3 IMAD.MOV.U32 R2, RZ, RZ, R12 ;  /* 0x000000ffff02b224 */ /* 0x000fe400078e000c */
[----:B------:R-:W-:Y:S01]  /*317f0*/  @!P3 IMAD.MOV.U32 R0, RZ, RZ, R13 ;  /* 0x000000ffff00b224 */ /* 0x000fe200078e000d */
[----:B--2---:R2:W-:Y:S01]  /*31800*/  @!P2 STG.E.64 desc[UR12][R18.64], R10 ;  /* 0x0000000a1200a986 */ /* 0x0045e2000c101b0c */
[----:B---3--:R-:W-:-:S03]  /*31810*/  VIADD R7, R7, 0x40 ;  /* 0x0000004007077836 */ /* 0x008fc60000000000 */
[----:B-1----:R2:W-:Y:S04]  /*31820*/  @!P2 STG.E desc[UR12][R18.64+0x8], R27 ;  /* 0x0000081b1200a986 */ /* 0x0025e8000c10190c */
[----:B0-----:R2:W-:Y:S04]  /*31830*/  @!P3 STG.E.64 desc[UR12][R20.64], R12 ;  /* 0x0000000c1400b986 */ /* 0x0015e8000c101b0c */
[----:B----4-:R2:W-:Y:S01]  /*31840*/  @!P3 STG.E desc[UR12][R20.64+0x8], R29 ;  /* 0x0000081d1400b986 */ /* 0x0105e2000c10190c */
[----:B------:R-:W-:Y:S05]  /*31850*/  BRA.U UP0, `(.L_x_407) ;  /* 0xfffffffd00607547 */ /* 0x000fea000b83ffff */
.L_x_406:
[----:B------:R-:W-:-:S13]  /*31860*/  ISETP.NE.AND P0, PT, RZ, UR4, PT ;  /* 0x00000004ff007c0c */ /* 0x000fda000bf05270 */
[----:B------:R-:W-:Y:S05]  /*31870*/  @!P0 EXIT ;  /* 0x000000000000894d */ /* 0x000fea0003800000 */
[----:B------:R-:W-:Y:S01]  /*31880*/  IMAD R3, R3, 0x10, R33 ;  /* 0x0000001003037824 */ /* 0x000fe200078e0221 */
[----:B------:R-:W-:-:S03]  /*31890*/  UIADD3 UR4, UPT, UPT, -UR4, URZ, URZ ;  /* 0x000000ff04047290 */ /* 0x000fc6000fffe1ff */
[----:B------:R-:W-:-:S09]  /*318a0*/  VIADD R3, R3, 0x8 ;  /* 0x0000000803037836 */ /* 0x000fd20000000000 */
.L_x_411:
[----:B0-----:R-:W0:Y:S01]  /*318b0*/  LDS.64 R4, [R3+-0x8] ;  /* 0xfffff80003047984 */ /* 0x001e220000000a00 */
[----:B------:R-:W-:-:S04]  /*318c0*/  UIADD3 UR4, UPT, UPT, UR4, 0x1, URZ ;  /* 0x0000000104047890 */ /* 0x000fc8000fffe0ff */
[----:B------:R-:W-:Y:S01]  /*318d0*/  UISETP.NE.AND UP0, UPT, UR4, URZ, UPT ;  /* 0x000000ff0400728c */ /* 0x000fe2000bf05270 */
[----:B0-----:R-:W-:-:S04]  /*318e0*/  ISETP.GE.U32.AND P0, PT, R4, R2, PT ;  /* 0x000000020400720c */ /* 0x001fc80003f06070 */
[----:B------:R-:W-:-:S13]  /*318f0*/  ISETP.GE.AND.EX P0, PT, R5, R0, PT, P0 ;  /* 0x000000000500720c */ /* 0x000fda0003f06300 */
[----:B-1----:R0:W1:Y:S01]  /*31900*/  @!P0 LDS R9, [R3] ;  /* 0x0000000003098984 */ /* 0x0020620000000800 */
[----:B------:R-:W5:Y:S01]  /*31910*/  @!P0 LDC.64 R6, c[0x0][0x390] ;  /* 0x0000e400ff068b82 */ /* 0x000f620000000a00 */
[----:B------:R-:W-:Y:S02]  /*31920*/  @!P0 IMAD.MOV.U32 R2, RZ, RZ, R4 ;  /* 0x000000ffff028224 */ /* 0x000fe400078e0004 */
[----:B------:R-:W-:Y:S02]  /*31930*/  @!P0 IMAD.MOV.U32 R0, RZ, RZ, R5 ;  /* 0x000000ffff008224 */ /* 0x000fe400078e0005 */
[----:B0-----:R-:W-:Y:S01]  /*31940*/  VIADD R3, R3, 0x10 ;  /* 0x0000001003037836 */ /* 0x001fe20000000000 */
[----:B-----5:R0:W-:Y:S04]  /*31950*/  @!P0 STG.E.64 desc[UR12][R6.64], R4 ;  /* 0x0000000406008986 */ /* 0x0201e8000c101b0c */
[----:B-1----:R0:W-:Y:S01]  /*31960*/  @!P0 STG.E desc[UR12][R6.64+0x8], R9 ;  /* 0x0000080906008986 */ /* 0x0021e2000c10190c */
[----:B------:R-:W-:Y:S05]  /*31970*/  BRA.U UP0, `(.L_x_411) ;  /* 0xfffffffd00cc7547 */ /* 0x000fea000b83ffff */
[----:B------:R-:W-:Y:S05]  /*31980*/  EXIT ;  /* 0x000000000000794d */ /* 0x000fea0003800000 */
.L_x_412:
[----:B------:R-:W-:-:S00]  /*31990*/  BRA `(.L_x_412) ;  /* 0xfffffffc00fc7947 */ /* 0x000fc0000383ffff */
[----:B------:R-:W-:-:S00]  /*319a0*/  NOP ;  /* 0x0000000000007918 */ /* 0x000fc00000000000 */
        /* <DEDUP_REMOVED lines=13> */
.L_x_413:


//--------------------- .nv.shared._Z7geneticxjP10CudaOutput --------------------------
	.section	.nv.shared._Z7geneticxjP10CudaOutput,"aw",@nobits
	.sectionflags	@""
	.align	8
.nv.shared._Z7geneticxjP10CudaOutput:
	.zero		29440


//--------------------- .nv.shared.reserved.0     --------------------------
	.section	.nv.shared.reserved.0,"aw",@nobits
	.weak		__nv_reservedSMEM_offset_0_alias
	.size		__nv_reservedSMEM_offset_0_alias, 0, 64
	.other		__nv_reservedSMEM_offset_0_alias,@"STO_CUDA_RESERVED_SHARED STV_DEFAULT"
__nv_reservedSMEM_offset_0_alias:
	.zero		0
	.zero		64


//--------------------- .nv.global                --------------------------
	.section	.nv.global,"aw",@nobits
.nv.global:
	.type		isFinished,@object
	.size		isFinished,(.L_3 - isFinished)
isFinished:
	.zero		1
.L_3:


//--------------------- .nv.constant0._Z7geneticxjP10CudaOutput --------------------------
	.section	.nv.constant0._Z7geneticxjP10CudaOutput,"a",@progbits
	.sectionflags	@""
	.align	4
.nv.constant0._Z7geneticxjP10CudaOutput:
	.zero		920


//--------------------- SYMBOLS --------------------------

	.type		.nv.reservedSmem.offset0,@object
	.size		.nv.reservedSmem.offset0,0x4
	.type		.nv.reservedSmem.cap,@object
	.size		.nv.reservedSmem.cap,0x4
